	.target	sm_80

	.elftype	@"ET_EXEC"


//--------------------- .note.nv.tkinfo           --------------------------
	.section	.note.nv.tkinfo,"",@"SHT_NOTE"
	.sectionflags	@"SHF_NOTE_NV_TKINFO"
	.tkinfo
        /*0018*/ 	.word	0x00000002
        /*0030*/ 	.string	""
        /*0030*/ 	.string	"ptxas"
        /*0030*/ 	.string	"Cuda compilation tools, release 13.0, V13.0.88"
        /*0030*/ 	.string	"Build cuda_13.0.r13.0/compiler.36424714_0"
        /*0030*/ 	.string	"-v  -suppress-debug-info  -lineinfo  -arch sm_80 "



//--------------------- .note.nv.cuinfo           --------------------------
	.section	.note.nv.cuinfo,"",@"SHT_NOTE"
	.sectionflags	@"SHF_NOTE_NV_CUINFO"
        /*0018*/ 	.short	0x0002
        /*001a*/ 	.short	0x0050
        /*001c*/ 	.short	0x0082
	.zero		2


//--------------------- .nv.info                  --------------------------
	.section	.nv.info,"",@"SHT_CUDA_INFO"
	.align	4


	//----- nvinfo : EIATTR_REGCOUNT
	.align		4
        /*0000*/ 	.byte	0x04, 0x2f
        /*0002*/ 	.short	(.L_1 - .L_0)
	.align		4
.L_0:
        /*0004*/ 	.word	index@(matmul_kernel)
        /*0008*/ 	.word	0x000000ff


	//----- nvinfo : EIATTR_FRAME_SIZE
	.align		4
.L_1:
        /*000c*/ 	.byte	0x04, 0x11
        /*000e*/ 	.short	(.L_3 - .L_2)
	.align		4
.L_2:
        /*0010*/ 	.word	index@(matmul_kernel)
        /*0014*/ 	.word	0x000017e8


	//----- nvinfo : EIATTR_MIN_STACK_SIZE
	.align		4
.L_3:
        /*0018*/ 	.byte	0x04, 0x12
        /*001a*/ 	.short	(.L_5 - .L_4)
	.align		4
.L_4:
        /*001c*/ 	.word	index@(matmul_kernel)
        /*0020*/ 	.word	0x000017e8
.L_5:


//--------------------- .nv.info.matmul_kernel    --------------------------
	.section	.nv.info.matmul_kernel,"",@"SHT_CUDA_INFO"
	.sectionflags	@""
	.align	4


	//----- nvinfo : EIATTR_CUDA_API_VERSION
	.align		4
        /*0000*/ 	.byte	0x04, 0x37
        /*0002*/ 	.short	(.L_7 - .L_6)
.L_6:
        /*0004*/ 	.word	0x00000082


	//----- nvinfo : EIATTR_SW2861232_WAR
	.align		4
.L_7:
        /*0008*/ 	.byte	0x01, 0x35
	.zero		2


	//----- nvinfo : EIATTR_PARAM_CBANK
	.align		4
        /*000c*/ 	.byte	0x04, 0x0a
        /*000e*/ 	.short	(.L_9 - .L_8)
	.align		4
.L_8:
        /*0010*/ 	.word	index@(.nv.constant0.matmul_kernel)
        /*0014*/ 	.short	0x0160
        /*0016*/ 	.short	0x0050


	//----- nvinfo : EIATTR_CBANK_PARAM_SIZE
	.align		4
.L_9:
        /*0018*/ 	.byte	0x03, 0x19
        /*001a*/ 	.short	0x0050


	//----- nvinfo : EIATTR_KPARAM_INFO
	.align		4
        /*001c*/ 	.byte	0x04, 0x17
        /*001e*/ 	.short	(.L_11 - .L_10)
.L_10:
        /*0020*/ 	.word	0x00000000
        /*0024*/ 	.short	0x000d
        /*0026*/ 	.short	0x0048
        /*0028*/ 	.byte	0x00, 0xf4, 0x21, 0x00


	//----- nvinfo : EIATTR_KPARAM_INFO
	.align		4
.L_11:
        /*002c*/ 	.byte	0x04, 0x17
        /*002e*/ 	.short	(.L_13 - .L_12)
.L_12:
        /*0030*/ 	.word	0x00000000
        /*0034*/ 	.short	0x000c
        /*0036*/ 	.short	0x0040
        /*0038*/ 	.byte	0x00, 0xf4, 0x21, 0x00


	//----- nvinfo : EIATTR_KPARAM_INFO
	.align		4
.L_13:
        /*003c*/ 	.byte	0x04, 0x17
        /*003e*/ 	.short	(.L_15 - .L_14)
.L_14:
        /*0040*/ 	.word	0x00000000
        /*0044*/ 	.short	0x000b
        /*0046*/ 	.short	0x0038
        /*0048*/ 	.byte	0x00, 0xf0, 0x11, 0x00


	//----- nvinfo : EIATTR_KPARAM_INFO
	.align		4
.L_15:
        /*004c*/ 	.byte	0x04, 0x17
        /*004e*/ 	.short	(.L_17 - .L_16)
.L_16:
        /*0050*/ 	.word	0x00000000
        /*0054*/ 	.short	0x000a
        /*0056*/ 	.short	0x0034
        /*0058*/ 	.byte	0x00, 0xf0, 0x11, 0x00


	//----- nvinfo : EIATTR_KPARAM_INFO
	.align		4
.L_17:
        /*005c*/ 	.byte	0x04, 0x17
        /*005e*/ 	.short	(.L_19 - .L_18)
.L_18:
        /*0060*/ 	.word	0x00000000
        /*0064*/ 	.short	0x0009
        /*0066*/ 	.short	0x0030
        /*0068*/ 	.byte	0x00, 0xf0, 0x11, 0x00


	//----- nvinfo : EIATTR_KPARAM_INFO
	.align		4
.L_19:
        /*006c*/ 	.byte	0x04, 0x17
        /*006e*/ 	.short	(.L_21 - .L_20)
.L_20:
        /*0070*/ 	.word	0x00000000
        /*0074*/ 	.short	0x0008
        /*0076*/ 	.short	0x002c
        /*0078*/ 	.byte	0x00, 0xf0, 0x11, 0x00


	//----- nvinfo : EIATTR_KPARAM_INFO
	.align		4
.L_21:
        /*007c*/ 	.byte	0x04, 0x17
        /*007e*/ 	.short	(.L_23 - .L_22)
.L_22:
        /*0080*/ 	.word	0x00000000
        /*0084*/ 	.short	0x0007
        /*0086*/ 	.short	0x0028
        /*0088*/ 	.byte	0x00, 0xf0, 0x11, 0x00


	//----- nvinfo : EIATTR_KPARAM_INFO
	.align		4
.L_23:
        /*008c*/ 	.byte	0x04, 0x17
        /*008e*/ 	.short	(.L_25 - .L_24)
.L_24:
        /*0090*/ 	.word	0x00000000
        /*0094*/ 	.short	0x0006
        /*0096*/ 	.short	0x0024
        /*0098*/ 	.byte	0x00, 0xf0, 0x11, 0x00


	//----- nvinfo : EIATTR_KPARAM_INFO
	.align		4
.L_25:
        /*009c*/ 	.byte	0x04, 0x17
        /*009e*/ 	.short	(.L_27 - .L_26)
.L_26:
        /*00a0*/ 	.word	0x00000000
        /*00a4*/ 	.short	0x0005
        /*00a6*/ 	.short	0x0020
        /*00a8*/ 	.byte	0x00, 0xf0, 0x11, 0x00


	//----- nvinfo : EIATTR_KPARAM_INFO
	.align		4
.L_27:
        /*00ac*/ 	.byte	0x04, 0x17
        /*00ae*/ 	.short	(.L_29 - .L_28)
.L_28:
        /*00b0*/ 	.word	0x00000000
        /*00b4*/ 	.short	0x0004
        /*00b6*/ 	.short	0x001c
        /*00b8*/ 	.byte	0x00, 0xf0, 0x11, 0x00


	//----- nvinfo : EIATTR_KPARAM_INFO
	.align		4
.L_29:
        /*00bc*/ 	.byte	0x04, 0x17
        /*00be*/ 	.short	(.L_31 - .L_30)
.L_30:
        /*00c0*/ 	.word	0x00000000
        /*00c4*/ 	.short	0x0003
        /*00c6*/ 	.short	0x0018
        /*00c8*/ 	.byte	0x00, 0xf0, 0x11, 0x00


	//----- nvinfo : EIATTR_KPARAM_INFO
	.align		4
.L_31:
        /*00cc*/ 	.byte	0x04, 0x17
        /*00ce*/ 	.short	(.L_33 - .L_32)
.L_32:
        /*00d0*/ 	.word	0x00000000
        /*00d4*/ 	.short	0x0002
        /*00d6*/ 	.short	0x0010
        /*00d8*/ 	.byte	0x00, 0xf4, 0x21, 0x00


	//----- nvinfo : EIATTR_KPARAM_INFO
	.align		4
.L_33:
        /*00dc*/ 	.byte	0x04, 0x17
        /*00de*/ 	.short	(.L_35 - .L_34)
.L_34:
        /*00e0*/ 	.word	0x00000000
        /*00e4*/ 	.short	0x0001
        /*00e6*/ 	.short	0x0008
        /*00e8*/ 	.byte	0x00, 0xf4, 0x21, 0x00


	//----- nvinfo : EIATTR_KPARAM_INFO
	.align		4
.L_35:
        /*00ec*/ 	.byte	0x04, 0x17
        /*00ee*/ 	.short	(.L_37 - .L_36)
.L_36:
        /*00f0*/ 	.word	0x00000000
        /*00f4*/ 	.short	0x0000
        /*00f6*/ 	.short	0x0000
        /*00f8*/ 	.byte	0x00, 0xf4, 0x21, 0x00


	//----- nvinfo : EIATTR_MAXREG_COUNT
	.align		4
.L_37:
        /*00fc*/ 	.byte	0x03, 0x1b
        /*00fe*/ 	.short	0x00ff


	//----- nvinfo : EIATTR_NUM_BARRIERS
	.align		4
        /*0100*/ 	.byte	0x02, 0x4c
        /*0102*/ 	.byte	0x01
	.zero		1


	//----- nvinfo : EIATTR_ANNOTATIONS
	.align		4
        /*0104*/ 	.byte	0x04, 0x55
        /*0106*/ 	.short	(.L_39 - .L_38)


	//   ....[0]....
.L_38:
        /*0108*/ 	.word	0x00000001
        /*010c*/ 	.byte	0xc0, 0x07, 0x00, 0x00, 0x01, 0x00, 0x00, 0x00, 0x40, 0x08, 0x00, 0x00, 0x01, 0x00, 0x00, 0x00
        /* <DEDUP_REMOVED lines=2039> */
        /*808c*/ 	.byte	0x70, 0xe1, 0x02, 0x00, 0x01, 0x00, 0x00, 0x00, 0x90, 0xe1, 0x02, 0x00


	//----- nvinfo : EIATTR_MERCURY_ISA_VERSION
	.align		4
.L_39:
        /*8098*/ 	.byte	0x03, 0x5f
        /*809a*/ 	.short	0x0000


	//----- nvinfo : EIATTR_EXIT_INSTR_OFFSETS
	.align		4
        /*809c*/ 	.byte	0x04, 0x1c
        /*809e*/ 	.short	(.L_41 - .L_40)


	//   ....[0]....
.L_40:
        /*80a0*/ 	.word	0x0002e660


	//   ....[1]....
        /*80a4*/ 	.word	0x0002e680


	//----- nvinfo : EIATTR_REQNTID
	.align		4
.L_41:
        /*80a8*/ 	.byte	0x04, 0x10
        /*80aa*/ 	.short	(.L_43 - .L_42)
.L_42:
        /*80ac*/ 	.word	0x00000040
        /*80b0*/ 	.word	0x00000001
        /*80b4*/ 	.word	0x00000001
.L_43:


//--------------------- .nv.callgraph             --------------------------
	.section	.nv.callgraph,"",@"SHT_CUDA_CALLGRAPH"
	.align	4
	.sectionentsize	8
	.align		4
        /*0000*/ 	.word	0x00000000
	.align		4
        /*0004*/ 	.word	0xffffffff
	.align		4
        /*0008*/ 	.word	0x00000000
	.align		4
        /*000c*/ 	.word	0xfffffffe
	.align		4
        /*0010*/ 	.word	0x00000000
	.align		4
        /*0014*/ 	.word	0xfffffffd
	.align		4
        /*0018*/ 	.word	0x00000000
	.align		4
        /*001c*/ 	.word	0xfffffffc


//--------------------- .nv.rel.action            --------------------------
	.section	.nv.rel.action,"",@"SHT_CUDA_RELOCINFO"
	.align	8
	.sectionentsize	8
        /*0000*/ 	.byte	0x73, 0x00, 0x00, 0x00, 0x00, 0x00, 0x00, 0x00, 0x00, 0x00, 0x00, 0x11, 0x25, 0x00, 0x05, 0x36


//--------------------- .nv.constant0.matmul_kernel --------------------------
	.section	.nv.constant0.matmul_kernel,"a",@progbits
	.sectionflags	@""
	.align	4
.nv.constant0.matmul_kernel:
	.zero		432


//--------------------- .text.matmul_kernel       --------------------------
	.section	.text.matmul_kernel,"ax",@progbits
	.sectioninfo	@"SHI_REGISTERS=255"
	.align	128
        .global         matmul_kernel
        .type           matmul_kernel,@function
        .size           matmul_kernel,(.L_x_3 - matmul_kernel)
        .other          matmul_kernel,@"STO_CUDA_ENTRY STV_DEFAULT"
matmul_kernel:
.text.matmul_kernel:
[----:B------:R-:W-:-:S03]  /*0000*/  IMAD.MOV.U32 R1, RZ, RZ, c[0x0][0x28] ;  /* 0x00000a00ff017624 */ /* 0x000fc600078e00ff */
[----:B------:R-:W-:Y:S01]  /*0010*/  IMAD.MOV.U32 R0, RZ, RZ, c[0x0][0x17c] ;  /* 0x00005f00ff007624 */ /* 0x000fe200078e00ff */
[----:B------:R-:W1:Y:S01]  /*0020*/  S2R R5, SR_CTAID.X ;  /* 0x0000000000057919 */ /* 0x000e620000002500 */
[----:B------:R-:W-:Y:S01]  /*0030*/  IADD3 R1, R1, -0x17e8, RZ ;  /* 0xffffe81801017810 */ /* 0x000fe20007ffe0ff */
[----:B------:R-:W-:Y:S01]  /*0040*/  IMAD.MOV.U32 R202, RZ, RZ, c[0x0][0x188] ;  /* 0x00006200ffca7624 */ /* 0x000fe200078e00ff */
[----:B------:R-:W-:Y:S01]  /*0050*/  ULDC.64 UR8, c[0x0][0x118] ;  /* 0x0000460000087ab9 */ /* 0x000fe20000000a00 */
[----:B------:R-:W-:Y:S02]  /*0060*/  IADD3 R0, R0, 0x3f, RZ ;  /* 0x0000003f00007810 */ /* 0x000fe40007ffe0ff */
[C---:B------:R-:W-:Y:S01]  /*0070*/  IMAD R137, R202.reuse, 0x18, RZ ;  /* 0x00000018ca897824 */ /* 0x040fe200078e02ff */
[C---:B------:R-:W-:Y:S01]  /*0080*/  SHF.L.U32 R177, R202.reuse, 0x6, RZ ;  /* 0x00000006cab17819 */ /* 0x040fe200000006ff */
[C---:B------:R-:W-:Y:S01]  /*0090*/  IMAD R141, R202.reuse, 0x1c, RZ ;  /* 0x0000001cca8d7824 */ /* 0x040fe200078e02ff */
[----:B------:R-:W-:Y:S01]  /*00a0*/  SHF.R.S32.HI R3, RZ, 0x1f, R0 ;  /* 0x0000001fff037819 */ /* 0x000fe20000011400 */
[----:B------:R-:W-:-:S02]  /*00b0*/  IMAD.SHL.U32 R145, R202, 0x20, RZ ;  /* 0x00000020ca917824 */ /* 0x000fc400078e00ff */
[C---:B------:R-:W-:Y:S01]  /*00c0*/  IMAD R149, R202.reuse, 0x24, RZ ;  /* 0x00000024ca957824 */ /* 0x040fe200078e02ff */
[----:B------:R-:W-:Y:S01]  /*00d0*/  LEA.HI R3, R3, R0, RZ, 0x6 ;  /* 0x0000000003037211 */ /* 0x000fe200078f30ff */
[C---:B------:R-:W-:Y:S02]  /*00e0*/  IMAD R153, R202.reuse, 0x28, RZ ;  /* 0x00000028ca997824 */ /* 0x040fe400078e02ff */
[C---:B------:R-:W-:Y:S01]  /*00f0*/  IMAD R157, R202.reuse, 0x2c, RZ ;  /* 0x0000002cca9d7824 */ /* 0x040fe200078e02ff */
[----:B------:R-:W-:Y:S01]  /*0100*/  SHF.R.S32.HI R3, RZ, 0x6, R3 ;  /* 0x00000006ff037819 */ /* 0x000fe20000011403 */
[C---:B------:R-:W-:Y:S02]  /*0110*/  IMAD R161, R202.reuse, 0x30, RZ ;  /* 0x00000030caa17824 */ /* 0x040fe400078e02ff */
[C---:B------:R-:W-:Y:S02]  /*0120*/  IMAD R165, R202.reuse, 0x34, RZ ;  /* 0x00000034caa57824 */ /* 0x040fe400078e02ff */
[----:B------:R-:W-:Y:S01]  /*0130*/  IMAD.SHL.U32 R4, R3, 0x8, RZ ;  /* 0x0000000803047824 */ /* 0x000fe200078e00ff */
[----:B-1----:R-:W-:Y:S01]  /*0140*/  IABS R8, R5 ;  /* 0x0000000500087213 */ /* 0x002fe20000000000 */
[----:B------:R-:W-:-:S03]  /*0150*/  IMAD R169, R202, 0x38, RZ ;  /* 0x00000038caa97824 */ /* 0x000fc600078e02ff */
[-C--:B------:R-:W-:Y:S01]  /*0160*/  IABS R7, R4.reuse ;  /* 0x0000000400077213 */ /* 0x080fe20000000000 */
[C---:B------:R-:W-:Y:S01]  /*0170*/  IMAD R173, R202.reuse, 0x3c, RZ ;  /* 0x0000003ccaad7824 */ /* 0x040fe200078e02ff */
[----:B------:R-:W-:Y:S01]  /*0180*/  IABS R10, R4 ;  /* 0x00000004000a7213 */ /* 0x000fe20000000000 */
[C---:B------:R-:W-:Y:S01]  /*0190*/  IMAD R181, R202.reuse, 0x44, RZ ;  /* 0x00000044cab57824 */ /* 0x040fe200078e02ff */
[----:B------:R-:W1:Y:S01]  /*01a0*/  I2F.RP R0, R7 ;  /* 0x0000000700007306 */ /* 0x000e620000209400 */
[C---:B------:R-:W-:Y:S02]  /*01b0*/  IMAD R185, R202.reuse, 0x48, RZ ;  /* 0x00000048cab97824 */ /* 0x040fe400078e02ff */
[C---:B------:R-:W-:Y:S02]  /*01c0*/  IMAD R189, R202.reuse, 0x4c, RZ ;  /* 0x0000004ccabd7824 */ /* 0x040fe400078e02ff */
[C---:B------:R-:W-:Y:S02]  /*01d0*/  IMAD R193, R202.reuse, 0x50, RZ ;  /* 0x00000050cac17824 */ /* 0x040fe400078e02ff */
[----:B------:R-:W-:-:S02]  /*01e0*/  IMAD R197, R202, 0x54, RZ ;  /* 0x00000054cac57824 */ /* 0x000fc400078e02ff */
[C---:B------:R-:W-:Y:S02]  /*01f0*/  IMAD R201, R202.reuse, 0x58, RZ ;  /* 0x00000058cac97824 */ /* 0x040fe400078e02ff */
[C---:B------:R-:W-:Y:S02]  /*0200*/  IMAD R207, R202.reuse, 0x5c, RZ ;  /* 0x0000005ccacf7824 */ /* 0x040fe400078e02ff */
[C---:B------:R-:W-:Y:S02]  /*0210*/  IMAD R211, R202.reuse, 0x60, RZ ;  /* 0x00000060cad37824 */ /* 0x040fe400078e02ff */
[C---:B------:R-:W-:Y:S01]  /*0220*/  IMAD R215, R202.reuse, 0x64, RZ ;  /* 0x00000064cad77824 */ /* 0x040fe200078e02ff */
[----:B-1----:R-:W1:Y:S01]  /*0230*/  MUFU.RCP R0, R0 ;  /* 0x0000000000007308 */ /* 0x002e620000001000 */
[C---:B------:R-:W-:Y:S02]  /*0240*/  IMAD R219, R202.reuse, 0x68, RZ ;  /* 0x00000068cadb7824 */ /* 0x040fe400078e02ff */
[----:B------:R-:W-:-:S02]  /*0250*/  IMAD R223, R202, 0x6c, RZ ;  /* 0x0000006ccadf7824 */ /* 0x000fc400078e02ff */
[C---:B------:R-:W-:Y:S02]  /*0260*/  IMAD R226, R202.reuse, 0x70, RZ ;  /* 0x00000070cae27824 */ /* 0x040fe400078e02ff */
[C---:B------:R-:W-:Y:S02]  /*0270*/  IMAD R230, R202.reuse, 0x74, RZ ;  /* 0x00000074cae67824 */ /* 0x040fe400078e02ff */
[C---:B------:R-:W-:Y:S02]  /*0280*/  IMAD R234, R202.reuse, 0x78, RZ ;  /* 0x00000078caea7824 */ /* 0x040fe400078e02ff */
[C---:B------:R-:W-:Y:S02]  /*0290*/  IMAD R238, R202.reuse, 0x7c, RZ ;  /* 0x0000007ccaee7824 */ /* 0x040fe400078e02ff */
[----:B------:R-:W-:Y:S01]  /*02a0*/  IMAD R248, R202, 0x25, RZ ;  /* 0x00000025caf87824 */ /* 0x000fe200078e02ff */
[----:B-1----:R-:W-:Y:S01]  /*02b0*/  IADD3 R2, R0, 0xffffffe, RZ ;  /* 0x0ffffffe00027810 */ /* 0x002fe20007ffe0ff */
[----:B------:R-:W-:-:S03]  /*02c0*/  IMAD.MOV R0, RZ, RZ, -R10 ;  /* 0x000000ffff007224 */ /* 0x000fc600078e0a0a */
[----:B------:R1:W2:Y:S02]  /*02d0*/  F2I.FTZ.U32.TRUNC.NTZ R3, R2 ;  /* 0x0000000200037305 */ /* 0x0002a4000021f000 */
[----:B-1----:R-:W-:Y:S01]  /*02e0*/  MOV R2, RZ ;  /* 0x000000ff00027202 */ /* 0x002fe20000000f00 */
[----:B--2---:R-:W-:-:S04]  /*02f0*/  IMAD.MOV R6, RZ, RZ, -R3 ;  /* 0x000000ffff067224 */ /* 0x004fc800078e0a03 */
[----:B------:R-:W-:Y:S02]  /*0300*/  IMAD R9, R6, R7, RZ ;  /* 0x0000000706097224 */ /* 0x000fe400078e02ff */
[----:B------:R-:W-:Y:S01]  /*0310*/  IMAD.MOV.U32 R6, RZ, RZ, R8 ;  /* 0x000000ffff067224 */ /* 0x000fe200078e0008 */
[----:B------:R-:W-:Y:S01]  /*0320*/  IABS R8, c[0x0][0x17c] ;  /* 0x00005f0000087a13 */ /* 0x000fe20000000000 */
[----:B------:R-:W-:-:S06]  /*0330*/  IMAD.HI.U32 R3, R3, R9, R2 ;  /* 0x0000000903037227 */ /* 0x000fcc00078e0002 */
[----:B------:R-:W-:-:S04]  /*0340*/  IMAD.HI.U32 R3, R3, R6, RZ ;  /* 0x0000000603037227 */ /* 0x000fc800078e00ff */
[----:B------:R-:W-:-:S05]  /*0350*/  IMAD R0, R3, R0, R6 ;  /* 0x0000000003007224 */ /* 0x000fca00078e0206 */
[----:B------:R-:W-:-:S13]  /*0360*/  ISETP.GT.U32.AND P1, PT, R7, R0, PT ;  /* 0x000000000700720c */ /* 0x000fda0003f24070 */
[----:B------:R-:W-:Y:S01]  /*0370*/  @!P1 IMAD.IADD R0, R0, 0x1, -R7 ;  /* 0x0000000100009824 */ /* 0x000fe200078e0a07 */
[----:B------:R-:W-:Y:S02]  /*0380*/  @!P1 IADD3 R3, R3, 0x1, RZ ;  /* 0x0000000103039810 */ /* 0x000fe40007ffe0ff */
[----:B------:R-:W-:Y:S02]  /*0390*/  ISETP.NE.AND P1, PT, R4, RZ, PT ;  /* 0x000000ff0400720c */ /* 0x000fe40003f25270 */
[----:B------:R-:W-:Y:S02]  /*03a0*/  ISETP.GE.U32.AND P0, PT, R0, R7, PT ;  /* 0x000000070000720c */ /* 0x000fe40003f06070 */
[----:B------:R-:W-:-:S04]  /*03b0*/  LOP3.LUT R0, R5, R4, RZ, 0x3c, !PT ;  /* 0x0000000405007212 */ /* 0x000fc800078e3cff */
[----:B------:R-:W-:Y:S01]  /*03c0*/  ISETP.GE.AND P2, PT, R0, RZ, PT ;  /* 0x000000ff0000720c */ /* 0x000fe20003f46270 */
[----:B------:R-:W-:-:S05]  /*03d0*/  IMAD.MOV.U32 R0, RZ, RZ, c[0x0][0x178] ;  /* 0x00005e00ff007624 */ /* 0x000fca00078e00ff */
[----:B------:R-:W-:Y:S02]  /*03e0*/  IADD3 R0, R0, 0x7f, RZ ;  /* 0x0000007f00007810 */ /* 0x000fe40007ffe0ff */
[----:B------:R-:W-:-:S05]  /*03f0*/  @P0 IADD3 R3, R3, 0x1, RZ ;  /* 0x0000000103030810 */ /* 0x000fca0007ffe0ff */
[----:B------:R-:W-:Y:S01]  /*0400*/  IMAD.MOV.U32 R2, RZ, RZ, R3 ;  /* 0x000000ffff027224 */ /* 0x000fe200078e0003 */
[----:B------:R-:W-:-:S03]  /*0410*/  SHF.R.S32.HI R3, RZ, 0x1f, R0 ;  /* 0x0000001fff037819 */ /* 0x000fc60000011400 */
[----:B------:R-:W-:Y:S01]  /*0420*/  @!P2 IMAD.MOV R2, RZ, RZ, -R2 ;  /* 0x000000ffff02a224 */ /* 0x000fe200078e0a02 */
[----:B------:R-:W-:Y:S02]  /*0430*/  @!P1 LOP3.LUT R2, RZ, R4, RZ, 0x33, !PT ;  /* 0x00000004ff029212 */ /* 0x000fe400078e33ff */
[----:B------:R-:W-:Y:S02]  /*0440*/  LEA.HI R3, R3, R0, RZ, 0x7 ;  /* 0x0000000003037211 */ /* 0x000fe400078f38ff */
[----:B------:R-:W-:Y:S01]  /*0450*/  SHF.L.U32 R12, R2, 0x3, RZ ;  /* 0x00000003020c7819 */ /* 0x000fe200000006ff */
[----:B------:R-:W-:-:S03]  /*0460*/  IMAD.MOV R2, RZ, RZ, -R2 ;  /* 0x000000ffff027224 */ /* 0x000fc600078e0a02 */
[----:B------:R-:W-:Y:S01]  /*0470*/  LEA.HI.SX32 R3, R3, -R12, 0x19 ;  /* 0x8000000c03037211 */ /* 0x000fe200078fcaff */
[----:B------:R-:W-:Y:S02]  /*0480*/  IMAD R10, R4, R2, R5 ;  /* 0x00000002040a7224 */ /* 0x000fe400078e0205 */
[----:B------:R-:W-:Y:S01]  /*0490*/  IMAD.MOV.U32 R2, RZ, RZ, RZ ;  /* 0x000000ffff027224 */ /* 0x000fe200078e00ff */
[----:B------:R-:W-:Y:S02]  /*04a0*/  IMNMX R11, R3, 0x8, PT ;  /* 0x00000008030b7817 */ /* 0x000fe40003800200 */
[----:B------:R-:W-:Y:S02]  /*04b0*/  IABS R4, R10 ;  /* 0x0000000a00047213 */ /* 0x000fe40000000000 */
[----:B------:R-:W-:-:S04]  /*04c0*/  IABS R7, R11 ;  /* 0x0000000b00077213 */ /* 0x000fc80000000000 */
[----:B------:R-:W1:Y:S08]  /*04d0*/  I2F.RP R0, R7 ;  /* 0x0000000700007306 */ /* 0x000e700000209400 */
[----:B-1----:R-:W1:Y:S02]  /*04e0*/  MUFU.RCP R0, R0 ;  /* 0x0000000000007308 */ /* 0x002e640000001000 */
[----:B-1----:R-:W-:-:S06]  /*04f0*/  IADD3 R3, R0, 0xffffffe, RZ ;  /* 0x0ffffffe00037810 */ /* 0x002fcc0007ffe0ff */
[----:B------:R-:W1:Y:S02]  /*0500*/  F2I.FTZ.U32.TRUNC.NTZ R3, R3 ;  /* 0x0000000300037305 */ /* 0x000e64000021f000 */
[----:B-1----:R-:W-:-:S04]  /*0510*/  IMAD.MOV R6, RZ, RZ, -R3 ;  /* 0x000000ffff067224 */ /* 0x002fc800078e0a03 */
[----:B------:R-:W-:Y:S01]  /*0520*/  IMAD R5, R6, R7, RZ ;  /* 0x0000000706057224 */ /* 0x000fe200078e02ff */
[----:B------:R-:W-:-:S03]  /*0530*/  IABS R6, R11 ;  /* 0x0000000b00067213 */ /* 0x000fc60000000000 */
[----:B------:R-:W-:Y:S01]  /*0540*/  IMAD.HI.U32 R0, R3, R5, R2 ;  /* 0x0000000503007227 */ /* 0x000fe200078e0002 */
[----:B------:R-:W-:-:S03]  /*0550*/  IABS R3, c[0x0][0x178] ;  /* 0x00005e0000037a13 */ /* 0x000fc60000000000 */
[----:B------:R-:W-:Y:S02]  /*0560*/  IMAD.MOV.U32 R2, RZ, RZ, R8 ;  /* 0x000000ffff027224 */ /* 0x000fe400078e0008 */
[----:B------:R-:W-:Y:S01]  /*0570*/  IMAD.MOV.U32 R5, RZ, RZ, R4 ;  /* 0x000000ffff057224 */ /* 0x000fe200078e0004 */
[----:B------:R-:W-:Y:S01]  /*0580*/  IADD3 R4, RZ, -R6, RZ ;  /* 0x80000006ff047210 */ /* 0x000fe20007ffe0ff */
[----:B------:R-:W1:Y:S02]  /*0590*/  I2F.RP R8, R2 ;  /* 0x0000000200087306 */ /* 0x000e640000209400 */
[----:B------:R-:W-:-:S04]  /*05a0*/  IMAD.HI.U32 R0, R0, R5, RZ ;  /* 0x0000000500007227 */ /* 0x000fc800078e00ff */
[----:B------:R-:W-:Y:S02]  /*05b0*/  IMAD R4, R0, R4, R5 ;  /* 0x0000000400047224 */ /* 0x000fe400078e0205 */
[----:B------:R-:W2:Y:S03]  /*05c0*/  I2F.RP R5, R3 ;  /* 0x0000000300057306 */ /* 0x000ea60000209400 */
[----:B------:R-:W-:-:S05]  /*05d0*/  ISETP.GT.U32.AND P1, PT, R7, R4, PT ;  /* 0x000000040700720c */ /* 0x000fca0003f24070 */
[----:B-1----:R-:W1:Y:S08]  /*05e0*/  MUFU.RCP R8, R8 ;  /* 0x0000000800087308 */ /* 0x002e700000001000 */
[----:B------:R-:W-:Y:S01]  /*05f0*/  @!P1 IMAD.IADD R4, R4, 0x1, -R7 ;  /* 0x0000000104049824 */ /* 0x000fe200078e0a07 */
[----:B--2---:R-:W2:Y:S01]  /*0600*/  MUFU.RCP R5, R5 ;  /* 0x0000000500057308 */ /* 0x004ea20000001000 */
[----:B------:R-:W-:-:S02]  /*0610*/  @!P1 IADD3 R0, R0, 0x1, RZ ;  /* 0x0000000100009810 */ /* 0x000fc40007ffe0ff */
[----:B------:R-:W-:Y:S02]  /*0620*/  ISETP.NE.AND P1, PT, R11, RZ, PT ;  /* 0x000000ff0b00720c */ /* 0x000fe40003f25270 */
[----:B------:R-:W-:Y:S02]  /*0630*/  ISETP.GE.U32.AND P0, PT, R4, R7, PT ;  /* 0x000000070400720c */ /* 0x000fe40003f06070 */
[----:B-1----:R-:W-:Y:S02]  /*0640*/  IADD3 R6, R8, 0xffffffe, RZ ;  /* 0x0ffffffe08067810 */ /* 0x002fe40007ffe0ff */
[----:B------:R-:W-:Y:S02]  /*0650*/  LOP3.LUT R4, R10, R11, RZ, 0x3c, !PT ;  /* 0x0000000b0a047212 */ /* 0x000fe400078e3cff */
[----:B------:R-:W1:Y:S02]  /*0660*/  F2I.FTZ.U32.TRUNC.NTZ R7, R6 ;  /* 0x0000000600077305 */ /* 0x000e64000021f000 */
[----:B------:R-:W-:-:S02]  /*0670*/  ISETP.GE.AND P2, PT, R4, RZ, PT ;  /* 0x000000ff0400720c */ /* 0x000fc40003f46270 */
[----:B--2---:R-:W-:-:S03]  /*0680*/  IADD3 R4, R5, 0xffffffe, RZ ;  /* 0x0ffffffe05047810 */ /* 0x004fc60007ffe0ff */
[----:B------:R-:W-:Y:S01]  /*0690*/  @P0 IADD3 R0, R0, 0x1, RZ ;  /* 0x0000000100000810 */ /* 0x000fe20007ffe0ff */
[----:B------:R-:W2:Y:S04]  /*06a0*/  F2I.FTZ.U32.TRUNC.NTZ R5, R4 ;  /* 0x0000000400057305 */ /* 0x000ea8000021f000 */
[----:B------:R-:W-:Y:S02]  /*06b0*/  IMAD.MOV.U32 R8, RZ, RZ, R0 ;  /* 0x000000ffff087224 */ /* 0x000fe400078e0000 */
[----:B------:R-:W-:Y:S02]  /*06c0*/  IMAD.MOV.U32 R0, RZ, RZ, c[0x0][0x180] ;  /* 0x00006000ff007624 */ /* 0x000fe400078e00ff */
[----:B------:R-:W-:Y:S01]  /*06d0*/  @!P2 IMAD.MOV R8, RZ, RZ, -R8 ;  /* 0x000000ffff08a224 */ /* 0x000fe200078e0a08 */
[----:B------:R-:W-:Y:S01]  /*06e0*/  @!P1 LOP3.LUT R8, RZ, R11, RZ, 0x33, !PT ;  /* 0x0000000bff089212 */ /* 0x000fe200078e33ff */
[----:B-1----:R-:W-:Y:S01]  /*06f0*/  IMAD.MOV R9, RZ, RZ, -R7 ;  /* 0x000000ffff097224 */ /* 0x002fe200078e0a07 */
[----:B------:R-:W-:-:S02]  /*0700*/  IADD3 R6, R0, -0x1, RZ ;  /* 0xffffffff00067810 */ /* 0x000fc40007ffe0ff */
[----:B------:R-:W-:Y:S01]  /*0710*/  SHF.L.U32 R252, R8, 0x6, RZ ;  /* 0x0000000608fc7819 */ /* 0x000fe200000006ff */
[----:B------:R-:W-:Y:S01]  /*0720*/  IMAD R9, R9, R2, RZ ;  /* 0x0000000209097224 */ /* 0x000fe200078e02ff */
[----:B------:R-:W-:Y:S01]  /*0730*/  ISETP.GE.U32.AND P3, PT, R6, 0x7fffff80, PT ;  /* 0x7fffff800600780c */ /* 0x000fe20003f66070 */
[----:B------:R-:W-:Y:S01]  /*0740*/  IMAD.MOV.U32 R6, RZ, RZ, RZ ;  /* 0x000000ffff067224 */ /* 0x000fe200078e00ff */
[C---:B------:R-:W-:Y:S01]  /*0750*/  IADD3 R32, R252.reuse, 0x1, RZ ;  /* 0x00000001fc207810 */ /* 0x040fe20007ffe0ff */
[----:B------:R-:W-:Y:S01]  /*0760*/  IMAD.MOV R8, RZ, RZ, -R8 ;  /* 0x000000ffff087224 */ /* 0x000fe200078e0a08 */
[----:B------:R-:W-:Y:S01]  /*0770*/  IABS R13, R252 ;  /* 0x000000fc000d7213 */ /* 0x000fe20000000000 */
[----:B--2---:R-:W-:Y:S01]  /*0780*/  IMAD.MOV R4, RZ, RZ, -R5 ;  /* 0x000000ffff047224 */ /* 0x004fe200078e0a05 */
[----:B------:R-:W-:Y:S01]  /*0790*/  IABS R15, R32 ;  /* 0x00000020000f7213 */ /* 0x000fe20000000000 */
[----:B------:R-:W-:Y:S01]  /*07a0*/  IMAD.HI.U32 R6, R7, R9, R6 ;  /* 0x0000000907067227 */ /* 0x000fe200078e0006 */
[C---:B------:R-:W-:Y:S01]  /*07b0*/  IADD3 R120, R252.reuse, 0x2, RZ ;  /* 0x00000002fc787810 */ /* 0x040fe20007ffe0ff */
[----:B------:R1:W-:Y:S01]  /*07c0*/  STL [R1+0xff4], R32 ;  /* 0x000ff42001007387 */ /* 0x0003e20000100800 */
[C---:B------:R-:W-:Y:S01]  /*07d0*/  IADD3 R118, R252.reuse, 0x4, RZ ;  /* 0x00000004fc767810 */ /* 0x040fe20007ffe0ff */
[----:B------:R-:W-:Y:S01]  /*07e0*/  IMAD R7, R11, R8, R10 ;  /* 0x000000080b077224 */ /* 0x000fe200078e020a */
[----:B------:R-:W-:Y:S01]  /*07f0*/  IABS R17, R120 ;  /* 0x0000007800117213 */ /* 0x000fe20000000000 */
[----:B------:R-:W-:Y:S01]  /*0800*/  IMAD.MOV.U32 R10, RZ, RZ, R4 ;  /* 0x000000ffff0a7224 */ /* 0x000fe200078e0004 */
[----:B------:R-:W-:Y:S01]  /*0810*/  IADD3 R119, R252, 0x3, RZ ;  /* 0x00000003fc777810 */ /* 0x000fe20007ffe0ff */
[----:B------:R-:W-:Y:S01]  /*0820*/  IMAD.HI.U32 R8, R6, R13, RZ ;  /* 0x0000000d06087227 */ /* 0x000fe200078e00ff */
[C---:B------:R-:W-:Y:S01]  /*0830*/  IADD3 R30, R252.reuse, 0x6, RZ ;  /* 0x00000006fc1e7810 */ /* 0x040fe20007ffe0ff */
[----:B------:R-:W-:Y:S01]  /*0840*/  STL [R1+0xff0], R120 ;  /* 0x000ff07801007387 */ /* 0x000fe20000100800 */
[----:B------:R-:W-:Y:S01]  /*0850*/  IADD3 R114, R252, 0x7, RZ ;  /* 0x00000007fc727810 */ /* 0x000fe20007ffe0ff */
[----:B------:R-:W-:Y:S01]  /*0860*/  IMAD.MOV.U32 R4, RZ, RZ, RZ ;  /* 0x000000ffff047224 */ /* 0x000fe200078e00ff */
[----:B------:R-:W-:Y:S01]  /*0870*/  IADD3 R8, -R8, RZ, RZ ;  /* 0x000000ff08087210 */ /* 0x000fe20007ffe1ff */
[----:B------:R-:W-:Y:S01]  /*0880*/  IMAD R11, R10, R3, RZ ;  /* 0x000000030a0b7224 */ /* 0x000fe200078e02ff */
[----:B------:R-:W-:Y:S01]  /*0890*/  IABS R21, R30 ;  /* 0x0000001e00157213 */ /* 0x000fe20000000000 */
[----:B------:R-:W-:Y:S01]  /*08a0*/  IMAD.HI.U32 R9, R6, R15, RZ ;  /* 0x0000000f06097227 */ /* 0x000fe200078e00ff */
[----:B------:R-:W-:Y:S01]  /*08b0*/  IABS R23, R114 ;  /* 0x0000007200177213 */ /* 0x000fe20000000000 */
[----:B------:R-:W-:Y:S01]  /*08c0*/  STL [R1+0xfec], R119 ;  /* 0x000fec7701007387 */ /* 0x000fe20000100800 */
[C---:B------:R-:W-:Y:S01]  /*08d0*/  IADD3 R112, R252.reuse, 0x8, RZ ;  /* 0x00000008fc707810 */ /* 0x040fe20007ffe0ff */
[----:B------:R-:W-:Y:S01]  /*08e0*/  IMAD.HI.U32 R4, R5, R11, R4 ;  /* 0x0000000b05047227 */ /* 0x000fe200078e0004 */
[----:B------:R-:W-:Y:S01]  /*08f0*/  IADD3 R116, R252, 0x5, RZ ;  /* 0x00000005fc747810 */ /* 0x000fe20007ffe0ff */
[----:B------:R-:W-:Y:S01]  /*0900*/  STL [R1+0x1088], R118 ;  /* 0x0010887601007387 */ /* 0x000fe20000100800 */
[----:B------:R-:W-:Y:S01]  /*0910*/  IABS R25, R112 ;  /* 0x0000007000197213 */ /* 0x000fe20000000000 */
[----:B------:R-:W-:Y:S01]  /*0920*/  IMAD.IADD R5, R12, 0x1, R7 ;  /* 0x000000010c057824 */ /* 0x000fe200078e0207 */
[C---:B------:R-:W-:Y:S01]  /*0930*/  IADD3 R110, R252.reuse, 0x9, RZ ;  /* 0x00000009fc6e7810 */ /* 0x040fe20007ffe0ff */
[----:B------:R-:W-:Y:S01]  /*0940*/  IMAD.MOV R10, RZ, RZ, -R9 ;  /* 0x000000ffff0a7224 */ /* 0x000fe200078e0a09 */
[----:B------:R-:W-:Y:S01]  /*0950*/  IADD3 R106, R252, 0xc, RZ ;  /* 0x0000000cfc6a7810 */ /* 0x000fe20007ffe0ff */
[----:B------:R-:W-:Y:S01]  /*0960*/  IMAD.HI.U32 R7, R6, R17, RZ ;  /* 0x0000001106077227 */ /* 0x000fe200078e00ff */
[----:B------:R-:W-:Y:S01]  /*0970*/  IABS R19, R116 ;  /* 0x0000007400137213 */ /* 0x000fe20000000000 */
[----:B------:R-:W-:Y:S01]  /*0980*/  STL [R1+0x108c], R116 ;  /* 0x00108c7401007387 */ /* 0x000fe20000100800 */
[----:B------:R-:W-:Y:S01]  /*0990*/  IABS R27, R110 ;  /* 0x0000006e001b7213 */ /* 0x000fe20000000000 */
[C---:B------:R-:W-:Y:S01]  /*09a0*/  IMAD R9, R2.reuse, R8, R13 ;  /* 0x0000000802097224 */ /* 0x040fe200078e020d */
[----:B------:R-:W-:Y:S01]  /*09b0*/  IABS R8, R118 ;  /* 0x0000007600087213 */ /* 0x000fe20000000000 */
[----:B------:R-:W-:Y:S01]  /*09c0*/  IMAD R11, R2, R10, R15 ;  /* 0x0000000a020b7224 */ /* 0x000fe200078e020f */
[----:B------:R-:W-:Y:S01]  /*09d0*/  IABS R15, R119 ;  /* 0x00000077000f7213 */ /* 0x000fe20000000000 */
[----:B------:R-:W-:Y:S01]  /*09e0*/  IMAD.MOV R7, RZ, RZ, -R7 ;  /* 0x000000ffff077224 */ /* 0x000fe200078e0a07 */
[----:B------:R-:W-:Y:S01]  /*09f0*/  IABS R33, R106 ;  /* 0x0000006a00217213 */ /* 0x000fe20000000000 */
[----:B------:R-:W-:Y:S01]  /*0a00*/  IMAD.HI.U32 R13, R6, R21, RZ ;  /* 0x00000015060d7227 */ /* 0x000fe200078e00ff */
[C---:B------:R-:W-:Y:S01]  /*0a10*/  IADD3 R108, R252.reuse, 0xa, RZ ;  /* 0x0000000afc6c7810 */ /* 0x040fe20007ffe0ff */
[----:B------:R2:W-:Y:S01]  /*0a20*/  STL [R1+0x1084], R30 ;  /* 0x0010841e01007387 */ /* 0x0005e20000100800 */
[----:B------:R-:W-:Y:S01]  /*0a30*/  IADD3 R104, R252, 0xd, RZ ;  /* 0x0000000dfc687810 */ /* 0x000fe20007ffe0ff */
[----:B------:R-:W-:Y:S01]  /*0a40*/  IMAD R7, R2, R7, R17 ;  /* 0x0000000702077224 */ /* 0x000fe200078e0211 */
[----:B------:R-:W-:Y:S01]  /*0a50*/  IABS R29, R108 ;  /* 0x0000006c001d7213 */ /* 0x000fe20000000000 */
[----:B------:R-:W-:Y:S01]  /*0a60*/  IMAD.MOV.U32 R17, RZ, RZ, R8 ;  /* 0x000000ffff117224 */ /* 0x000fe200078e0008 */
[----:B------:R-:W-:Y:S01]  /*0a70*/  IABS R35, R104 ;  /* 0x0000006800237213 */ /* 0x000fe20000000000 */
[----:B------:R-:W-:Y:S01]  /*0a80*/  IMAD.HI.U32 R8, R6, R15, RZ ;  /* 0x0000000f06087227 */ /* 0x000fe200078e00ff */
[C---:B------:R-:W-:Y:S01]  /*0a90*/  IADD3 R102, R252.reuse, 0xe, RZ ;  /* 0x0000000efc667810 */ /* 0x040fe20007ffe0ff */
[----:B------:R-:W-:Y:S01]  /*0aa0*/  STL [R1+0x1080], R114 ;  /* 0x0010807201007387 */ /* 0x000fe20000100800 */
[C---:B------:R-:W-:Y:S01]  /*0ab0*/  IADD3 R100, R252.reuse, 0xf, RZ ;  /* 0x0000000ffc647810 */ /* 0x040fe20007ffe0ff */
[----:B------:R-:W-:Y:S01]  /*0ac0*/  IMAD.MOV R8, RZ, RZ, -R8 ;  /* 0x000000ffff087224 */ /* 0x000fe200078e0a08 */
[----:B------:R-:W-:Y:S01]  /*0ad0*/  IADD3 R98, R252, 0x11, RZ ;  /* 0x00000011fc627810 */ /* 0x000fe20007ffe0ff */
[----:B------:R-:W-:Y:S01]  /*0ae0*/  IMAD.HI.U32 R10, R6, R17, RZ ;  /* 0x00000011060a7227 */ /* 0x000fe200078e00ff */
[----:B------:R-:W-:Y:S01]  /*0af0*/  IABS R37, R102 ;  /* 0x0000006600257213 */ /* 0x000fe20000000000 */
[----:B------:R-:W-:Y:S01]  /*0b00*/  STL [R1+0x107c], R112 ;  /* 0x00107c7001007387 */ /* 0x000fe20000100800 */
[----:B------:R-:W-:Y:S01]  /*0b10*/  IABS R39, R100 ;  /* 0x0000006400277213 */ /* 0x000fe20000000000 */
[----:B------:R-:W-:Y:S01]  /*0b20*/  IMAD.MOV R14, RZ, RZ, -R13 ;  /* 0x000000ffff0e7224 */ /* 0x000fe200078e0a0d */
[----:B------:R-:W-:Y:S01]  /*0b30*/  IADD3 R10, -R10, RZ, RZ ;  /* 0x000000ff0a0a7210 */ /* 0x000fe20007ffe1ff */
[----:B------:R-:W-:Y:S01]  /*0b40*/  IMAD R13, R2, R8, R15 ;  /* 0x00000008020d7224 */ /* 0x000fe200078e020f */
[----:B------:R-:W-:Y:S01]  /*0b50*/  IABS R43, R98 ;  /* 0x00000062002b7213 */ /* 0x000fe20000000000 */
[----:B------:R-:W-:Y:S01]  /*0b60*/  IMAD.HI.U32 R8, R6, R23, RZ ;  /* 0x0000001706087227 */ /* 0x000fe200078e00ff */
[C---:B------:R-:W-:Y:S01]  /*0b70*/  IADD3 R96, R252.reuse, 0x12, RZ ;  /* 0x00000012fc607810 */ /* 0x040fe20007ffe0ff */
[----:B------:R-:W-:Y:S01]  /*0b80*/  STL [R1+0x1078], R110 ;  /* 0x0010786e01007387 */ /* 0x000fe20000100800 */
[----:B------:R-:W-:Y:S01]  /*0b90*/  IADD3 R90, R252, 0x16, RZ ;  /* 0x00000016fc5a7810 */ /* 0x000fe20007ffe0ff */
[----:B------:R-:W-:Y:S01]  /*0ba0*/  IMAD.MOV R8, RZ, RZ, -R8 ;  /* 0x000000ffff087224 */ /* 0x000fe200078e0a08 */
[----:B------:R-:W-:Y:S01]  /*0bb0*/  IABS R45, R96 ;  /* 0x00000060002d7213 */ /* 0x000fe20000000000 */
[----:B------:R-:W-:Y:S01]  /*0bc0*/  IMAD R15, R2, R10, R17 ;  /* 0x0000000a020f7224 */ /* 0x000fe200078e0211 */
[----:B------:R-:W-:Y:S01]  /*0bd0*/  IADD3 R94, R252, 0x13, RZ ;  /* 0x00000013fc5e7810 */ /* 0x000fe20007ffe0ff */
[----:B------:R-:W-:Y:S01]  /*0be0*/  IMAD R17, R2, R8, R23 ;  /* 0x0000000802117224 */ /* 0x000fe200078e0217 */
[----:B------:R-:W-:Y:S01]  /*0bf0*/  IABS R53, R90 ;  /* 0x0000005a00357213 */ /* 0x000fe20000000000 */
[----:B------:R-:W-:Y:S01]  /*0c00*/  IMAD.HI.U32 R8, R6, R25, RZ ;  /* 0x0000001906087227 */ /* 0x000fe200078e00ff */
[----:B------:R-:W-:Y:S01]  /*0c10*/  IABS R47, R94 ;  /* 0x0000005e002f7213 */ /* 0x000fe20000000000 */
[----:B------:R-:W-:Y:S01]  /*0c20*/  STL [R1+0x1074], R108 ;  /* 0x0010746c01007387 */ /* 0x000fe20000100800 */
[C---:B------:R-:W-:Y:S01]  /*0c30*/  IADD3 R28, R252.reuse, 0xb, RZ ;  /* 0x0000000bfc1c7810 */ /* 0x040fe20007ffe0ff */
[----:B------:R-:W-:Y:S01]  /*0c40*/  IMAD.MOV R8, RZ, RZ, -R8 ;  /* 0x000000ffff087224 */ /* 0x000fe200078e0a08 */
[----:B------:R-:W-:Y:S01]  /*0c50*/  IADD3 R88, R252, 0x17, RZ ;  /* 0x00000017fc587810 */ /* 0x000fe20007ffe0ff */
[C---:B------:R-:W-:Y:S01]  /*0c60*/  IMAD.HI.U32 R12, R6.reuse, R19, RZ ;  /* 0x00000013060c7227 */ /* 0x040fe200078e00ff */
[----:B------:R-:W-:Y:S01]  /*0c70*/  IABS R31, R28 ;  /* 0x0000001c001f7213 */ /* 0x000fe20000000000 */
[----:B------:R3:W-:Y:S01]  /*0c80*/  STL [R1+0x1070], R28 ;  /* 0x0010701c01007387 */ /* 0x0007e20000100800 */
[----:B------:R-:W-:Y:S01]  /*0c90*/  IABS R55, R88 ;  /* 0x0000005800377213 */ /* 0x000fe20000000000 */
[----:B------:R-:W-:Y:S01]  /*0ca0*/  IMAD.HI.U32 R10, R6, R27, RZ ;  /* 0x0000001b060a7227 */ /* 0x000fe200078e00ff */
[C---:B------:R-:W-:Y:S01]  /*0cb0*/  IADD3 R86, R252.reuse, 0x18, RZ ;  /* 0x00000018fc567810 */ /* 0x040fe20007ffe0ff */
[----:B------:R-:W-:Y:S01]  /*0cc0*/  STL [R1+0x106c], R106 ;  /* 0x00106c6a01007387 */ /* 0x000fe20000100800 */
[----:B------:R-:W-:Y:S01]  /*0cd0*/  IADD3 R26, R252, 0x10, RZ ;  /* 0x00000010fc1a7810 */ /* 0x000fe20007ffe0ff */
[----:B------:R-:W-:Y:S01]  /*0ce0*/  IMAD R23, R2, R8, R25 ;  /* 0x0000000802177224 */ /* 0x000fe200078e0219 */
[----:B------:R-:W-:Y:S01]  /*0cf0*/  IADD3 R82, R252, 0x1b, RZ ;  /* 0x0000001bfc527810 */ /* 0x000fe20007ffe0ff */
[----:B------:R-:W-:Y:S01]  /*0d00*/  IMAD.HI.U32 R8, R6, R33, RZ ;  /* 0x0000002106087227 */ /* 0x000fe200078e00ff */
[----:B------:R-:W-:Y:S01]  /*0d10*/  IABS R57, R86 ;  /* 0x0000005600397213 */ /* 0x000fe20000000000 */
[----:B------:R-:W-:Y:S01]  /*0d20*/  STL [R1+0x1068], R104 ;  /* 0x0010686801007387 */ /* 0x000fe20000100800 */
[----:B------:R-:W-:Y:S01]  /*0d30*/  IABS R41, R26 ;  /* 0x0000001a00297213 */ /* 0x000fe20000000000 */
[----:B------:R-:W-:Y:S01]  /*0d40*/  IMAD.MOV R12, RZ, RZ, -R12 ;  /* 0x000000ffff0c7224 */ /* 0x000fe200078e0a0c */
[----:B------:R-:W-:Y:S01]  /*0d50*/  IABS R63, R82 ;  /* 0x00000052003f7213 */ /* 0x000fe20000000000 */
[----:B------:R-:W-:Y:S01]  /*0d60*/  IMAD.MOV R10, RZ, RZ, -R10 ;  /* 0x000000ffff0a7224 */ /* 0x000fe200078e0a0a */
[C---:B------:R-:W-:Y:S01]  /*0d70*/  IADD3 R80, R252.reuse, 0x1c, RZ ;  /* 0x0000001cfc507810 */ /* 0x040fe20007ffe0ff */
[----:B------:R-:W-:Y:S01]  /*0d80*/  IMAD.MOV R8, RZ, RZ, -R8 ;  /* 0x000000ffff087224 */ /* 0x000fe200078e0a08 */
[----:B------:R-:W-:Y:S01]  /*0d90*/  IADD3 R24, R252, 0x15, RZ ;  /* 0x00000015fc187810 */ /* 0x000fe20007ffe0ff */
[----:B------:R-:W-:Y:S01]  /*0da0*/  IMAD R19, R2, R12, R19 ;  /* 0x0000000c02137224 */ /* 0x000fe200078e0213 */
[----:B------:R-:W-:Y:S01]  /*0db0*/  IADD3 R92, R252, 0x14, RZ ;  /* 0x00000014fc5c7810 */ /* 0x000fe20007ffe0ff */
[----:B------:R-:W-:Y:S01]  /*0dc0*/  IMAD.HI.U32 R12, R6, R29, RZ ;  /* 0x0000001d060c7227 */ /* 0x000fe200078e00ff */
[----:B------:R-:W-:Y:S01]  /*0dd0*/  IABS R65, R80 ;  /* 0x0000005000417213 */ /* 0x000fe20000000000 */
[----:B------:R-:W-:Y:S01]  /*0de0*/  STL [R1+0x1064], R102 ;  /* 0x0010646601007387 */ /* 0x000fe20000100800 */
[----:B------:R-:W-:Y:S01]  /*0df0*/  IABS R51, R24 ;  /* 0x0000001800337213 */ /* 0x000fe20000000000 */
[----:B------:R-:W-:Y:S01]  /*0e00*/  IMAD R25, R2, R10, R27 ;  /* 0x0000000a02197224 */ /* 0x000fe200078e021b */
[----:B------:R-:W-:Y:S01]  /*0e10*/  IADD3 R12, -R12, RZ, RZ ;  /* 0x000000ff0c0c7210 */ /* 0x000fe20007ffe1ff */
[----:B------:R-:W-:Y:S01]  /*0e20*/  IMAD R27, R2, R8, R33 ;  /* 0x00000008021b7224 */ /* 0x000fe200078e0221 */
[----:B------:R-:W-:Y:S01]  /*0e30*/  IABS R49, R92 ;  /* 0x0000005c00317213 */ /* 0x000fe20000000000 */
[----:B------:R-:W-:Y:S01]  /*0e40*/  IMAD.HI.U32 R8, R6, R35, RZ ;  /* 0x0000002306087227 */ /* 0x000fe200078e00ff */
[C---:B------:R-:W-:Y:S01]  /*0e50*/  IADD3 R78, R252.reuse, 0x1d, RZ ;  /* 0x0000001dfc4e7810 */ /* 0x040fe20007ffe0ff */
[----:B------:R-:W-:Y:S01]  /*0e60*/  STL [R1+0x1060], R100 ;  /* 0x0010606401007387 */ /* 0x000fe20000100800 */
[C---:B------:R-:W-:Y:S01]  /*0e70*/  IADD3 R22, R252.reuse, 0x1a, RZ ;  /* 0x0000001afc167810 */ /* 0x040fe20007ffe0ff */
[----:B------:R-:W-:Y:S01]  /*0e80*/  IMAD.MOV R8, RZ, RZ, -R8 ;  /* 0x000000ffff087224 */ /* 0x000fe200078e0a08 */
[----:B------:R-:W-:Y:S01]  /*0e90*/  IADD3 R74, R252, 0x20, RZ ;  /* 0x00000020fc4a7810 */ /* 0x000fe20007ffe0ff */
[----:B------:R-:W-:Y:S01]  /*0ea0*/  IMAD R29, R2, R12, R29 ;  /* 0x0000000c021d7224 */ /* 0x000fe200078e021d */
[----:B------:R-:W-:Y:S01]  /*0eb0*/  IADD3 R84, R252, 0x19, RZ ;  /* 0x00000019fc547810 */ /* 0x000fe20007ffe0ff */
[C---:B------:R-:W-:Y:S01]  /*0ec0*/  IMAD.HI.U32 R10, R6.reuse, R37, RZ ;  /* 0x00000025060a7227 */ /* 0x040fe200078e00ff */
[----:B------:R-:W-:Y:S01]  /*0ed0*/  IABS R67, R78 ;  /* 0x0000004e00437213 */ /* 0x000fe20000000000 */
[----:B------:R4:W-:Y:S01]  /*0ee0*/  STL [R1+0x105c], R26 ;  /* 0x00105c1a01007387 */ /* 0x0009e20000100800 */
[----:B------:R-:W-:Y:S01]  /*0ef0*/  IABS R61, R22 ;  /* 0x00000016003d7213 */ /* 0x000fe20000000000 */
[----:B------:R-:W-:Y:S01]  /*0f00*/  IMAD.HI.U32 R12, R6, R39, RZ ;  /* 0x00000027060c7227 */ /* 0x000fe200078e00ff */
[----:B------:R-:W-:Y:S01]  /*0f10*/  IABS R73, R74 ;  /* 0x0000004a00497213 */ /* 0x000fe20000000000 */
[----:B------:R-:W-:Y:S01]  /*0f20*/  STL [R1+0x1058], R98 ;  /* 0x0010586201007387 */ /* 0x000fe20000100800 */
[----:B------:R-:W-:Y:S01]  /*0f30*/  IABS R59, R84 ;  /* 0x00000054003b7213 */ /* 0x000fe20000000000 */
[----:B------:R-:W-:Y:S01]  /*0f40*/  IMAD R33, R2, R8, R35 ;  /* 0x0000000802217224 */ /* 0x000fe200078e0223 */
[----:B------:R-:W-:Y:S01]  /*0f50*/  IADD3 R20, R252, 0x1f, RZ ;  /* 0x0000001ffc147810 */ /* 0x000fe20007ffe0ff */
[----:B------:R-:W-:Y:S01]  /*0f60*/  IMAD.HI.U32 R8, R6, R43, RZ ;  /* 0x0000002b06087227 */ /* 0x000fe200078e00ff */
[C---:B------:R-:W-:Y:S01]  /*0f70*/  IADD3 R72, R252.reuse, 0x21, RZ ;  /* 0x00000021fc487810 */ /* 0x040fe20007ffe0ff */
[----:B------:R-:W-:Y:S01]  /*0f80*/  STL [R1+0x1054], R96 ;  /* 0x0010546001007387 */ /* 0x000fe20000100800 */
[----:B------:R-:W-:Y:S01]  /*0f90*/  IADD3 R76, R252, 0x1e, RZ ;  /* 0x0000001efc4c7810 */ /* 0x000fe20007ffe0ff */
[----:B------:R-:W-:Y:S01]  /*0fa0*/  IMAD.MOV R10, RZ, RZ, -R10 ;  /* 0x000000ffff0a7224 */ /* 0x000fe200078e0a0a */
[----:B------:R-:W-:Y:S01]  /*0fb0*/  IABS R71, R20 ;  /* 0x0000001400477213 */ /* 0x000fe20000000000 */
[----:B------:R-:W-:Y:S01]  /*0fc0*/  IMAD.MOV R12, RZ, RZ, -R12 ;  /* 0x000000ffff0c7224 */ /* 0x000fe200078e0a0c */
[----:B------:R-:W-:Y:S01]  /*0fd0*/  IABS R75, R72 ;  /* 0x00000048004b7213 */ /* 0x000fe20000000000 */
[----:B------:R-:W-:Y:S01]  /*0fe0*/  IMAD.MOV R8, RZ, RZ, -R8 ;  /* 0x000000ffff087224 */ /* 0x000fe200078e0a08 */
[----:B------:R-:W-:Y:S01]  /*0ff0*/  IABS R69, R76 ;  /* 0x0000004c00457213 */ /* 0x000fe20000000000 */
[----:B------:R-:W-:Y:S01]  /*1000*/  IMAD R35, R2, R10, R37 ;  /* 0x0000000a02237224 */ /* 0x000fe200078e0225 */
[----:B------:R-:W-:Y:S01]  /*1010*/  IADD3 R70, R252, 0x22, RZ ;  /* 0x00000022fc467810 */ /* 0x000fe20007ffe0ff */
[----:B------:R-:W-:Y:S01]  /*1020*/  IMAD R37, R2, R12, R39 ;  /* 0x0000000c02257224 */ /* 0x000fe200078e0227 */
[----:B------:R-:W-:Y:S01]  /*1030*/  IADD3 R18, R252, 0x24, RZ ;  /* 0x00000024fc127810 */ /* 0x000fe20007ffe0ff */
[----:B------:R-:W-:Y:S01]  /*1040*/  IMAD R39, R2, R8, R43 ;  /* 0x0000000802277224 */ /* 0x000fe200078e022b */
[----:B------:R-:W-:Y:S01]  /*1050*/  IADD3 R68, R252, 0x23, RZ ;  /* 0x00000023fc447810 */ /* 0x000fe20007ffe0ff */
[----:B------:R-:W-:Y:S01]  /*1060*/  IMAD.HI.U32 R8, R6, R45, RZ ;  /* 0x0000002d06087227 */ /* 0x000fe200078e00ff */
[----:B------:R-:W-:Y:S01]  /*1070*/  IADD3 R66, R252, 0x25, RZ ;  /* 0x00000025fc427810 */ /* 0x000fe20007ffe0ff */
[----:B------:R-:W-:Y:S01]  /*1080*/  STL [R1+0x1050], R94 ;  /* 0x0010505e01007387 */ /* 0x000fe20000100800 */
[----:B------:R-:W-:Y:S01]  /*1090*/  IABS R77, R70 ;  /* 0x00000046004d7213 */ /* 0x000fe20000000000 */
[----:B------:R-:W-:Y:S01]  /*10a0*/  IMAD.MOV R8, RZ, RZ, -R8 ;  /* 0x000000ffff087224 */ /* 0x000fe200078e0a08 */
        /* <DEDUP_REMOVED lines=8> */
[----:B------:R-:W-:Y:S01]  /*1130*/  IADD3 R64, R252, 0x26, RZ ;  /* 0x00000026fc407810 */ /* 0x000fe20007ffe0ff */
[----:B------:R-:W-:Y:S01]  /*1140*/  STL [R1+0x1048], R24 ;  /* 0x0010481801007387 */ /* 0x000fe20000100800 */
[----:B------:R-:W-:Y:S01]  /*1150*/  IABS R93, R58 ;  /* 0x0000003a005d7213 */ /* 0x000fe20000000000 */
[----:B------:R-:W-:Y:S01]  /*1160*/  IMAD.MOV R10, RZ, RZ, -R10 ;  /* 0x000000ffff0a7224 */ /* 0x000fe200078e0a0a */
[----:B------:R-:W-:Y:S01]  /*1170*/  IADD3 R8, -R8, RZ, RZ ;  /* 0x000000ff08087210 */ /* 0x000fe20007ffe1ff */
[C---:B------:R-:W-:Y:S01]  /*1180*/  IMAD R21, R2.reuse, R14, R21 ;  /* 0x0000000e02157224 */ /* 0x040fe200078e0215 */
[----:B------:R-:W-:Y:S01]  /*1190*/  IABS R85, R64 ;  /* 0x0000004000557213 */ /* 0x000fe20000000000 */
[----:B------:R-:W-:Y:S01]  /*11a0*/  IMAD R45, R2, R10, R47 ;  /* 0x0000000a022d7224 */ /* 0x000fe200078e022f */
[----:B------:R-:W-:Y:S01]  /*11b0*/  IADD3 R48, R252, 0x2e, RZ ;  /* 0x0000002efc307810 */ /* 0x000fe20007ffe0ff */
[----:B------:R-:W-:Y:S01]  /*11c0*/  IMAD R47, R2, R8, R53 ;  /* 0x00000008022f7224 */ /* 0x000fe200078e0235 */
[----:B------:R-:W-:Y:S01]  /*11d0*/  IADD3 R16, R252, 0x3f, RZ ;  /* 0x0000003ffc107810 */ /* 0x000fe20007ffe0ff */
[----:B------:R-:W-:Y:S01]  /*11e0*/  IMAD.HI.U32 R14, R6, R31, RZ ;  /* 0x0000001f060e7227 */ /* 0x000fe200078e00ff */
[----:B------:R-:W-:Y:S01]  /*11f0*/  IABS R101, R48 ;  /* 0x0000003000657213 */ /* 0x000fe20000000000 */
[----:B------:R-:W-:Y:S01]  /*1200*/  STL [R1+0x1044], R90 ;  /* 0x0010445a01007387 */ /* 0x000fe20000100800 */
[----:B------:R-:W-:Y:S01]  /*1210*/  ISETP.GT.U32.AND P0, PT, R2, R9, PT ;  /* 0x000000090200720c */ /* 0x000fe20003f04070 */
[----:B------:R-:W-:Y:S01]  /*1220*/  IMAD.HI.U32 R8, R6, R55, RZ ;  /* 0x0000003706087227 */ /* 0x000fe200078e00ff */
[C---:B------:R-:W-:Y:S01]  /*1230*/  ISETP.GT.U32.AND P4, PT, R2.reuse, R11, PT ;  /* 0x0000000b0200720c */ /* 0x040fe20003f84070 */
[----:B------:R-:W-:Y:S01]  /*1240*/  STL [R1+0x1040], R88 ;  /* 0x0010405801007387 */ /* 0x000fe20000100800 */
[C---:B------:R-:W-:Y:S01]  /*1250*/  ISETP.GT.U32.AND P2, PT, R2.reuse, R7, PT ;  /* 0x000000070200720c */ /* 0x040fe20003f44070 */
[----:B------:R-:W-:Y:S01]  /*1260*/  IMAD.MOV R14, RZ, RZ, -R14 ;  /* 0x000000ffff0e7224 */ /* 0x000fe200078e0a0e */
[----:B------:R-:W-:Y:S01]  /*1270*/  ISETP.GT.U32.AND P1, PT, R2, R15, PT ;  /* 0x0000000f0200720c */ /* 0x000fe20003f24070 */
        /* <DEDUP_REMOVED lines=9> */
[----:B------:R-:W-:Y:S01]  /*1310*/  IADD3 R56, R252, 0x2a, RZ ;  /* 0x0000002afc387810 */ /* 0x000fe20007ffe0ff */
[C---:B------:R-:W-:Y:S01]  /*1320*/  IMAD.HI.U32 R14, R6.reuse, R41, RZ ;  /* 0x00000029060e7227 */ /* 0x040fe200078e00ff */
[----:B------:R-:W-:Y:S01]  /*1330*/  @!P2 IADD3 R7, R7, -R2, RZ ;  /* 0x800000020707a210 */ /* 0x000fe20007ffe0ff */
[----:B------:R-:W-:Y:S01]  /*1340*/  STL [R1+0x1038], R84 ;  /* 0x0010385401007387 */ /* 0x000fe20000100800 */
[----:B------:R-:W-:Y:S01]  /*1350*/  IABS R87, R56 ;  /* 0x0000003800577213 */ /* 0x000fe20000000000 */
[----:B------:R-:W-:Y:S01]  /*1360*/  IMAD.HI.U32 R8, R6, R63, RZ ;  /* 0x0000003f06087227 */ /* 0x000fe200078e00ff */
[----:B------:R-:W-:Y:S01]  /*1370*/  IADD3 R14, -R14, RZ, RZ ;  /* 0x000000ff0e0e7210 */ /* 0x000fe20007ffe1ff */
[----:B------:R-:W-:Y:S01]  /*1380*/  STL [R1+0x1034], R22 ;  /* 0x0010341601007387 */ /* 0x000fe20000100800 */
[C---:B------:R-:W-:Y:S01]  /*1390*/  IADD3 R54, R252.reuse, 0x2b, RZ ;  /* 0x0000002bfc367810 */ /* 0x040fe20007ffe0ff */
[----:B------:R-:W-:Y:S01]  /*13a0*/  IMAD.MOV R10, RZ, RZ, -R10 ;  /* 0x000000ffff0a7224 */ /* 0x000fe200078e0a0a */
        /* <DEDUP_REMOVED lines=10> */
[----:B------:R-:W-:Y:S01]  /*1450*/  IADD3 R46, R252, 0x2f, RZ ;  /* 0x0000002ffc2e7810 */ /* 0x000fe20007ffe0ff */
[----:B------:R-:W-:Y:S01]  /*1460*/  IMAD R41, R2, R14, R41 ;  /* 0x0000000e02297224 */ /* 0x000fe200078e0229 */
[----:B------:R-:W-:Y:S01]  /*1470*/  IADD3 R8, -R8, RZ, RZ ;  /* 0x000000ff08087210 */ /* 0x000fe20007ffe1ff */
[----:B------:R-:W-:Y:S01]  /*1480*/  IMAD.HI.U32 R14, R6, R51, RZ ;  /* 0x00000033060e7227 */ /* 0x000fe200078e00ff */
[----:B------:R-:W-:Y:S01]  /*1490*/  IABS R103, R46 ;  /* 0x0000002e00677213 */ /* 0x000fe20000000000 */
[----:B------:R-:W-:Y:S01]  /*14a0*/  STL [R1+0x102c], R80 ;  /* 0x00102c5001007387 */ /* 0x000fe20000100800 */
[----:B------:R-:W-:Y:S01]  /*14b0*/  IADD3 R44, R252, 0x30, RZ ;  /* 0x00000030fc2c7810 */ /* 0x000fe20007ffe0ff */
[----:B------:R-:W-:Y:S01]  /*14c0*/  IMAD.HI.U32 R12, R6, R49, RZ ;  /* 0x00000031060c7227 */ /* 0x000fe200078e00ff */
[C---:B------:R-:W-:Y:S01]  /*14d0*/  IADD3 R38, R252.reuse, 0x33, RZ ;  /* 0x00000033fc267810 */ /* 0x040fe20007ffe0ff */
[----:B------:R1:W-:Y:S01]  /*14e0*/  STL [R1+0x1028], R78 ;  /* 0x0010284e01007387 */ /* 0x0003e20000100800 */
[----:B------:R-:W-:Y:S01]  /*14f0*/  IABS R105, R44 ;  /* 0x0000002c00697213 */ /* 0x000fe20000000000 */
[----:B------:R-:W-:Y:S01]  /*1500*/  IMAD.MOV R14, RZ, RZ, -R14 ;  /* 0x000000ffff0e7224 */ /* 0x000fe200078e0a0e */
[----:B------:R-:W-:Y:S01]  /*1510*/  IABS R111, R38 ;  /* 0x00000026006f7213 */ /* 0x000fe20000000000 */
[----:B------:R-:W-:Y:S01]  /*1520*/  IMAD.MOV R12, RZ, RZ, -R12 ;  /* 0x000000ffff0c7224 */ /* 0x000fe200078e0a0c */
[----:B------:R-:W-:Y:S01]  /*1530*/  IADD3 R42, R252, 0x31, RZ ;  /* 0x00000031fc2a7810 */ /* 0x000fe20007ffe0ff */
[----:B------:R-:W-:Y:S01]  /*1540*/  IMAD R51, R2, R14, R51 ;  /* 0x0000000e02337224 */ /* 0x000fe200078e0233 */
[----:B------:R-:W-:Y:S01]  /*1550*/  IADD3 R40, R252, 0x32, RZ ;  /* 0x00000032fc287810 */ /* 0x000fe20007ffe0ff */
[----:B------:R-:W-:Y:S01]  /*1560*/  IMAD.HI.U32 R10, R6, R67, RZ ;  /* 0x00000043060a7227 */ /* 0x000fe200078e00ff */
[----:B------:R-:W-:Y:S01]  /*1570*/  IABS R107, R42 ;  /* 0x0000002a006b7213 */ /* 0x000fe20000000000 */
[----:B------:R-:W-:Y:S01]  /*1580*/  STL [R1+0x1024], R76 ;  /* 0x0010244c01007387 */ /* 0x000fe20000100800 */
[----:B------:R-:W-:Y:S01]  /*1590*/  IADD3 R36, R252, 0x34, RZ ;  /* 0x00000034fc247810 */ /* 0x000fe20007ffe0ff */
[C---:B------:R-:W-:Y:S01]  /*15a0*/  IMAD R63, R2.reuse, R8, R65 ;  /* 0x00000008023f7224 */ /* 0x040fe200078e0241 */
[----:B------:R-:W-:Y:S01]  /*15b0*/  IABS R109, R40 ;  /* 0x00000028006d7213 */ /* 0x000fe20000000000 */
[----:B------:R-:W-:Y:S01]  /*15c0*/  IMAD R49, R2, R12, R49 ;  /* 0x0000000c02317224 */ /* 0x000fe200078e0231 */
[----:B------:R-:W-:Y:S01]  /*15d0*/  IABS R113, R36 ;  /* 0x0000002400717213 */ /* 0x000fe20000000000 */
[----:B------:R-:W-:Y:S01]  /*15e0*/  IMAD.HI.U32 R14, R6, R61, RZ ;  /* 0x0000003d060e7227 */ /* 0x000fe200078e00ff */
[----:B------:R-:W-:Y:S01]  /*15f0*/  IADD3 R34, R252, 0x35, RZ ;  /* 0x00000035fc227810 */ /* 0x000fe20007ffe0ff */
[----:B------:R-:W-:Y:S02]  /*1600*/  STL [R1+0x1020], R20 ;  /* 0x0010201401007387 */ /* 0x000fe40000100800 */
[C---:B------:R-:W-:Y:S01]  /*1610*/  IMAD.HI.U32 R8, R6.reuse, R73, RZ ;  /* 0x0000004906087227 */ /* 0x040fe200078e00ff */
[----:B------:R-:W-:Y:S01]  /*1620*/  IABS R115, R34 ;  /* 0x0000002200737213 */ /* 0x000fe20000000000 */
[----:B------:R1:W-:Y:S02]  /*1630*/  STL [R1+0x101c], R74 ;  /* 0x00101c4a01007387 */ /* 0x0003e40000100800 */
[----:B------:R-:W-:-:S02]  /*1640*/  IMAD.HI.U32 R12, R6, R59, RZ ;  /* 0x0000003b060c7227 */ /* 0x000fc400078e00ff */
[----:B------:R-:W-:Y:S02]  /*1650*/  STL [R1+0x1018], R72 ;  /* 0x0010184801007387 */ /* 0x000fe40000100800 */
[----:B------:R-:W-:Y:S02]  /*1660*/  IMAD.MOV R10, RZ, RZ, -R10 ;  /* 0x000000ffff0a7224 */ /* 0x000fe400078e0a0a */
[----:B------:R-:W-:Y:S01]  /*1670*/  IMAD.MOV R14, RZ, RZ, -R14 ;  /* 0x000000ffff0e7224 */ /* 0x000fe200078e0a0e */
[----:B------:R1:W-:Y:S01]  /*1680*/  STL [R1+0x1014], R70 ;  /* 0x0010144601007387 */ /* 0x0003e20000100800 */
[----:B------:R-:W-:Y:S02]  /*1690*/  IMAD.MOV R8, RZ, RZ, -R8 ;  /* 0x000000ffff087224 */ /* 0x000fe400078e0a08 */
[----:B------:R-:W-:Y:S01]  /*16a0*/  IMAD.MOV R12, RZ, RZ, -R12 ;  /* 0x000000ffff0c7224 */ /* 0x000fe200078e0a0c */
[----:B------:R-:W-:Y:S01]  /*16b0*/  STL [R1+0x1010], R68 ;  /* 0x0010104401007387 */ /* 0x000fe20000100800 */
[----:B------:R-:W-:-:S02]  /*16c0*/  IMAD R65, R2, R10, R67 ;  /* 0x0000000a02417224 */ /* 0x000fc400078e0243 */
[C---:B------:R-:W-:Y:S01]  /*16d0*/  IMAD R61, R2.reuse, R14, R61 ;  /* 0x0000000e023d7224 */ /* 0x040fe200078e023d */
[----:B------:R-:W-:Y:S01]  /*16e0*/  STL [R1+0x100c], R18 ;  /* 0x00100c1201007387 */ /* 0x000fe20000100800 */
[C---:B------:R-:W-:Y:S02]  /*16f0*/  IMAD R67, R2.reuse, R8, R73 ;  /* 0x0000000802437224 */ /* 0x040fe400078e0249 */
[----:B------:R-:W-:Y:S01]  /*1700*/  IMAD R59, R2, R12, R59 ;  /* 0x0000000c023b7224 */ /* 0x000fe200078e023b */
[----:B------:R-:W-:Y:S01]  /*1710*/  STL [R1+0x1008], R66 ;  /* 0x0010084201007387 */ /* 0x000fe20000100800 */
[----:B------:R-:W-:-:S03]  /*1720*/  IMAD.HI.U32 R14, R6, R71, RZ ;  /* 0x00000047060e7227 */ /* 0x000fc600078e00ff */
[----:B------:R-:W-:Y:S01]  /*1730*/  STL [R1+0x1004], R64 ;  /* 0x0010044001007387 */ /* 0x000fe20000100800 */
[----:B------:R-:W-:-:S03]  /*1740*/  IMAD.HI.U32 R8, R6, R75, RZ ;  /* 0x0000004b06087227 */ /* 0x000fc600078e00ff */
[----:B------:R-:W-:Y:S01]  /*1750*/  STL [R1+0x1000], R62 ;  /* 0x0010003e01007387 */ /* 0x000fe20000100800 */
[----:B------:R-:W-:Y:S01]  /*1760*/  IMAD.HI.U32 R12, R6, R69, RZ ;  /* 0x00000045060c7227 */ /* 0x000fe200078e00ff */
[----:B------:R-:W-:Y:S02]  /*1770*/  IADD3 R8, -R8, RZ, RZ ;  /* 0x000000ff08087210 */ /* 0x000fe40007ffe1ff */
[----:B------:R-:W-:Y:S01]  /*1780*/  STL [R1+0xffc], R60 ;  /* 0x000ffc3c01007387 */ /* 0x000fe20000100800 */
[----:B------:R-:W-:Y:S02]  /*1790*/  IMAD.MOV R14, RZ, RZ, -R14 ;  /* 0x000000ffff0e7224 */ /* 0x000fe400078e0a0e */
[----:B------:R-:W-:Y:S01]  /*17a0*/  IMAD.MOV R12, RZ, RZ, -R12 ;  /* 0x000000ffff0c7224 */ /* 0x000fe200078e0a0c */
[----:B------:R1:W-:Y:S01]  /*17b0*/  STL [R1+0xff8], R58 ;  /* 0x000ff83a01007387 */ /* 0x0003e20000100800 */
[C---:B------:R-:W-:Y:S02]  /*17c0*/  IMAD R71, R2.reuse, R14, R71 ;  /* 0x0000000e02477224 */ /* 0x040fe400078e0247 */
[----:B------:R-:W-:Y:S01]  /*17d0*/  IMAD R69, R2, R12, R69 ;  /* 0x0000000c02457224 */ /* 0x000fe200078e0245 */
[----:B------:R-:W-:Y:S01]  /*17e0*/  STL [R1+0xfe8], R56 ;  /* 0x000fe83801007387 */ /* 0x000fe20000100800 */
[----:B------:R-:W-:-:S03]  /*17f0*/  IMAD.HI.U32 R10, R6, R77, RZ ;  /* 0x0000004d060a7227 */ /* 0x000fc600078e00ff */
[----:B------:R-:W-:Y:S01]  /*1800*/  STL [R1+0xfe4], R54 ;  /* 0x000fe43601007387 */ /* 0x000fe20000100800 */
[----:B------:R-:W-:-:S03]  /*1810*/  IMAD.HI.U32 R14, R6, R81, RZ ;  /* 0x00000051060e7227 */ /* 0x000fc600078e00ff */
[----:B------:R-:W-:Y:S01]  /*1820*/  STL [R1+0xfe0], R52 ;  /* 0x000fe03401007387 */ /* 0x000fe20000100800 */
[----:B------:R-:W-:-:S03]  /*1830*/  IMAD.HI.U32 R12, R6, R79, RZ ;  /* 0x0000004f060c7227 */ /* 0x000fc600078e00ff */
[----:B------:R-:W-:Y:S01]  /*1840*/  STL [R1+0xfdc], R50 ;  /* 0x000fdc3201007387 */ /* 0x000fe20000100800 */
[----:B------:R-:W-:Y:S02]  /*1850*/  IMAD R73, R2, R8, R75 ;  /* 0x0000000802497224 */ /* 0x000fe400078e024b */
[----:B------:R-:W-:Y:S01]  /*1860*/  IMAD.HI.U32 R8, R6, R83, RZ ;  /* 0x0000005306087227 */ /* 0x000fe200078e00ff */
[----:B------:R-:W-:Y:S03]  /*1870*/  STL [R1+0xfd8], R48 ;  /* 0x000fd83001007387 */ /* 0x000fe60000100800 */
[----:B------:R-:W-:Y:S01]  /*1880*/  IMAD.MOV R10, RZ, RZ, -R10 ;  /* 0x000000ffff0a7224 */ /* 0x000fe200078e0a0a */
[----:B------:R1:W-:Y:S01]  /*1890*/  STL [R1+0xfd4], R46 ;  /* 0x000fd42e01007387 */ /* 0x0003e20000100800 */
[----:B------:R-:W-:Y:S02]  /*18a0*/  IMAD.MOV R14, RZ, RZ, -R14 ;  /* 0x000000ffff0e7224 */ /* 0x000fe400078e0a0e */
[----:B------:R-:W-:Y:S01]  /*18b0*/  IMAD.MOV R12, RZ, RZ, -R12 ;  /* 0x000000ffff0c7224 */ /* 0x000fe200078e0a0c */
[----:B------:R-:W-:Y:S01]  /*18c0*/  STL [R1+0xfd0], R44 ;  /* 0x000fd02c01007387 */ /* 0x000fe20000100800 */
[----:B------:R-:W-:-:S02]  /*18d0*/  IMAD.MOV R8, RZ, RZ, -R8 ;  /* 0x000000ffff087224 */ /* 0x000fc400078e0a08 */
[C---:B------:R-:W-:Y:S01]  /*18e0*/  IMAD R75, R2.reuse, R10, R77 ;  /* 0x0000000a024b7224 */ /* 0x040fe200078e024d */
[----:B------:R1:W-:Y:S01]  /*18f0*/  STL [R1+0xfcc], R42 ;  /* 0x000fcc2a01007387 */ /* 0x0003e20000100800 */
[C---:B------:R-:W-:Y:S02]  /*1900*/  IMAD R81, R2.reuse, R14, R81 ;  /* 0x0000000e02517224 */ /* 0x040fe400078e0251 */
[----:B------:R-:W-:Y:S01]  /*1910*/  IMAD R77, R2, R12, R79 ;  /* 0x0000000c024d7224 */ /* 0x000fe200078e024f */
[----:B------:R-:W-:Y:S01]  /*1920*/  STL [R1+0xfc8], R40 ;  /* 0x000fc82801007387 */ /* 0x000fe20000100800 */
[----:B------:R-:W-:-:S03]  /*1930*/  IMAD.HI.U32 R14, R6, R93, RZ ;  /* 0x0000005d060e7227 */ /* 0x000fc600078e00ff */
[----:B------:R-:W-:Y:S01]  /*1940*/  STL [R1+0xc24], R16 ;  /* 0x000c241001007387 */ /* 0x000fe20000100800 */
[----:B------:R-:W-:Y:S02]  /*1950*/  IMAD R79, R2, R8, R83 ;  /* 0x00000008024f7224 */ /* 0x000fe400078e0253 */
[----:B------:R-:W-:Y:S01]  /*1960*/  IMAD.HI.U32 R8, R6, R85, RZ ;  /* 0x0000005506087227 */ /* 0x000fe200078e00ff */
[----:B------:R-:W-:Y:S03]  /*1970*/  STL [R1+0xfc4], R38 ;  /* 0x000fc42601007387 */ /* 0x000fe60000100800 */
[----:B------:R-:W-:Y:S01]  /*1980*/  IMAD.MOV R14, RZ, RZ, -R14 ;  /* 0x000000ffff0e7224 */ /* 0x000fe200078e0a0e */
[----:B------:R-:W-:Y:S01]  /*1990*/  IADD3 R8, -R8, RZ, RZ ;  /* 0x000000ff08087210 */ /* 0x000fe20007ffe1ff */
[----:B------:R-:W-:Y:S01]  /*19a0*/  @!P0 IMAD.IADD R9, R9, 0x1, -R2 ;  /* 0x0000000109098824 */ /* 0x000fe200078e0a02 */
[C---:B------:R-:W-:Y:S01]  /*19b0*/  ISETP.GT.U32.AND P0, PT, R2.reuse, R13, PT ;  /* 0x0000000d0200720c */ /* 0x040fe20003f04070 */
[----:B------:R-:W-:Y:S01]  /*19c0*/  IMAD R93, R2, R14, R93 ;  /* 0x0000000e025d7224 */ /* 0x000fe200078e025d */
[----:B------:R-:W-:Y:S01]  /*19d0*/  STL [R1+0xfc0], R36 ;  /* 0x000fc02401007387 */ /* 0x000fe20000100800 */
[----:B------:R-:W-:Y:S01]  /*19e0*/  IMAD.HI.U32 R14, R6, R101, RZ ;  /* 0x00000065060e7227 */ /* 0x000fe200078e00ff */
[----:B------:R-:W-:-:S02]  /*19f0*/  ISETP.GT.U32.AND P6, PT, R2, R9, PT ;  /* 0x000000090200720c */ /* 0x000fc40003fc4070 */
[----:B------:R-:W-:Y:S01]  /*1a00*/  STL [R1+0xfbc], R34 ;  /* 0x000fbc2201007387 */ /* 0x000fe20000100800 */
[C---:B------:R-:W-:Y:S01]  /*1a10*/  IMAD R83, R2.reuse, R8, R85 ;  /* 0x0000000802537224 */ /* 0x040fe200078e0255 */
[----:B------:R-:W-:Y:S01]  /*1a20*/  IABS R85, R16 ;  /* 0x0000001000557213 */ /* 0x000fe20000000000 */
[----:B------:R-:W-:Y:S02]  /*1a30*/  IMAD.MOV R14, RZ, RZ, -R14 ;  /* 0x000000ffff0e7224 */ /* 0x000fe400078e0a0e */
[----:B------:R-:W-:Y:S02]  /*1a40*/  @!P4 IMAD.IADD R11, R11, 0x1, -R2 ;  /* 0x000000010b0bc824 */ /* 0x000fe400078e0a02 */
[----:B------:R-:W-:Y:S02]  /*1a50*/  IMAD R101, R2, R14, R101 ;  /* 0x0000000e02657224 */ /* 0x000fe400078e0265 */
[----:B------:R-:W-:Y:S01]  /*1a60*/  IMAD.HI.U32 R14, R6, R85, RZ ;  /* 0x00000055060e7227 */ /* 0x000fe200078e00ff */
[----:B------:R-:W-:-:S03]  /*1a70*/  ISETP.GT.U32.AND P2, PT, R2, R11, PT ;  /* 0x0000000b0200720c */ /* 0x000fc60003f44070 */
[----:B------:R-:W-:Y:S02]  /*1a80*/  IMAD.MOV R14, RZ, RZ, -R14 ;  /* 0x000000ffff0e7224 */ /* 0x000fe400078e0a0e */
[--C-:B------:R-:W-:Y:S01]  /*1a90*/  @!P0 IMAD.IADD R13, R13, 0x1, -R2.reuse ;  /* 0x000000010d0d8824 */ /* 0x100fe200078e0a02 */
[----:B------:R-:W-:Y:S01]  /*1aa0*/  ISETP.GE.AND P0, PT, R252, RZ, PT ;  /* 0x000000fffc00720c */ /* 0x000fe20003f06270 */
[----:B------:R-:W-:Y:S01]  /*1ab0*/  IMAD R85, R2, R14, R85 ;  /* 0x0000000e02557224 */ /* 0x000fe200078e0255 */
[----:B------:R-:W-:Y:S01]  /*1ac0*/  IADD3 R14, R252, 0x3e, RZ ;  /* 0x0000003efc0e7810 */ /* 0x000fe20007ffe0ff */
[--C-:B------:R-:W-:Y:S01]  /*1ad0*/  @!P1 IMAD.IADD R15, R15, 0x1, -R2.reuse ;  /* 0x000000010f0f9824 */ /* 0x100fe200078e0a02 */
[----:B------:R-:W-:Y:S01]  /*1ae0*/  ISETP.GE.AND P1, PT, R32, RZ, PT ;  /* 0x000000ff2000720c */ /* 0x000fe20003f26270 */
[--C-:B------:R-:W-:Y:S01]  /*1af0*/  @!P6 IMAD.IADD R9, R9, 0x1, -R2.reuse ;  /* 0x000000010909e824 */ /* 0x100fe200078e0a02 */
[C---:B------:R-:W-:Y:S01]  /*1b00*/  ISETP.GT.U32.AND P5, PT, R2.reuse, R85, PT ;  /* 0x000000550200720c */ /* 0x040fe20003fa4070 */
[----:B------:R-:W-:Y:S01]  /*1b10*/  @!P2 IMAD.IADD R11, R11, 0x1, -R2 ;  /* 0x000000010b0ba824 */ /* 0x000fe200078e0a02 */
[----:B------:R-:W-:Y:S01]  /*1b20*/  ISETP.GT.U32.AND P2, PT, R2, R15, PT ;  /* 0x0000000f0200720c */ /* 0x000fe20003f44070 */
[----:B------:R-:W-:Y:S01]  /*1b30*/  IMAD.HI.U32 R10, R6, R89, RZ ;  /* 0x00000059060a7227 */ /* 0x000fe200078e00ff */
[----:B------:R-:W-:-:S02]  /*1b40*/  ISETP.GT.U32.AND P6, PT, R2, R21, PT ;  /* 0x000000150200720c */ /* 0x000fc40003fc4070 */
[----:B-1----:R-:W-:Y:S01]  /*1b50*/  IADD3 R32, R252, 0x36, RZ ;  /* 0x00000036fc207810 */ /* 0x002fe20007ffe0ff */
[----:B------:R-:W-:Y:S01]  /*1b60*/  @!P0 IMAD.MOV R9, RZ, RZ, -R9 ;  /* 0x000000ffff098224 */ /* 0x000fe200078e0a09 */
[----:B------:R-:W-:Y:S01]  /*1b70*/  IABS R133, R14 ;  /* 0x0000000e00857213 */ /* 0x000fe20000000000 */
[----:B------:R-:W-:Y:S01]  /*1b80*/  IMAD.MOV R10, RZ, RZ, -R10 ;  /* 0x000000ffff0a7224 */ /* 0x000fe200078e0a0a */
[----:B------:R-:W-:Y:S01]  /*1b90*/  IABS R117, R32 ;  /* 0x0000002000757213 */ /* 0x000fe20000000000 */
[----:B------:R-:W-:Y:S01]  /*1ba0*/  @!P1 IMAD.MOV R11, RZ, RZ, -R11 ;  /* 0x000000ffff0b9224 */ /* 0x000fe200078e0a0b */
[C---:B------:R-:W-:Y:S01]  /*1bb0*/  ISETP.GT.U32.AND P1, PT, R2.reuse, R17, PT ;  /* 0x000000110200720c */ /* 0x040fe20003f24070 */
[--C-:B------:R-:W-:Y:S01]  /*1bc0*/  @!P5 IMAD.IADD R85, R85, 0x1, -R2.reuse ;  /* 0x000000015555d824 */ /* 0x100fe200078e0a02 */
[C---:B------:R-:W-:Y:S01]  /*1bd0*/  ISETP.GT.U32.AND P5, PT, R2.reuse, R19, PT ;  /* 0x000000130200720c */ /* 0x040fe20003fa4070 */
[----:B------:R-:W-:Y:S01]  /*1be0*/  @!P2 IMAD.IADD R15, R15, 0x1, -R2 ;  /* 0x000000010f0fa824 */ /* 0x000fe200078e0a02 */
[----:B------:R-:W-:Y:S01]  /*1bf0*/  ISETP.GT.U32.AND P2, PT, R2, R29, PT ;  /* 0x0000001d0200720c */ /* 0x000fe20003f44070 */
[----:B------:R-:W-:Y:S01]  /*1c00*/  IMAD.HI.U32 R12, R6, R91, RZ ;  /* 0x0000005b060c7227 */ /* 0x000fe200078e00ff */
[C---:B------:R-:W-:Y:S01]  /*1c10*/  ISETP.GT.U32.AND P4, PT, R2.reuse, R85, PT ;  /* 0x000000550200720c */ /* 0x040fe20003f84070 */
[----:B------:R-:W-:Y:S01]  /*1c20*/  STL [R1+0xfb8], R32 ;  /* 0x000fb82001007387 */ /* 0x000fe20000100800 */
[----:B------:R-:W-:Y:S01]  /*1c30*/  @!P6 IADD3 R21, R21, -R2, RZ ;  /* 0x800000021515e210 */ /* 0x000fe20007ffe0ff */
[----:B------:R-:W-:-:S02]  /*1c40*/  IMAD R89, R2, R10, R89 ;  /* 0x0000000a02597224 */ /* 0x000fc400078e0259 */
[----:B------:R-:W-:Y:S01]  /*1c50*/  IMAD.MOV R12, RZ, RZ, -R12 ;  /* 0x000000ffff0c7224 */ /* 0x000fe200078e0a0c */
[----:B------:R-:W-:Y:S01]  /*1c60*/  ISETP.GT.U32.AND P6, PT, R2, R21, PT ;  /* 0x000000150200720c */ /* 0x000fe20003fc4070 */
[----:B------:R-:W-:Y:S01]  /*1c70*/  IMAD.HI.U32 R8, R6, R87, RZ ;  /* 0x0000005706087227 */ /* 0x000fe200078e00ff */
[----:B------:R-:W-:Y:S02]  /*1c80*/  @!P1 IADD3 R17, R17, -R2, RZ ;  /* 0x8000000211119210 */ /* 0x000fe40007ffe0ff */
[----:B------:R-:W-:Y:S01]  /*1c90*/  ISETP.GE.AND P1, PT, R119, RZ, PT ;  /* 0x000000ff7700720c */ /* 0x000fe20003f26270 */
[--C-:B------:R-:W-:Y:S01]  /*1ca0*/  @!P5 IMAD.IADD R19, R19, 0x1, -R2.reuse ;  /* 0x000000011313d824 */ /* 0x100fe200078e0a02 */
[C---:B------:R-:W-:Y:S01]  /*1cb0*/  ISETP.GT.U32.AND P5, PT, R2.reuse, R7, PT ;  /* 0x000000070200720c */ /* 0x040fe20003fa4070 */
[--C-:B------:R-:W-:Y:S01]  /*1cc0*/  @!P4 IMAD.IADD R85, R85, 0x1, -R2.reuse ;  /* 0x000000015555c824 */ /* 0x100fe200078e0a02 */
[C---:B------:R-:W-:Y:S01]  /*1cd0*/  ISETP.GT.U32.AND P4, PT, R2.reuse, R13, PT ;  /* 0x0000000d0200720c */ /* 0x040fe20003f84070 */
[--C-:B------:R-:W-:Y:S01]  /*1ce0*/  @!P2 IMAD.IADD R29, R29, 0x1, -R2.reuse ;  /* 0x000000011d1da824 */ /* 0x100fe200078e0a02 */
[C---:B------:R-:W-:Y:S01]  /*1cf0*/  ISETP.GT.U32.AND P0, PT, R2.reuse, R19, PT ;  /* 0x000000130200720c */ /* 0x040fe20003f04070 */
[----:B------:R-:W-:Y:S01]  /*1d00*/  IMAD R91, R2, R12, R91 ;  /* 0x0000000c025b7224 */ /* 0x000fe200078e025b */
[----:B------:R-:W-:Y:S01]  /*1d10*/  ISETP.GE.AND P2, PT, R30, RZ, PT ;  /* 0x000000ff1e00720c */ /* 0x000fe20003f46270 */
[----:B------:R-:W-:Y:S01]  /*1d20*/  @!P6 IMAD.IADD R21, R21, 0x1, -R2 ;  /* 0x000000011515e824 */ /* 0x000fe200078e0a02 */
[----:B------:R-:W-:Y:S01]  /*1d30*/  ISETP.GT.U32.AND P6, PT, R2, R31, PT ;  /* 0x0000001f0200720c */ /* 0x000fe20003fc4070 */
[----:B------:R-:W-:Y:S01]  /*1d40*/  IMAD.MOV R8, RZ, RZ, -R8 ;  /* 0x000000ffff087224 */ /* 0x000fe200078e0a08 */
[----:B--2---:R-:W-:Y:S01]  /*1d50*/  IADD3 R30, R252, 0x37, RZ ;  /* 0x00000037fc1e7810 */ /* 0x004fe20007ffe0ff */
[----:B------:R-:W-:-:S02]  /*1d60*/  IMAD.HI.U32 R10, R6, R97, RZ ;  /* 0x00000061060a7227 */ /* 0x000fc400078e00ff */
[----:B------:R-:W-:Y:S02]  /*1d70*/  @!P5 IADD3 R7, R7, -R2, RZ ;  /* 0x800000020707d210 */ /* 0x000fe40007ffe0ff */
[C---:B------:R-:W-:Y:S01]  /*1d80*/  ISETP.GT.U32.AND P5, PT, R2.reuse, R23, PT ;  /* 0x000000170200720c */ /* 0x040fe20003fa4070 */
[--C-:B------:R-:W-:Y:S01]  /*1d90*/  @!P4 IMAD.IADD R13, R13, 0x1, -R2.reuse ;  /* 0x000000010d0dc824 */ /* 0x100fe200078e0a02 */
[----:B------:R-:W-:Y:S01]  /*1da0*/  ISETP.GT.U32.AND P4, PT, R2, R25, PT ;  /* 0x000000190200720c */ /* 0x000fe20003f84070 */
[--C-:B------:R-:W-:Y:S01]  /*1db0*/  @!P0 IMAD.IADD R19, R19, 0x1, -R2.reuse ;  /* 0x0000000113138824 */ /* 0x100fe200078e0a02 */
[----:B------:R-:W-:Y:S01]  /*1dc0*/  ISETP.GE.AND P0, PT, R120, RZ, PT ;  /* 0x000000ff7800720c */ /* 0x000fe20003f06270 */
[----:B------:R-:W-:Y:S01]  /*1dd0*/  @!P1 IMAD.MOV R13, RZ, RZ, -R13 ;  /* 0x000000ffff0d9224 */ /* 0x000fe200078e0a0d */
[----:B------:R-:W-:Y:S01]  /*1de0*/  @!P2 IADD3 R21, -R21, RZ, RZ ;  /* 0x000000ff1515a210 */ /* 0x000fe20007ffe1ff */
[C---:B------:R-:W-:Y:S01]  /*1df0*/  IMAD R87, R2.reuse, R8, R87 ;  /* 0x0000000802577224 */ /* 0x040fe200078e0257 */
[----:B------:R-:W-:Y:S01]  /*1e00*/  ISETP.GT.U32.AND P2, PT, R2, R27, PT ;  /* 0x0000001b0200720c */ /* 0x000fe20003f44070 */
[----:B------:R-:W-:Y:S01]  /*1e10*/  IMAD.HI.U32 R8, R6, R95, RZ ;  /* 0x0000005f06087227 */ /* 0x000fe200078e00ff */
[----:B------:R-:W-:Y:S01]  /*1e20*/  @!P6 IADD3 R31, R31, -R2, RZ ;  /* 0x800000021f1fe210 */ /* 0x000fe20007ffe0ff */
[----:B------:R-:W-:Y:S01]  /*1e30*/  STL [R1+0xfb4], R30 ;  /* 0x000fb41e01007387 */ /* 0x000fe20000100800 */
[----:B------:R-:W-:Y:S01]  /*1e40*/  IABS R119, R30 ;  /* 0x0000001e00777213 */ /* 0x000fe20000000000 */
[--C-:B------:R-:W-:Y:S01]  /*1e50*/  @!P5 IMAD.IADD R23, R23, 0x1, -R2.reuse ;  /* 0x000000011717d824 */ /* 0x100fe200078e0a02 */
[----:B------:R-:W-:Y:S01]  /*1e60*/  ISETP.GE.AND P5, PT, R118, RZ, PT ;  /* 0x000000ff7600720c */ /* 0x000fe20003fa6270 */
[----:B------:R-:W-:Y:S01]  /*1e70*/  @!P4 IMAD.IADD R25, R25, 0x1, -R2 ;  /* 0x000000011919c824 */ /* 0x000fe200078e0a02 */
[----:B------:R-:W-:Y:S01]  /*1e80*/  ISETP.GE.AND P4, PT, R116, RZ, PT ;  /* 0x000000ff7400720c */ /* 0x000fe20003f86270 */
[----:B------:R-:W-:Y:S01]  /*1e90*/  @!P0 IMAD.MOV R7, RZ, RZ, -R7 ;  /* 0x000000ffff078224 */ /* 0x000fe200078e0a07 */
[----:B------:R-:W-:Y:S01]  /*1ea0*/  ISETP.GT.U32.AND P0, PT, R2, R17, PT ;  /* 0x000000110200720c */ /* 0x000fe20003f04070 */
[----:B------:R-:W-:Y:S01]  /*1eb0*/  IMAD.HI.U32 R12, R6, R99, RZ ;  /* 0x00000063060c7227 */ /* 0x000fe200078e00ff */
[----:B------:R-:W-:-:S02]  /*1ec0*/  ISETP.GT.U32.AND P1, PT, R2, R23, PT ;  /* 0x000000170200720c */ /* 0x000fc40003f24070 */
[----:B------:R-:W-:Y:S01]  /*1ed0*/  ISETP.GT.U32.AND P6, PT, R2, R31, PT ;  /* 0x0000001f0200720c */ /* 0x000fe20003fc4070 */
[----:B------:R-:W-:Y:S01]  /*1ee0*/  @!P2 IMAD.IADD R27, R27, 0x1, -R2 ;  /* 0x000000011b1ba824 */ /* 0x000fe200078e0a02 */
[----:B------:R-:W-:Y:S01]  /*1ef0*/  ISETP.GE.AND P2, PT, R112, RZ, PT ;  /* 0x000000ff7000720c */ /* 0x000fe20003f46270 */
[----:B------:R-:W-:Y:S01]  /*1f00*/  IMAD.MOV R10, RZ, RZ, -R10 ;  /* 0x000000ffff0a7224 */ /* 0x000fe200078e0a0a */
[----:B------:R-:W-:Y:S01]  /*1f10*/  IADD3 R8, -R8, RZ, RZ ;  /* 0x000000ff08087210 */ /* 0x000fe20007ffe1ff */
[----:B------:R-:W-:Y:S01]  /*1f20*/  @!P5 IMAD.MOV R15, RZ, RZ, -R15 ;  /* 0x000000ffff0fd224 */ /* 0x000fe200078e0a0f */
[C---:B------:R-:W-:Y:S01]  /*1f30*/  ISETP.GT.U32.AND P5, PT, R2.reuse, R25, PT ;  /* 0x000000190200720c */ /* 0x040fe20003fa4070 */
[----:B------:R-:W-:Y:S01]  /*1f40*/  @!P4 IMAD.MOV R19, RZ, RZ, -R19 ;  /* 0x000000ffff13c224 */ /* 0x000fe200078e0a13 */
[C---:B------:R-:W-:Y:S01]  /*1f50*/  ISETP.GT.U32.AND P4, PT, R2.reuse, R29, PT ;  /* 0x0000001d0200720c */ /* 0x040fe20003f84070 */
[--C-:B------:R-:W-:Y:S01]  /*1f60*/  @!P0 IMAD.IADD R17, R17, 0x1, -R2.reuse ;  /* 0x0000000111118824 */ /* 0x100fe200078e0a02 */
[C---:B------:R-:W-:Y:S01]  /*1f70*/  ISETP.GT.U32.AND P0, PT, R2.reuse, R33, PT ;  /* 0x000000210200720c */ /* 0x040fe20003f04070 */
[----:B------:R-:W-:Y:S01]  /*1f80*/  @!P1 IMAD.IADD R23, R23, 0x1, -R2 ;  /* 0x0000000117179824 */ /* 0x000fe200078e0a02 */
[C---:B------:R-:W-:Y:S01]  /*1f90*/  ISETP.GT.U32.AND P1, PT, R2.reuse, R35, PT ;  /* 0x000000230200720c */ /* 0x040fe20003f24070 */
[----:B------:R-:W-:Y:S01]  /*1fa0*/  IMAD.MOV R12, RZ, RZ, -R12 ;  /* 0x000000ffff0c7224 */ /* 0x000fe200078e0a0c */
[----:B------:R-:W-:Y:S01]  /*1fb0*/  @!P6 IADD3 R31, R31, -R2, RZ ;  /* 0x800000021f1fe210 */ /* 0x000fe20007ffe0ff */
[----:B------:R-:W-:Y:S01]  /*1fc0*/  @!P2 IMAD.MOV R23, RZ, RZ, -R23 ;  /* 0x000000ffff17a224 */ /* 0x000fe200078e0a17 */
[C---:B------:R-:W-:Y:S01]  /*1fd0*/  ISETP.GT.U32.AND P6, PT, R2.reuse, R41, PT ;  /* 0x000000290200720c */ /* 0x040fe20003fc4070 */
[----:B------:R-:W-:-:S02]  /*1fe0*/  IMAD R95, R2, R8, R95 ;  /* 0x00000008025f7224 */ /* 0x000fc400078e025f */
[--C-:B------:R-:W-:Y:S01]  /*1ff0*/  @!P5 IMAD.IADD R25, R25, 0x1, -R2.reuse ;  /* 0x000000011919d824 */ /* 0x100fe200078e0a02 */
[----:B------:R-:W-:Y:S01]  /*2000*/  ISETP.GT.U32.AND P5, PT, R2, R37, PT ;  /* 0x000000250200720c */ /* 0x000fe20003fa4070 */
[--C-:B------:R-:W-:Y:S01]  /*2010*/  @!P4 IMAD.IADD R29, R29, 0x1, -R2.reuse ;  /* 0x000000011d1dc824 */ /* 0x100fe200078e0a02 */
[----:B------:R-:W-:Y:S01]  /*2020*/  ISETP.GE.AND P4, PT, R114, RZ, PT ;  /* 0x000000ff7200720c */ /* 0x000fe20003f86270 */
[--C-:B------:R-:W-:Y:S01]  /*2030*/  @!P0 IMAD.IADD R33, R33, 0x1, -R2.reuse ;  /* 0x0000000121218824 */ /* 0x100fe200078e0a02 */
[----:B------:R-:W-:Y:S01]  /*2040*/  ISETP.GE.AND P0, PT, R110, RZ, PT ;  /* 0x000000ff6e00720c */ /* 0x000fe20003f06270 */
[--C-:B------:R-:W-:Y:S01]  /*2050*/  @!P1 IMAD.IADD R35, R35, 0x1, -R2.reuse ;  /* 0x0000000123239824 */ /* 0x100fe200078e0a02 */
[----:B------:R-:W-:Y:S01]  /*2060*/  ISETP.GE.AND P1, PT, R108, RZ, PT ;  /* 0x000000ff6c00720c */ /* 0x000fe20003f26270 */
[C---:B------:R-:W-:Y:S01]  /*2070*/  IMAD R97, R2.reuse, R10, R97 ;  /* 0x0000000a02617224 */ /* 0x040fe200078e0261 */
[----:B------:R-:W-:Y:S01]  /*2080*/  ISETP.GT.U32.AND P2, PT, R2, R33, PT ;  /* 0x000000210200720c */ /* 0x000fe20003f44070 */
[----:B------:R-:W-:-:S02]  /*2090*/  @!P6 IMAD.IADD R41, R41, 0x1, -R2 ;  /* 0x000000012929e824 */ /* 0x000fc400078e0a02 */
[----:B------:R-:W-:-:S03]  /*20a0*/  IMAD.HI.U32 R8, R6, R103, RZ ;  /* 0x0000006706087227 */ /* 0x000fc600078e00ff */
[----:B------:R-:W-:Y:S01]  /*20b0*/  ISETP.GT.U32.AND P6, PT, R2, R41, PT ;  /* 0x000000290200720c */ /* 0x000fe20003fc4070 */
[--C-:B------:R-:W-:Y:S01]  /*20c0*/  @!P5 IMAD.IADD R37, R37, 0x1, -R2.reuse ;  /* 0x000000012525d824 */ /* 0x100fe200078e0a02 */
[----:B------:R-:W-:Y:S01]  /*20d0*/  ISETP.GE.AND P5, PT, R28, RZ, PT ;  /* 0x000000ff1c00720c */ /* 0x000fe20003fa6270 */
[----:B------:R-:W-:Y:S01]  /*20e0*/  @!P4 IMAD.MOV R17, RZ, RZ, -R17 ;  /* 0x000000ffff11c224 */ /* 0x000fe200078e0a11 */
[C---:B------:R-:W-:Y:S01]  /*20f0*/  ISETP.GT.U32.AND P4, PT, R2.reuse, R27, PT ;  /* 0x0000001b0200720c */ /* 0x040fe20003f84070 */
[----:B------:R-:W-:Y:S01]  /*2100*/  @!P0 IMAD.MOV R25, RZ, RZ, -R25 ;  /* 0x000000ffff198224 */ /* 0x000fe200078e0a19 */
[C---:B------:R-:W-:Y:S01]  /*2110*/  ISETP.GT.U32.AND P0, PT, R2.reuse, R35, PT ;  /* 0x000000230200720c */ /* 0x040fe20003f04070 */
[----:B------:R-:W-:Y:S01]  /*2120*/  @!P2 IMAD.IADD R33, R33, 0x1, -R2 ;  /* 0x000000012121a824 */ /* 0x000fe200078e0a02 */
[----:B------:R-:W-:Y:S01]  /*2130*/  @!P1 IADD3 R29, -R29, RZ, RZ ;  /* 0x000000ff1d1d9210 */ /* 0x000fe20007ffe1ff */
[C---:B------:R-:W-:Y:S01]  /*2140*/  IMAD R99, R2.reuse, R12, R99 ;  /* 0x0000000c02637224 */ /* 0x040fe200078e0263 */
[C---:B------:R-:W-:Y:S01]  /*2150*/  ISETP.GT.U32.AND P1, PT, R2.reuse, R37, PT ;  /* 0x000000250200720c */ /* 0x040fe20003f24070 */
[----:B------:R-:W-:Y:S01]  /*2160*/  IMAD.MOV R8, RZ, RZ, -R8 ;  /* 0x000000ffff087224 */ /* 0x000fe200078e0a08 */
[C---:B------:R-:W-:Y:S01]  /*2170*/  ISETP.GT.U32.AND P2, PT, R2.reuse, R45, PT ;  /* 0x0000002d0200720c */ /* 0x040fe20003f44070 */
[--C-:B------:R-:W-:Y:S01]  /*2180*/  @!P6 IMAD.IADD R41, R41, 0x1, -R2.reuse ;  /* 0x000000012929e824 */ /* 0x100fe200078e0a02 */
[C---:B------:R-:W-:Y:S01]  /*2190*/  ISETP.GT.U32.AND P6, PT, R2.reuse, R51, PT ;  /* 0x000000330200720c */ /* 0x040fe20003fc4070 */
[----:B------:R-:W-:Y:S01]  /*21a0*/  @!P5 IMAD.MOV R31, RZ, RZ, -R31 ;  /* 0x000000ffff1fd224 */ /* 0x000fe200078e0a1f */
[C---:B------:R-:W-:Y:S01]  /*21b0*/  ISETP.GT.U32.AND P5, PT, R2.reuse, R39, PT ;  /* 0x000000270200720c */ /* 0x040fe20003fa4070 */
[--C-:B------:R-:W-:Y:S01]  /*21c0*/  @!P4 IMAD.IADD R27, R27, 0x1, -R2.reuse ;  /* 0x000000011b1bc824 */ /* 0x100fe200078e0a02 */
[C---:B------:R-:W-:Y:S01]  /*21d0*/  ISETP.GT.U32.AND P4, PT, R2.reuse, R43, PT ;  /* 0x0000002b0200720c */ /* 0x040fe20003f84070 */
[----:B------:R-:W-:Y:S01]  /*21e0*/  @!P0 IMAD.IADD R35, R35, 0x1, -R2 ;  /* 0x0000000123238824 */ /* 0x000fe200078e0a02 */
[C---:B------:R-:W-:Y:S01]  /*21f0*/  ISETP.GT.U32.AND P0, PT, R2.reuse, R49, PT ;  /* 0x000000310200720c */ /* 0x040fe20003f04070 */
[----:B------:R-:W-:Y:S01]  /*2200*/  IMAD R103, R2, R8, R103 ;  /* 0x0000000802677224 */ /* 0x000fe200078e0267 */
[----:B---3--:R-:W-:Y:S01]  /*2210*/  IADD3 R28, R252, 0x38, RZ ;  /* 0x00000038fc1c7810 */ /* 0x008fe20007ffe0ff */
[----:B------:R-:W-:Y:S01]  /*2220*/  IMAD.HI.U32 R8, R6, R105, RZ ;  /* 0x0000006906087227 */ /* 0x000fe200078e00ff */
[----:B------:R-:W-:-:S02]  /*2230*/  @!P1 IADD3 R37, R37, -R2, RZ ;  /* 0x8000000225259210 */ /* 0x000fc40007ffe0ff */
[----:B------:R-:W-:Y:S01]  /*2240*/  ISETP.GE.AND P1, PT, R106, RZ, PT ;  /* 0x000000ff6a00720c */ /* 0x000fe20003f26270 */
[--C-:B------:R-:W-:Y:S01]  /*2250*/  @!P2 IMAD.IADD R45, R45, 0x1, -R2.reuse ;  /* 0x000000012d2da824 */ /* 0x100fe200078e0a02 */
[----:B------:R-:W-:Y:S01]  /*2260*/  ISETP.GE.AND P2, PT, R100, RZ, PT ;  /* 0x000000ff6400720c */ /* 0x000fe20003f46270 */
[--C-:B------:R-:W-:Y:S01]  /*2270*/  @!P5 IMAD.IADD R39, R39, 0x1, -R2.reuse ;  /* 0x000000012727d824 */ /* 0x100fe200078e0a02 */
[----:B------:R-:W-:Y:S01]  /*2280*/  ISETP.GE.AND P5, PT, R104, RZ, PT ;  /* 0x000000ff6800720c */ /* 0x000fe20003fa6270 */
[--C-:B------:R-:W-:Y:S01]  /*2290*/  @!P4 IMAD.IADD R43, R43, 0x1, -R2.reuse ;  /* 0x000000012b2bc824 */ /* 0x100fe200078e0a02 */
[----:B------:R-:W-:Y:S01]  /*22a0*/  ISETP.GE.AND P4, PT, R102, RZ, PT ;  /* 0x000000ff6600720c */ /* 0x000fe20003f86270 */
[----:B------:R-:W-:Y:S01]  /*22b0*/  @!P6 IMAD.IADD R51, R51, 0x1, -R2 ;  /* 0x000000013333e824 */ /* 0x000fe200078e0a02 */
[----:B------:R-:W-:Y:S01]  /*22c0*/  @!P0 IADD3 R49, R49, -R2, RZ ;  /* 0x8000000231318210 */ /* 0x000fe20007ffe0ff */
[----:B------:R-:W-:Y:S01]  /*22d0*/  IMAD.HI.U32 R10, R6, R107, RZ ;  /* 0x0000006b060a7227 */ /* 0x000fe200078e00ff */
[----:B------:R-:W-:Y:S01]  /*22e0*/  ISETP.GE.AND P0, PT, R26, RZ, PT ;  /* 0x000000ff1a00720c */ /* 0x000fe20003f06270 */
[----:B------:R-:W-:Y:S01]  /*22f0*/  STL [R1+0xfb0], R28 ;  /* 0x000fb01c01007387 */ /* 0x000fe20000100800 */
[C---:B------:R-:W-:Y:S01]  /*2300*/  ISETP.GT.U32.AND P6, PT, R2.reuse, R51, PT ;  /* 0x000000330200720c */ /* 0x040fe20003fc4070 */
[----:B------:R-:W-:Y:S01]  /*2310*/  @!P1 IMAD.MOV R27, RZ, RZ, -R27 ;  /* 0x000000ffff1b9224 */ /* 0x000fe200078e0a1b */
[C---:B------:R-:W-:Y:S01]  /*2320*/  ISETP.GT.U32.AND P1, PT, R2.reuse, R39, PT ;  /* 0x000000270200720c */ /* 0x040fe20003f24070 */
[----:B------:R-:W-:Y:S01]  /*2330*/  @!P2 IMAD.MOV R37, RZ, RZ, -R37 ;  /* 0x000000ffff25a224 */ /* 0x000fe200078e0a25 */
[C---:B------:R-:W-:Y:S01]  /*2340*/  ISETP.GT.U32.AND P2, PT, R2.reuse, R49, PT ;  /* 0x000000310200720c */ /* 0x040fe20003f44070 */
[----:B------:R-:W-:Y:S01]  /*2350*/  @!P5 IMAD.MOV R33, RZ, RZ, -R33 ;  /* 0x000000ffff21d224 */ /* 0x000fe200078e0a21 */
[----:B------:R-:W-:Y:S01]  /*2360*/  ISETP.GT.U32.AND P5, PT, R2, R43, PT ;  /* 0x0000002b0200720c */ /* 0x000fe20003fa4070 */
[----:B------:R-:W-:Y:S01]  /*2370*/  IMAD.HI.U32 R12, R6, R109, RZ ;  /* 0x0000006d060c7227 */ /* 0x000fe200078e00ff */
[----:B------:R-:W-:-:S02]  /*2380*/  @!P4 IADD3 R35, -R35, RZ, RZ ;  /* 0x000000ff2323c210 */ /* 0x000fc40007ffe1ff */
[C---:B------:R-:W-:Y:S01]  /*2390*/  ISETP.GT.U32.AND P4, PT, R2.reuse, R45, PT ;  /* 0x0000002d0200720c */ /* 0x040fe20003f84070 */
[----:B------:R-:W-:Y:S01]  /*23a0*/  @!P0 IMAD.MOV R41, RZ, RZ, -R41 ;  /* 0x000000ffff298224 */ /* 0x000fe200078e0a29 */
[C---:B------:R-:W-:Y:S01]  /*23b0*/  ISETP.GT.U32.AND P0, PT, R2.reuse, R47, PT ;  /* 0x0000002f0200720c */ /* 0x040fe20003f04070 */
[--C-:B------:R-:W-:Y:S01]  /*23c0*/  @!P6 IMAD.IADD R51, R51, 0x1, -R2.reuse ;  /* 0x000000013333e824 */ /* 0x100fe200078e0a02 */
[C---:B------:R-:W-:Y:S01]  /*23d0*/  ISETP.GT.U32.AND P6, PT, R2.reuse, R61, PT ;  /* 0x0000003d0200720c */ /* 0x040fe20003fc4070 */
[--C-:B------:R-:W-:Y:S01]  /*23e0*/  @!P1 IMAD.IADD R39, R39, 0x1, -R2.reuse ;  /* 0x0000000127279824 */ /* 0x100fe200078e0a02 */
[----:B------:R-:W-:Y:S01]  /*23f0*/  ISETP.GT.U32.AND P1, PT, R2, R53, PT ;  /* 0x000000350200720c */ /* 0x000fe20003f24070 */
[--C-:B------:R-:W-:Y:S01]  /*2400*/  @!P2 IMAD.IADD R49, R49, 0x1, -R2.reuse ;  /* 0x000000013131a824 */ /* 0x100fe200078e0a02 */
[----:B------:R-:W-:Y:S01]  /*2410*/  ISETP.GE.AND P2, PT, R98, RZ, PT ;  /* 0x000000ff6200720c */ /* 0x000fe20003f46270 */
[----:B------:R-:W-:Y:S01]  /*2420*/  @!P5 IMAD.IADD R43, R43, 0x1, -R2 ;  /* 0x000000012b2bd824 */ /* 0x000fe200078e0a02 */
[----:B------:R-:W-:Y:S01]  /*2430*/  ISETP.GT.U32.AND P5, PT, R2, R55, PT ;  /* 0x000000370200720c */ /* 0x000fe20003fa4070 */
[----:B------:R-:W-:Y:S01]  /*2440*/  IMAD.MOV R10, RZ, RZ, -R10 ;  /* 0x000000ffff0a7224 */ /* 0x000fe200078e0a0a */
[----:B------:R-:W-:Y:S01]  /*2450*/  IADD3 R8, -R8, RZ, RZ ;  /* 0x000000ff08087210 */ /* 0x000fe20007ffe1ff */
[----:B------:R-:W-:Y:S01]  /*2460*/  IMAD.MOV R12, RZ, RZ, -R12 ;  /* 0x000000ffff0c7224 */ /* 0x000fe200078e0a0c */
[----:B------:R-:W-:Y:S01]  /*2470*/  @!P4 IADD3 R45, R45, -R2, RZ ;  /* 0x800000022d2dc210 */ /* 0x000fe20007ffe0ff */
[--C-:B------:R-:W-:Y:S01]  /*2480*/  @!P0 IMAD.IADD R47, R47, 0x1, -R2.reuse ;  /* 0x000000012f2f8824 */ /* 0x100fe200078e0a02 */
[----:B------:R-:W-:Y:S01]  /*2490*/  ISETP.GT.U32.AND P4, PT, R2, R59, PT ;  /* 0x0000003b0200720c */ /* 0x000fe20003f84070 */
[--C-:B------:R-:W-:Y:S01]  /*24a0*/  @!P6 IMAD.IADD R61, R61, 0x1, -R2.reuse ;  /* 0x000000013d3de824 */ /* 0x100fe200078e0a02 */
[----:B------:R-:W-:Y:S01]  /*24b0*/  ISETP.GE.AND P0, PT, R96, RZ, PT ;  /* 0x000000ff6000720c */ /* 0x000fe20003f06270 */
[----:B------:R-:W-:Y:S01]  /*24c0*/  @!P1 IMAD.IADD R53, R53, 0x1, -R2 ;  /* 0x0000000135359824 */ /* 0x000fe200078e0a02 */
[----:B------:R-:W-:Y:S01]  /*24d0*/  ISETP.GE.AND P1, PT, R94, RZ, PT ;  /* 0x000000ff5e00720c */ /* 0x000fe20003f26270 */
[----:B------:R-:W-:Y:S01]  /*24e0*/  @!P2 IMAD.MOV R39, RZ, RZ, -R39 ;  /* 0x000000ffff27a224 */ /* 0x000fe200078e0a27 */
[C---:B------:R-:W-:Y:S01]  /*24f0*/  ISETP.GT.U32.AND P2, PT, R2.reuse, R47, PT ;  /* 0x0000002f0200720c */ /* 0x040fe20003f44070 */
[----:B------:R-:W-:Y:S01]  /*2500*/  IMAD R105, R2, R8, R105 ;  /* 0x0000000802697224 */ /* 0x000fe200078e0269 */
[----:B------:R-:W-:Y:S01]  /*2510*/  @!P5 IADD3 R55, R55, -R2, RZ ;  /* 0x800000023737d210 */ /* 0x000fe20007ffe0ff */
[----:B------:R-:W-:Y:S01]  /*2520*/  IMAD.HI.U32 R8, R6, R111, RZ ;  /* 0x0000006f06087227 */ /* 0x000fe200078e00ff */
[----:B------:R-:W-:-:S02]  /*2530*/  ISETP.GE.AND P5, PT, R92, RZ, PT ;  /* 0x000000ff5c00720c */ /* 0x000fc40003fa6270 */
[----:B------:R-:W-:Y:S01]  /*2540*/  ISETP.GT.U32.AND P6, PT, R2, R61, PT ;  /* 0x0000003d0200720c */ /* 0x000fe20003fc4070 */
[--C-:B------:R-:W-:Y:S01]  /*2550*/  @!P4 IMAD.IADD R59, R59, 0x1, -R2.reuse ;  /* 0x000000013b3bc824 */ /* 0x100fe200078e0a02 */
[----:B------:R-:W-:Y:S01]  /*2560*/  ISETP.GE.AND P4, PT, R24, RZ, PT ;  /* 0x000000ff1800720c */ /* 0x000fe20003f86270 */
[C---:B------:R-:W-:Y:S01]  /*2570*/  IMAD R107, R2.reuse, R10, R107 ;  /* 0x0000000a026b7224 */ /* 0x040fe200078e026b */
[----:B------:R-:W-:Y:S01]  /*2580*/  @!P0 IADD3 R43, -R43, RZ, RZ ;  /* 0x000000ff2b2b8210 */ /* 0x000fe20007ffe1ff */
[----:B------:R-:W-:Y:S01]  /*2590*/  @!P1 IMAD.MOV R45, RZ, RZ, -R45 ;  /* 0x000000ffff2d9224 */ /* 0x000fe200078e0a2d */
[C---:B------:R-:W-:Y:S01]  /*25a0*/  ISETP.GT.U32.AND P0, PT, R2.reuse, R53, PT ;  /* 0x000000350200720c */ /* 0x040fe20003f04070 */
[--C-:B------:R-:W-:Y:S01]  /*25b0*/  @!P2 IMAD.IADD R47, R47, 0x1, -R2.reuse ;  /* 0x000000012f2fa824 */ /* 0x100fe200078e0a02 */
[C---:B------:R-:W-:Y:S01]  /*25c0*/  ISETP.GT.U32.AND P1, PT, R2.reuse, R55, PT ;  /* 0x000000370200720c */ /* 0x040fe20003f24070 */
[C---:B------:R-:W-:Y:S01]  /*25d0*/  IMAD R109, R2.reuse, R12, R109 ;  /* 0x0000000c026d7224 */ /* 0x040fe200078e026d */
[C---:B------:R-:W-:Y:S01]  /*25e0*/  ISETP.GT.U32.AND P2, PT, R2.reuse, R63, PT ;  /* 0x0000003f0200720c */ /* 0x040fe20003f44070 */
[----:B------:R-:W-:Y:S01]  /*25f0*/  @!P5 IMAD.MOV R49, RZ, RZ, -R49 ;  /* 0x000000ffff31d224 */ /* 0x000fe200078e0a31 */
[C---:B------:R-:W-:Y:S01]  /*2600*/  ISETP.GT.U32.AND P5, PT, R2.reuse, R59, PT ;  /* 0x0000003b0200720c */ /* 0x040fe20003fa4070 */
[----:B------:R-:W-:Y:S01]  /*2610*/  @!P6 IMAD.IADD R61, R61, 0x1, -R2 ;  /* 0x000000013d3de824 */ /* 0x000fe200078e0a02 */
[C---:B------:R-:W-:Y:S01]  /*2620*/  ISETP.GT.U32.AND P6, PT, R2.reuse, R71, PT ;  /* 0x000000470200720c */ /* 0x040fe20003fc4070 */
[----:B------:R-:W-:Y:S01]  /*2630*/  @!P4 IMAD.MOV R51, RZ, RZ, -R51 ;  /* 0x000000ffff33c224 */ /* 0x000fe200078e0a33 */
[----:B------:R-:W-:Y:S01]  /*2640*/  ISETP.GT.U32.AND P4, PT, R2, R57, PT ;  /* 0x000000390200720c */ /* 0x000fe20003f84070 */
[----:B------:R-:W-:Y:S01]  /*2650*/  IMAD.HI.U32 R10, R6, R115, RZ ;  /* 0x00000073060a7227 */ /* 0x000fe200078e00ff */
[----:B------:R-:W-:-:S02]  /*2660*/  IADD3 R8, -R8, RZ, RZ ;  /* 0x000000ff08087210 */ /* 0x000fc40007ffe1ff */
[----:B------:R-:W-:Y:S01]  /*2670*/  @!P0 IADD3 R53, R53, -R2, RZ ;  /* 0x8000000235358210 */ /* 0x000fe20007ffe0ff */
[--C-:B------:R-:W-:Y:S01]  /*2680*/  @!P1 IMAD.IADD R55, R55, 0x1, -R2.reuse ;  /* 0x0000000137379824 */ /* 0x100fe200078e0a02 */
[C---:B------:R-:W-:Y:S01]  /*2690*/  ISETP.GT.U32.AND P0, PT, R2.reuse, R65, PT ;  /* 0x000000410200720c */ /* 0x040fe20003f04070 */
[C---:B------:R-:W-:Y:S01]  /*26a0*/  IMAD R111, R2.reuse, R8, R111 ;  /* 0x00000008026f7224 */ /* 0x040fe200078e026f */
[----:B------:R-:W-:Y:S01]  /*26b0*/  ISETP.GT.U32.AND P1, PT, R2, R69, PT ;  /* 0x000000450200720c */ /* 0x000fe20003f24070 */
[--C-:B------:R-:W-:Y:S01]  /*26c0*/  @!P5 IMAD.IADD R59, R59, 0x1, -R2.reuse ;  /* 0x000000013b3bd824 */ /* 0x100fe200078e0a02 */
[----:B------:R-:W-:Y:S01]  /*26d0*/  ISETP.GE.AND P5, PT, R90, RZ, PT ;  /* 0x000000ff5a00720c */ /* 0x000fe20003fa6270 */
[--C-:B------:R-:W-:Y:S01]  /*26e0*/  @!P6 IMAD.IADD R71, R71, 0x1, -R2.reuse ;  /* 0x000000014747e824 */ /* 0x100fe200078e0a02 */
[----:B------:R-:W-:Y:S01]  /*26f0*/  @!P2 IADD3 R63, R63, -R2, RZ ;  /* 0x800000023f3fa210 */ /* 0x000fe20007ffe0ff */
[----:B------:R-:W-:Y:S01]  /*2700*/  @!P4 IMAD.IADD R57, R57, 0x1, -R2 ;  /* 0x000000013939c824 */ /* 0x000fe200078e0a02 */
[----:B------:R-:W-:Y:S01]  /*2710*/  ISETP.GE.AND P4, PT, R88, RZ, PT ;  /* 0x000000ff5800720c */ /* 0x000fe20003f86270 */
[----:B------:R-:W-:Y:S01]  /*2720*/  IMAD.HI.U32 R8, R6, R113, RZ ;  /* 0x0000007106087227 */ /* 0x000fe200078e00ff */
[----:B------:R-:W-:-:S02]  /*2730*/  ISETP.GE.AND P2, PT, R86, RZ, PT ;  /* 0x000000ff5600720c */ /* 0x000fc40003f46270 */
[----:B------:R-:W-:Y:S01]  /*2740*/  ISETP.GT.U32.AND P6, PT, R2, R71, PT ;  /* 0x000000470200720c */ /* 0x000fe20003fc4070 */
[--C-:B------:R-:W-:Y:S01]  /*2750*/  @!P0 IMAD.IADD R65, R65, 0x1, -R2.reuse ;  /* 0x0000000141418824 */ /* 0x100fe200078e0a02 */
[----:B------:R-:W-:Y:S01]  /*2760*/  ISETP.GE.AND P0, PT, R84, RZ, PT ;  /* 0x000000ff5400720c */ /* 0x000fe20003f06270 */
[----:B------:R-:W-:Y:S01]  /*2770*/  @!P1 IMAD.IADD R69, R69, 0x1, -R2 ;  /* 0x0000000145459824 */ /* 0x000fe200078e0a02 */
[----:B------:R-:W-:Y:S01]  /*2780*/  ISETP.GE.AND P1, PT, R22, RZ, PT ;  /* 0x000000ff1600720c */ /* 0x000fe20003f26270 */
[----:B------:R-:W-:Y:S01]  /*2790*/  IMAD.MOV R8, RZ, RZ, -R8 ;  /* 0x000000ffff087224 */ /* 0x000fe200078e0a08 */
[----:B------:R-:W-:Y:S01]  /*27a0*/  @!P5 IADD3 R47, -R47, RZ, RZ ;  /* 0x000000ff2f2fd210 */ /* 0x000fe20007ffe1ff */
[----:B------:R-:W-:Y:S01]  /*27b0*/  IMAD.MOV R10, RZ, RZ, -R10 ;  /* 0x000000ffff0a7224 */ /* 0x000fe200078e0a0a */
[C---:B------:R-:W-:Y:S01]  /*27c0*/  ISETP.GT.U32.AND P5, PT, R2.reuse, R57, PT ;  /* 0x000000390200720c */ /* 0x040fe20003fa4070 */
[----:B------:R-:W-:Y:S01]  /*27d0*/  @!P4 IMAD.MOV R53, RZ, RZ, -R53 ;  /* 0x000000ffff35c224 */ /* 0x000fe200078e0a35 */
[C---:B------:R-:W-:Y:S01]  /*27e0*/  ISETP.GT.U32.AND P4, PT, R2.reuse, R63, PT ;  /* 0x0000003f0200720c */ /* 0x040fe20003f84070 */
[----:B------:R-:W-:Y:S01]  /*27f0*/  @!P2 IMAD.MOV R55, RZ, RZ, -R55 ;  /* 0x000000ffff37a224 */ /* 0x000fe200078e0a37 */
[C---:B------:R-:W-:Y:S01]  /*2800*/  ISETP.GT.U32.AND P2, PT, R2.reuse, R65, PT ;  /* 0x000000410200720c */ /* 0x040fe20003f44070 */
[----:B------:R-:W-:Y:S01]  /*2810*/  @!P6 IMAD.IADD R71, R71, 0x1, -R2 ;  /* 0x000000014747e824 */ /* 0x000fe200078e0a02 */
[C---:B------:R-:W-:Y:S01]  /*2820*/  ISETP.GT.U32.AND P6, PT, R2.reuse, R81, PT ;  /* 0x000000510200720c */ /* 0x040fe20003fc4070 */
[----:B------:R-:W-:Y:S01]  /*2830*/  @!P0 IMAD.MOV R59, RZ, RZ, -R59 ;  /* 0x000000ffff3b8224 */ /* 0x000fe200078e0a3b */
[C---:B------:R-:W-:Y:S01]  /*2840*/  ISETP.GT.U32.AND P0, PT, R2.reuse, R69, PT ;  /* 0x000000450200720c */ /* 0x040fe20003f04070 */
[----:B------:R-:W-:Y:S01]  /*2850*/  @!P1 IMAD.MOV R61, RZ, RZ, -R61 ;  /* 0x000000ffff3d9224 */ /* 0x000fe200078e0a3d */
[C---:B------:R-:W-:Y:S01]  /*2860*/  ISETP.GT.U32.AND P1, PT, R2.reuse, R67, PT ;  /* 0x000000430200720c */ /* 0x040fe20003f24070 */
[----:B------:R-:W-:Y:S01]  /*2870*/  IMAD R113, R2, R8, R113 ;  /* 0x0000000802717224 */ /* 0x000fe200078e0271 */
[----:B------:R-:W-:Y:S01]  /*2880*/  IABS R121, R28 ;  /* 0x0000001c00797213 */ /* 0x000fe20000000000 */
[----:B------:R-:W-:Y:S01]  /*2890*/  IMAD.HI.U32 R8, R6, R117, RZ ;  /* 0x0000007506087227 */ /* 0x000fe200078e00ff */
[----:B------:R-:W-:-:S02]  /*28a0*/  @!P5 IADD3 R57, R57, -R2, RZ ;  /* 0x800000023939d210 */ /* 0x000fc40007ffe0ff */
[C---:B------:R-:W-:Y:S01]  /*28b0*/  ISETP.GT.U32.AND P5, PT, R2.reuse, R73, PT ;  /* 0x000000490200720c */ /* 0x040fe20003fa4070 */
[--C-:B------:R-:W-:Y:S01]  /*28c0*/  @!P4 IMAD.IADD R63, R63, 0x1, -R2.reuse ;  /* 0x000000013f3fc824 */ /* 0x100fe200078e0a02 */
[C---:B------:R-:W-:Y:S01]  /*28d0*/  ISETP.GT.U32.AND P4, PT, R2.reuse, R75, PT ;  /* 0x0000004b0200720c */ /* 0x040fe20003f84070 */
[--C-:B------:R-:W-:Y:S01]  /*28e0*/  @!P2 IMAD.IADD R65, R65, 0x1, -R2.reuse ;  /* 0x000000014141a824 */ /* 0x100fe200078e0a02 */
[----:B------:R-:W-:Y:S01]  /*28f0*/  ISETP.GT.U32.AND P2, PT, R2, R77, PT ;  /* 0x0000004d0200720c */ /* 0x000fe20003f44070 */
[----:B------:R-:W-:Y:S01]  /*2900*/  @!P0 IMAD.IADD R69, R69, 0x1, -R2 ;  /* 0x0000000145458824 */ /* 0x000fe200078e0a02 */
[----:B------:R-:W-:Y:S01]  /*2910*/  ISETP.GE.AND P0, PT, R82, RZ, PT ;  /* 0x000000ff5200720c */ /* 0x000fe20003f06270 */
[----:B------:R-:W-:Y:S01]  /*2920*/  IMAD.MOV R8, RZ, RZ, -R8 ;  /* 0x000000ffff087224 */ /* 0x000fe200078e0a08 */
[----:B------:R-:W-:Y:S01]  /*2930*/  @!P1 IADD3 R67, R67, -R2, RZ ;  /* 0x8000000243439210 */ /* 0x000fe20007ffe0ff */
[----:B------:R-:W-:Y:S01]  /*2940*/  IMAD R115, R2, R10, R115 ;  /* 0x0000000a02737224 */ /* 0x000fe200078e0273 */
[----:B------:R-:W-:Y:S01]  /*2950*/  ISETP.GE.AND P1, PT, R80, RZ, PT ;  /* 0x000000ff5000720c */ /* 0x000fe20003f26270 */
[----:B------:R-:W-:Y:S01]  /*2960*/  IMAD R117, R2, R8, R117 ;  /* 0x0000000802757224 */ /* 0x000fe200078e0275 */
[-C--:B------:R-:W-:Y:S01]  /*2970*/  @!P6 IADD3 R81, R81, -R2.reuse, RZ ;  /* 0x800000025151e210 */ /* 0x080fe20007ffe0ff */
[--C-:B------:R-:W-:Y:S01]  /*2980*/  @!P5 IMAD.IADD R73, R73, 0x1, -R2.reuse ;  /* 0x000000014949d824 */ /* 0x100fe200078e0a02 */
[----:B------:R-:W-:Y:S01]  /*2990*/  ISETP.GE.AND P5, PT, R78, RZ, PT ;  /* 0x000000ff4e00720c */ /* 0x000fe20003fa6270 */
[--C-:B------:R-:W-:Y:S01]  /*29a0*/  @!P4 IMAD.IADD R75, R75, 0x1, -R2.reuse ;  /* 0x000000014b4bc824 */ /* 0x100fe200078e0a02 */
[----:B------:R-:W-:Y:S01]  /*29b0*/  ISETP.GE.AND P4, PT, R76, RZ, PT ;  /* 0x000000ff4c00720c */ /* 0x000fe20003f86270 */
[--C-:B------:R-:W-:Y:S01]  /*29c0*/  @!P2 IMAD.IADD R77, R77, 0x1, -R2.reuse ;  /* 0x000000014d4da824 */ /* 0x100fe200078e0a02 */
[----:B------:R-:W-:Y:S01]  /*29d0*/  ISETP.GE.AND P2, PT, R20, RZ, PT ;  /* 0x000000ff1400720c */ /* 0x000fe20003f46270 */
[----:B------:R-:W-:Y:S01]  /*29e0*/  @!P0 IMAD.MOV R57, RZ, RZ, -R57 ;  /* 0x000000ffff398224 */ /* 0x000fe200078e0a39 */
[----:B------:R-:W-:Y:S01]  /*29f0*/  ISETP.GT.U32.AND P0, PT, R2, R67, PT ;  /* 0x000000430200720c */ /* 0x000fe20003f04070 */
[----:B------:R-:W-:Y:S01]  /*2a00*/  IMAD.HI.U32 R8, R6, R119, RZ ;  /* 0x0000007706087227 */ /* 0x000fe200078e00ff */
[----:B------:R-:W-:Y:S01]  /*2a10*/  ISETP.GT.U32.AND P6, PT, R2, R81, PT ;  /* 0x000000510200720c */ /* 0x000fe20003fc4070 */
[----:B------:R-:W1:Y:S01]  /*2a20*/  S2R R10, SR_TID.X ;  /* 0x00000000000a7919 */ /* 0x000e620000002100 */
[----:B----4-:R-:W-:Y:S01]  /*2a30*/  IADD3 R26, R252, 0x39, RZ ;  /* 0x00000039fc1a7810 */ /* 0x010fe20007ffe0ff */
[----:B------:R-:W-:Y:S01]  /*2a40*/  @!P1 IMAD.MOV R63, RZ, RZ, -R63 ;  /* 0x000000ffff3f9224 */ /* 0x000fe200078e0a3f */
[C---:B------:R-:W-:Y:S01]  /*2a50*/  ISETP.GT.U32.AND P1, PT, R2.reuse, R73, PT ;  /* 0x000000490200720c */ /* 0x040fe20003f24070 */
[----:B------:R-:W-:Y:S01]  /*2a60*/  @!P5 IMAD.MOV R65, RZ, RZ, -R65 ;  /* 0x000000ffff41d224 */ /* 0x000fe200078e0a41 */
[C---:B------:R-:W-:Y:S01]  /*2a70*/  ISETP.GT.U32.AND P5, PT, R2.reuse, R75, PT ;  /* 0x0000004b0200720c */ /* 0x040fe20003fa4070 */
[----:B------:R-:W-:Y:S01]  /*2a80*/  @!P4 IMAD.MOV R69, RZ, RZ, -R69 ;  /* 0x000000ffff45c224 */ /* 0x000fe200078e0a45 */
[C---:B------:R-:W-:Y:S01]  /*2a90*/  ISETP.GT.U32.AND P4, PT, R2.reuse, R77, PT ;  /* 0x0000004d0200720c */ /* 0x040fe20003f84070 */
[----:B------:R-:W-:Y:S01]  /*2aa0*/  IMAD.SHL.U32 R5, R5, 0x80, RZ ;  /* 0x0000008005057824 */ /* 0x000fe200078e00ff */
[----:B------:R-:W-:Y:S01]  /*2ab0*/  @!P2 IADD3 R71, -R71, RZ, RZ ;  /* 0x000000ff4747a210 */ /* 0x000fe20007ffe1ff */
[--C-:B------:R-:W-:Y:S01]  /*2ac0*/  @!P0 IMAD.IADD R67, R67, 0x1, -R2.reuse ;  /* 0x0000000143438824 */ /* 0x100fe200078e0a02 */
[C---:B------:R-:W-:Y:S01]  /*2ad0*/  ISETP.GT.U32.AND P2, PT, R2.reuse, R79, PT ;  /* 0x0000004f0200720c */ /* 0x040fe20003f44070 */
[----:B------:R-:W-:Y:S01]  /*2ae0*/  STL [R1+0xfac], R26 ;  /* 0x000fac1a01007387 */ /* 0x000fe20000100800 */
[----:B------:R-:W-:Y:S01]  /*2af0*/  ISETP.GT.U32.AND P0, PT, R2, R83, PT ;  /* 0x000000530200720c */ /* 0x000fe20003f04070 */
[----:B------:R-:W-:Y:S01]  /*2b00*/  IMAD R78, R202, 0x5d, RZ ;  /* 0x0000005dca4e7824 */ /* 0x000fe200078e02ff */
[----:B------:R-:W-:Y:S01]  /*2b10*/  @!P6 IADD3 R81, R81, -R2, RZ ;  /* 0x800000025151e210 */ /* 0x000fe20007ffe0ff */
[--C-:B------:R-:W-:Y:S01]  /*2b20*/  @!P1 IMAD.IADD R73, R73, 0x1, -R2.reuse ;  /* 0x0000000149499824 */ /* 0x100fe200078e0a02 */
[C---:B------:R-:W-:Y:S01]  /*2b30*/  ISETP.GT.U32.AND P1, PT, R2.reuse, R89, PT ;  /* 0x000000590200720c */ /* 0x040fe20003f24070 */
[--C-:B------:R-:W-:Y:S01]  /*2b40*/  @!P5 IMAD.IADD R75, R75, 0x1, -R2.reuse ;  /* 0x000000014b4bd824 */ /* 0x100fe200078e0a02 */
[----:B------:R-:W-:Y:S01]  /*2b50*/  ISETP.GT.U32.AND P5, PT, R2, R91, PT ;  /* 0x0000005b0200720c */ /* 0x000fe20003fa4070 */
[--C-:B------:R-:W-:Y:S01]  /*2b60*/  @!P4 IMAD.IADD R77, R77, 0x1, -R2.reuse ;  /* 0x000000014d4dc824 */ /* 0x100fe200078e0a02 */
[----:B------:R-:W-:Y:S01]  /*2b70*/  ISETP.GE.AND P4, PT, R74, RZ, PT ;  /* 0x000000ff4a00720c */ /* 0x000fe20003f86270 */
[----:B------:R-:W-:Y:S01]  /*2b80*/  IMAD R74, R202, 0x59, RZ ;  /* 0x00000059ca4a7824 */ /* 0x000fe200078e02ff */
[----:B------:R-:W-:Y:S01]  /*2b90*/  ISETP.GT.U32.AND P6, PT, R2, R93, PT ;  /* 0x0000005d0200720c */ /* 0x000fe20003fc4070 */
[--C-:B------:R-:W-:Y:S01]  /*2ba0*/  @!P2 IMAD.IADD R79, R79, 0x1, -R2.reuse ;  /* 0x000000014f4fa824 */ /* 0x100fe200078e0a02 */
[----:B------:R-:W-:Y:S01]  /*2bb0*/  ISETP.GE.AND P2, PT, R72, RZ, PT ;  /* 0x000000ff4800720c */ /* 0x000fe20003f46270 */
[--C-:B------:R-:W-:Y:S01]  /*2bc0*/  @!P0 IMAD.IADD R83, R83, 0x1, -R2.reuse ;  /* 0x0000000153538824 */ /* 0x100fe200078e0a02 */
[----:B------:R-:W-:Y:S01]  /*2bd0*/  ISETP.GE.AND P0, PT, R70, RZ, PT ;  /* 0x000000ff4600720c */ /* 0x000fe20003f06270 */
[----:B------:R-:W-:Y:S01]  /*2be0*/  IMAD R70, R202, 0x55, RZ ;  /* 0x00000055ca467824 */ /* 0x000fe200078e02ff */
[----:B------:R-:W-:Y:S01]  /*2bf0*/  IADD3 R8, -R8, RZ, RZ ;  /* 0x000000ff08087210 */ /* 0x000fe20007ffe1ff */
[--C-:B------:R-:W-:Y:S01]  /*2c00*/  @!P1 IMAD.IADD R89, R89, 0x1, -R2.reuse ;  /* 0x0000000159599824 */ /* 0x100fe200078e0a02 */
[----:B------:R-:W-:Y:S01]  /*2c10*/  ISETP.GE.AND P1, PT, R68, RZ, PT ;  /* 0x000000ff4400720c */ /* 0x000fe20003f26270 */
[--C-:B------:R-:W-:Y:S01]  /*2c20*/  @!P5 IMAD.IADD R91, R91, 0x1, -R2.reuse ;  /* 0x000000015b5bd824 */ /* 0x100fe200078e0a02 */
[----:B------:R-:W-:Y:S01]  /*2c30*/  ISETP.GE.AND P5, PT, R18, RZ, PT ;  /* 0x000000ff1200720c */ /* 0x000fe20003fa6270 */
[----:B------:R-:W-:Y:S01]  /*2c40*/  @!P4 IMAD.MOV R67, RZ, RZ, -R67 ;  /* 0x000000ffff43c224 */ /* 0x000fe200078e0a43 */
[C---:B------:R-:W-:Y:S01]  /*2c50*/  ISETP.GT.U32.AND P4, PT, R2.reuse, R79, PT ;  /* 0x0000004f0200720c */ /* 0x040fe20003f84070 */
[----:B------:R-:W-:Y:S01]  /*2c60*/  @!P6 IMAD.IADD R93, R93, 0x1, -R2 ;  /* 0x000000015d5de824 */ /* 0x000fe200078e0a02 */
[----:B------:R-:W-:Y:S01]  /*2c70*/  IABS R123, R26 ;  /* 0x0000001a007b7213 */ /* 0x000fe20000000000 */
[----:B------:R-:W-:Y:S01]  /*2c80*/  @!P2 IMAD.MOV R73, RZ, RZ, -R73 ;  /* 0x000000ffff49a224 */ /* 0x000fe200078e0a49 */
[C---:B------:R-:W-:Y:S01]  /*2c90*/  ISETP.GT.U32.AND P2, PT, R2.reuse, R83, PT ;  /* 0x000000530200720c */ /* 0x040fe20003f44070 */
[----:B------:R-:W-:Y:S01]  /*2ca0*/  @!P0 IMAD.MOV R75, RZ, RZ, -R75 ;  /* 0x000000ffff4b8224 */ /* 0x000fe200078e0a4b */
[C---:B------:R-:W-:Y:S01]  /*2cb0*/  ISETP.GT.U32.AND P0, PT, R2.reuse, R89, PT ;  /* 0x000000590200720c */ /* 0x040fe20003f04070 */
[C---:B------:R-:W-:Y:S01]  /*2cc0*/  IMAD R119, R2.reuse, R8, R119 ;  /* 0x0000000802777224 */ /* 0x040fe200078e0277 */
        /* <DEDUP_REMOVED lines=9> */
[C---:B------:R-:W-:Y:S01]  /*2d60*/  ISETP.GT.U32.AND P2, PT, R2.reuse, R97, PT ;  /* 0x000000610200720c */ /* 0x040fe20003f44070 */
[--C-:B------:R-:W-:Y:S01]  /*2d70*/  @!P0 IMAD.IADD R89, R89, 0x1, -R2.reuse ;  /* 0x0000000159598824 */ /* 0x100fe200078e0a02 */
[C---:B------:R-:W-:Y:S01]  /*2d80*/  ISETP.GT.U32.AND P0, PT, R2.reuse, R99, PT ;  /* 0x000000630200720c */ /* 0x040fe20003f04070 */
[----:B------:R-:W-:Y:S01]  /*2d90*/  @!P6 IMAD.IADD R93, R93, 0x1, -R2 ;  /* 0x000000015d5de824 */ /* 0x000fe200078e0a02 */
[----:B------:R-:W-:Y:S01]  /*2da0*/  ISETP.GT.U32.AND P6, PT, R2, R101, PT ;  /* 0x000000650200720c */ /* 0x000fe20003fc4070 */
[----:B------:R-:W-:Y:S01]  /*2db0*/  IMAD.MOV R8, RZ, RZ, -R8 ;  /* 0x000000ffff087224 */ /* 0x000fe200078e0a08 */
[----:B------:R-:W-:Y:S01]  /*2dc0*/  IADD3 R24, R252, 0x3a, RZ ;  /* 0x0000003afc187810 */ /* 0x000fe20007ffe0ff */
[----:B------:R-:W-:Y:S01]  /*2dd0*/  IMAD R82, R202, 0x61, RZ ;  /* 0x00000061ca527824 */ /* 0x000fe200078e02ff */
[----:B------:R-:W-:Y:S01]  /*2de0*/  @!P1 IADD3 R91, R91, -R2, RZ ;  /* 0x800000025b5b9210 */ /* 0x000fe20007ffe0ff */
[--C-:B------:R-:W-:Y:S01]  /*2df0*/  @!P5 IMAD.IADD R87, R87, 0x1, -R2.reuse ;  /* 0x000000015757d824 */ /* 0x100fe200078e0a02 */
[----:B------:R-:W-:Y:S01]  /*2e00*/  ISETP.GE.AND P1, PT, R66, RZ, PT ;  /* 0x000000ff4200720c */ /* 0x000fe20003f26270 */
[--C-:B------:R-:W-:Y:S01]  /*2e10*/  @!P4 IMAD.IADD R95, R95, 0x1, -R2.reuse ;  /* 0x000000015f5fc824 */ /* 0x100fe200078e0a02 */
[----:B------:R-:W-:Y:S01]  /*2e20*/  ISETP.GE.AND P5, PT, R64, RZ, PT ;  /* 0x000000ff4000720c */ /* 0x000fe20003fa6270 */
[--C-:B------:R-:W-:Y:S01]  /*2e30*/  @!P2 IMAD.IADD R97, R97, 0x1, -R2.reuse ;  /* 0x000000016161a824 */ /* 0x100fe200078e0a02 */
[----:B------:R-:W-:Y:S01]  /*2e40*/  ISETP.GE.AND P4, PT, R62, RZ, PT ;  /* 0x000000ff3e00720c */ /* 0x000fe20003f86270 */
[----:B------:R-:W-:Y:S01]  /*2e50*/  IMAD R121, R2, R8, R121 ;  /* 0x0000000802797224 */ /* 0x000fe200078e0279 */
[----:B------:R-:W-:Y:S01]  /*2e60*/  ISETP.GE.AND P2, PT, R60, RZ, PT ;  /* 0x000000ff3c00720c */ /* 0x000fe20003f46270 */
[----:B------:R-:W-:Y:S01]  /*2e70*/  @!P6 IMAD.IADD R101, R101, 0x1, -R2 ;  /* 0x000000016565e824 */ /* 0x000fe200078e0a02 */
[----:B------:R-:W-:Y:S01]  /*2e80*/  @!P0 IADD3 R99, R99, -R2, RZ ;  /* 0x8000000263638210 */ /* 0x000fe20007ffe0ff */
[----:B------:R-:W-:Y:S01]  /*2e90*/  IMAD.HI.U32 R8, R6, R123, RZ ;  /* 0x0000007b06087227 */ /* 0x000fe200078e00ff */
[----:B------:R-:W-:Y:S01]  /*2ea0*/  ISETP.GE.AND P0, PT, R58, RZ, PT ;  /* 0x000000ff3a00720c */ /* 0x000fe20003f06270 */
[----:B------:R2:W-:Y:S01]  /*2eb0*/  STL [R1+0xfa8], R24 ;  /* 0x000fa81801007387 */ /* 0x0005e20000100800 */
[C---:B------:R-:W-:Y:S01]  /*2ec0*/  ISETP.GT.U32.AND P6, PT, R2.reuse, R95, PT ;  /* 0x0000005f0200720c */ /* 0x040fe20003fc4070 */
[----:B------:R-:W-:Y:S01]  /*2ed0*/  @!P1 IMAD.MOV R79, RZ, RZ, -R79 ;  /* 0x000000ffff4f9224 */ /* 0x000fe200078e0a4f */
[C---:B------:R-:W-:Y:S01]  /*2ee0*/  ISETP.GT.U32.AND P1, PT, R2.reuse, R87, PT ;  /* 0x000000570200720c */ /* 0x040fe20003f24070 */
[----:B------:R-:W-:Y:S01]  /*2ef0*/  @!P5 IMAD.MOV R83, RZ, RZ, -R83 ;  /* 0x000000ffff53d224 */ /* 0x000fe200078e0a53 */
[C---:B------:R-:W-:Y:S01]  /*2f00*/  ISETP.GT.U32.AND P5, PT, R2.reuse, R99, PT ;  /* 0x000000630200720c */ /* 0x040fe20003fa4070 */
[----:B------:R-:W-:Y:S01]  /*2f10*/  IMAD.MOV R8, RZ, RZ, -R8 ;  /* 0x000000ffff087224 */ /* 0x000fe200078e0a08 */
[----:B------:R-:W-:Y:S01]  /*2f20*/  @!P4 IADD3 R89, -R89, RZ, RZ ;  /* 0x000000ff5959c210 */ /* 0x000fe20007ffe1ff */
[----:B------:R-:W-:Y:S01]  /*2f30*/  @!P2 IMAD.MOV R91, RZ, RZ, -R91 ;  /* 0x000000ffff5ba224 */ /* 0x000fe200078e0a5b */
[C---:B------:R-:W-:Y:S01]  /*2f40*/  ISETP.GT.U32.AND P4, PT, R2.reuse, R97, PT ;  /* 0x000000610200720c */ /* 0x040fe20003f84070 */
[C---:B------:R-:W-:Y:S01]  /*2f50*/  IMAD R123, R2.reuse, R8, R123 ;  /* 0x00000008027b7224 */ /* 0x040fe200078e027b */
        /* <DEDUP_REMOVED lines=8> */
[----:B------:R-:W-:Y:S01]  /*2fe0*/  ISETP.GT.U32.AND P5, PT, R2, R109, PT ;  /* 0x0000006d0200720c */ /* 0x000fe20003fa4070 */
[C---:B------:R-:W-:Y:S01]  /*2ff0*/  IMAD R58, R202.reuse, 0x49, RZ ;  /* 0x00000049ca3a7824 */ /* 0x040fe200078e02ff */
[----:B------:R-:W-:Y:S01]  /*3000*/  IABS R125, R24 ;  /* 0x00000018007d7213 */ /* 0x000fe20000000000 */
[----:B------:R-:W-:Y:S01]  /*3010*/  IMAD R62, R202, 0x4d, RZ ;  /* 0x0000004dca3e7824 */ /* 0x000fe200078e02ff */
[----:B------:R-:W-:Y:S01]  /*3020*/  @!P4 IADD3 R97, R97, -R2, RZ ;  /* 0x800000026161c210 */ /* 0x000fe20007ffe0ff */
[--C-:B------:R-:W-:Y:S01]  /*3030*/  @!P2 IMAD.IADD R101, R101, 0x1, -R2.reuse ;  /* 0x000000016565a824 */ /* 0x100fe200078e0a02 */
[----:B------:R-:W-:Y:S01]  /*3040*/  ISETP.GE.AND P4, PT, R56, RZ, PT ;  /* 0x000000ff3800720c */ /* 0x000fe20003f86270 */
[----:B------:R-:W-:Y:S01]  /*3050*/  @!P0 IMAD.IADD R103, R103, 0x1, -R2 ;  /* 0x0000000167678824 */ /* 0x000fe200078e0a02 */
[----:B------:R-:W-:Y:S01]  /*3060*/  ISETP.GE.AND P2, PT, R54, RZ, PT ;  /* 0x000000ff3600720c */ /* 0x000fe20003f46270 */
[----:B------:R-:W-:Y:S01]  /*3070*/  IMAD.HI.U32 R8, R6, R125, RZ ;  /* 0x0000007d06087227 */ /* 0x000fe200078e00ff */
[----:B------:R-:W-:-:S02]  /*3080*/  ISETP.GE.AND P0, PT, R52, RZ, PT ;  /* 0x000000ff3400720c */ /* 0x000fc40003f06270 */
[----:B------:R-:W-:Y:S01]  /*3090*/  @!P6 IADD3 R107, R107, -R2, RZ ;  /* 0x800000026b6be210 */ /* 0x000fe20007ffe0ff */
[--C-:B------:R-:W-:Y:S01]  /*30a0*/  @!P1 IMAD.IADD R105, R105, 0x1, -R2.reuse ;  /* 0x0000000169699824 */ /* 0x100fe200078e0a02 */
[----:B------:R-:W-:Y:S01]  /*30b0*/  ISETP.GE.AND P1, PT, R50, RZ, PT ;  /* 0x000000ff3200720c */ /* 0x000fe20003f26270 */
[----:B------:R-:W-:Y:S01]  /*30c0*/  @!P5 IMAD.IADD R109, R109, 0x1, -R2 ;  /* 0x000000016d6dd824 */ /* 0x000fe200078e0a02 */
[----:B------:R-:W-:Y:S01]  /*30d0*/  ISETP.GE.AND P6, PT, R48, RZ, PT ;  /* 0x000000ff3000720c */ /* 0x000fe20003fc6270 */
[----:B------:R-:W-:Y:S01]  /*30e0*/  IMAD.MOV R8, RZ, RZ, -R8 ;  /* 0x000000ffff087224 */ /* 0x000fe200078e0a08 */
[C---:B------:R-:W-:Y:S01]  /*30f0*/  ISETP.GT.U32.AND P5, PT, R2.reuse, R103, PT ;  /* 0x000000670200720c */ /* 0x040fe20003fa4070 */
[----:B------:R-:W-:Y:S01]  /*3100*/  @!P4 IMAD.MOV R87, RZ, RZ, -R87 ;  /* 0x000000ffff57c224 */ /* 0x000fe200078e0a57 */
[C---:B------:R-:W-:Y:S01]  /*3110*/  ISETP.GT.U32.AND P4, PT, R2.reuse, R107, PT ;  /* 0x0000006b0200720c */ /* 0x040fe20003f84070 */
[----:B------:R-:W-:Y:S01]  /*3120*/  @!P2 IMAD.MOV R95, RZ, RZ, -R95 ;  /* 0x000000ffff5fa224 */ /* 0x000fe200078e0a5f */
[C---:B------:R-:W-:Y:S01]  /*3130*/  ISETP.GT.U32.AND P2, PT, R2.reuse, R105, PT ;  /* 0x000000690200720c */ /* 0x040fe20003f44070 */
[----:B------:R-:W-:Y:S01]  /*3140*/  @!P0 IMAD.MOV R97, RZ, RZ, -R97 ;  /* 0x000000ffff618224 */ /* 0x000fe200078e0a61 */
[C---:B------:R-:W-:Y:S01]  /*3150*/  ISETP.GT.U32.AND P0, PT, R2.reuse, R109, PT ;  /* 0x0000006d0200720c */ /* 0x040fe20003f04070 */
[----:B------:R-:W-:Y:S01]  /*3160*/  IMAD R125, R2, R8, R125 ;  /* 0x00000008027d7224 */ /* 0x000fe200078e027d */
[----:B------:R-:W-:Y:S01]  /*3170*/  IADD3 R22, R252, 0x3b, RZ ;  /* 0x0000003bfc167810 */ /* 0x000fe20007ffe0ff */
[----:B------:R-:W-:Y:S01]  /*3180*/  @!P1 IMAD.MOV R99, RZ, RZ, -R99 ;  /* 0x000000ffff639224 */ /* 0x000fe200078e0a63 */
[----:B------:R-:W-:Y:S01]  /*3190*/  ISETP.GT.U32.AND P1, PT, R2, R111, PT ;  /* 0x0000006f0200720c */ /* 0x000fe20003f24070 */
[----:B------:R-:W-:Y:S01]  /*31a0*/  @!P6 IMAD.MOV R101, RZ, RZ, -R101 ;  /* 0x000000ffff65e224 */ /* 0x000fe200078e0a65 */
[----:B------:R-:W-:Y:S01]  /*31b0*/  ISETP.GE.AND P6, PT, R46, RZ, PT ;  /* 0x000000ff2e00720c */ /* 0x000fe20003fc6270 */
[--C-:B------:R-:W-:Y:S01]  /*31c0*/  @!P5 IMAD.IADD R103, R103, 0x1, -R2.reuse ;  /* 0x000000016767d824 */ /* 0x100fe200078e0a02 */
[C---:B------:R-:W-:Y:S01]  /*31d0*/  ISETP.GT.U32.AND P5, PT, R2.reuse, R113, PT ;  /* 0x000000710200720c */ /* 0x040fe20003fa4070 */
[----:B------:R-:W-:Y:S01]  /*31e0*/  STL [R1+0xfa4], R22 ;  /* 0x000fa41601007387 */ /* 0x000fe20000100800 */
[----:B------:R-:W-:Y:S01]  /*31f0*/  @!P4 IADD3 R107, R107, -R2, RZ ;  /* 0x800000026b6bc210 */ /* 0x000fe20007ffe0ff */
[--C-:B------:R-:W-:Y:S01]  /*3200*/  @!P2 IMAD.IADD R105, R105, 0x1, -R2.reuse ;  /* 0x000000016969a824 */ /* 0x100fe200078e0a02 */
[----:B------:R-:W-:Y:S01]  /*3210*/  ISETP.GT.U32.AND P4, PT, R2, R115, PT ;  /* 0x000000730200720c */ /* 0x000fe20003f84070 */
[--C-:B------:R-:W-:Y:S01]  /*3220*/  @!P0 IMAD.IADD R109, R109, 0x1, -R2.reuse ;  /* 0x000000016d6d8824 */ /* 0x100fe200078e0a02 */
[----:B------:R-:W-:Y:S01]  /*3230*/  ISETP.GE.AND P2, PT, R44, RZ, PT ;  /* 0x000000ff2c00720c */ /* 0x000fe20003f46270 */
[----:B------:R-:W-:Y:S01]  /*3240*/  IMAD R46, R202, 0x3d, RZ ;  /* 0x0000003dca2e7824 */ /* 0x000fe200078e02ff */
[----:B------:R-:W-:Y:S01]  /*3250*/  ISETP.GE.AND P0, PT, R42, RZ, PT ;  /* 0x000000ff2a00720c */ /* 0x000fe20003f06270 */
[--C-:B------:R-:W-:Y:S01]  /*3260*/  @!P1 IMAD.IADD R111, R111, 0x1, -R2.reuse ;  /* 0x000000016f6f9824 */ /* 0x100fe200078e0a02 */
[----:B------:R-:W-:Y:S01]  /*3270*/  IABS R127, R22 ;  /* 0x00000016007f7213 */ /* 0x000fe20000000000 */
[----:B------:R-:W-:Y:S01]  /*3280*/  @!P6 IMAD.MOV R103, RZ, RZ, -R103 ;  /* 0x000000ffff67e224 */ /* 0x000fe200078e0a67 */
[----:B------:R-:W-:Y:S01]  /*3290*/  IADD3 R20, R252, 0x3c, RZ ;  /* 0x0000003cfc147810 */ /* 0x000fe20007ffe0ff */
[----:B------:R-:W-:Y:S01]  /*32a0*/  IMAD R42, R202, 0x39, RZ ;  /* 0x00000039ca2a7824 */ /* 0x000fe200078e02ff */
[----:B------:R-:W-:Y:S01]  /*32b0*/  ISETP.GT.U32.AND P6, PT, R2, R111, PT ;  /* 0x0000006f0200720c */ /* 0x000fe20003fc4070 */
[----:B------:R-:W-:Y:S01]  /*32c0*/  IMAD.HI.U32 R8, R6, R127, RZ ;  /* 0x0000007f06087227 */ /* 0x000fe200078e00ff */
[----:B------:R-:W-:Y:S01]  /*32d0*/  @!P5 IADD3 R113, R113, -R2, RZ ;  /* 0x800000027171d210 */ /* 0x000fe20007ffe0ff */
[----:B------:R3:W-:Y:S01]  /*32e0*/  STL [R1+0xfa0], R20 ;  /* 0x000fa01401007387 */ /* 0x0007e20000100800 */
[----:B------:R-:W-:Y:S01]  /*32f0*/  ISETP.GT.U32.AND P5, PT, R2, R117, PT ;  /* 0x000000750200720c */ /* 0x000fe20003fa4070 */
[----:B------:R-:W-:Y:S01]  /*3300*/  @!P4 IMAD.IADD R115, R115, 0x1, -R2 ;  /* 0x000000017373c824 */ /* 0x000fe200078e0a02 */
[----:B------:R-:W-:Y:S01]  /*3310*/  ISETP.GE.AND P1, PT, R40, RZ, PT ;  /* 0x000000ff2800720c */ /* 0x000fe20003f26270 */
[----:B------:R-:W-:Y:S01]  /*3320*/  @!P2 IMAD.MOV R105, RZ, RZ, -R105 ;  /* 0x000000ffff69a224 */ /* 0x000fe200078e0a69 */
[C---:B------:R-:W-:Y:S01]  /*3330*/  ISETP.GT.U32.AND P2, PT, R2.reuse, R113, PT ;  /* 0x000000710200720c */ /* 0x040fe20003f44070 */
[----:B------:R-:W-:Y:S01]  /*3340*/  @!P0 IMAD.MOV R107, RZ, RZ, -R107 ;  /* 0x000000ffff6b8224 */ /* 0x000fe200078e0a6b */
[C---:B------:R-:W-:Y:S01]  /*3350*/  ISETP.GT.U32.AND P0, PT, R2.reuse, R115, PT ;  /* 0x000000730200720c */ /* 0x040fe20003f04070 */
[----:B------:R-:W-:Y:S01]  /*3360*/  IMAD.MOV R8, RZ, RZ, -R8 ;  /* 0x000000ffff087224 */ /* 0x000fe200078e0a08 */
[----:B------:R-:W-:Y:S01]  /*3370*/  IABS R129, R20 ;  /* 0x0000001400817213 */ /* 0x000fe20000000000 */
[----:B------:R-:W-:Y:S01]  /*3380*/  @!P6 IMAD.IADD R111, R111, 0x1, -R2 ;  /* 0x000000016f6fe824 */ /* 0x000fe200078e0a02 */
[C---:B------:R-:W-:Y:S01]  /*3390*/  ISETP.GT.U32.AND P4, PT, R2.reuse, R119, PT ;  /* 0x000000770200720c */ /* 0x040fe20003f84070 */
[----:B------:R-:W-:Y:S01]  /*33a0*/  IMAD R127, R2, R8, R127 ;  /* 0x00000008027f7224 */ /* 0x000fe200078e027f */
[----:B------:R-:W-:Y:S01]  /*33b0*/  ISETP.GE.AND P6, PT, R38, RZ, PT ;  /* 0x000000ff2600720c */ /* 0x000fe20003fc6270 */
[----:B------:R-:W-:Y:S01]  /*33c0*/  IMAD.HI.U32 R8, R6, R129, RZ ;  /* 0x0000008106087227 */ /* 0x000fe200078e00ff */
[----:B------:R-:W-:-:S02]  /*33d0*/  IADD3 R18, R252, 0x3d, RZ ;  /* 0x0000003dfc127810 */ /* 0x000fc40007ffe0ff */
[----:B------:R-:W-:Y:S01]  /*33e0*/  @!P5 IADD3 R117, R117, -R2, RZ ;  /* 0x800000027575d210 */ /* 0x000fe20007ffe0ff */
[--C-:B------:R-:W-:Y:S01]  /*33f0*/  @!P2 IMAD.IADD R113, R113, 0x1, -R2.reuse ;  /* 0x000000017171a824 */ /* 0x100fe200078e0a02 */
[----:B------:R-:W-:Y:S01]  /*3400*/  IADD3 R8, -R8, RZ, RZ ;  /* 0x000000ff08087210 */ /* 0x000fe20007ffe1ff */
[----:B------:R-:W-:Y:S01]  /*3410*/  @!P1 IMAD.MOV R109, RZ, RZ, -R109 ;  /* 0x000000ffff6d9224 */ /* 0x000fe200078e0a6d */
[----:B------:R-:W-:Y:S01]  /*3420*/  IABS R131, R18 ;  /* 0x0000001200837213 */ /* 0x000fe20000000000 */
[----:B------:R-:W-:Y:S01]  /*3430*/  @!P0 IMAD.IADD R115, R115, 0x1, -R2 ;  /* 0x0000000173738824 */ /* 0x000fe200078e0a02 */
[C---:B------:R-:W-:Y:S01]  /*3440*/  ISETP.GT.U32.AND P2, PT, R2.reuse, R121, PT ;  /* 0x000000790200720c */ /* 0x040fe20003f44070 */
[----:B------:R-:W-:Y:S01]  /*3450*/  IMAD R129, R2, R8, R129 ;  /* 0x0000000802817224 */ /* 0x000fe200078e0281 */
[----:B------:R-:W-:Y:S01]  /*3460*/  ISETP.GE.AND P1, PT, R36, RZ, PT ;  /* 0x000000ff2400720c */ /* 0x000fe20003f26270 */
[----:B------:R-:W-:Y:S01]  /*3470*/  IMAD.HI.U32 R8, R6, R131, RZ ;  /* 0x0000008306087227 */ /* 0x000fe200078e00ff */
[C---:B------:R-:W-:Y:S01]  /*3480*/  ISETP.GT.U32.AND P0, PT, R2.reuse, R123, PT ;  /* 0x0000007b0200720c */ /* 0x040fe20003f04070 */
[----:B------:R-:W-:Y:S01]  /*3490*/  STL [R1+0xf9c], R18 ;  /* 0x000f9c1201007387 */ /* 0x000fe20000100800 */
[----:B------:R-:W-:Y:S01]  /*34a0*/  ISETP.GT.U32.AND P5, PT, R2, R117, PT ;  /* 0x000000750200720c */ /* 0x000fe20003fa4070 */
[----:B------:R-:W-:Y:S01]  /*34b0*/  @!P6 IMAD.MOV R111, RZ, RZ, -R111 ;  /* 0x000000ffff6fe224 */ /* 0x000fe200078e0a6f */
[----:B------:R-:W-:Y:S01]  /*34c0*/  @!P4 IADD3 R119, R119, -R2, RZ ;  /* 0x800000027777c210 */ /* 0x000fe20007ffe0ff */
[----:B------:R-:W-:Y:S01]  /*34d0*/  IMAD.HI.U32 R6, R6, R133, RZ ;  /* 0x0000008506067227 */ /* 0x000fe200078e00ff */
[----:B------:R-:W-:Y:S01]  /*34e0*/  ISETP.GE.AND P6, PT, R34, RZ, PT ;  /* 0x000000ff2200720c */ /* 0x000fe20003fc6270 */
[----:B------:R-:W-:Y:S01]  /*34f0*/  STL [R1+0x17e0], R252 ;  /* 0x0017e0fc01007387 */ /* 0x000fe20000100800 */
[----:B------:R-:W-:Y:S01]  /*3500*/  ISETP.GT.U32.AND P4, PT, R2, R119, PT ;  /* 0x000000770200720c */ /* 0x000fe20003f84070 */
[----:B------:R-:W-:Y:S01]  /*3510*/  IMAD.MOV R8, RZ, RZ, -R8 ;  /* 0x000000ffff087224 */ /* 0x000fe200078e0a08 */
[----:B-1----:R-:W-:Y:S01]  /*3520*/  LOP3.LUT R12, R5, 0x3f, R10, 0xf8, !PT ;  /* 0x0000003f050c7812 */ /* 0x002fe200078ef80a */
[--C-:B------:R-:W-:Y:S01]  /*3530*/  @!P2 IMAD.IADD R121, R121, 0x1, -R2.reuse ;  /* 0x000000017979a824 */ /* 0x100fe200078e0a02 */
[----:B------:R-:W-:Y:S01]  /*3540*/  IADD3 R6, -R6, RZ, RZ ;  /* 0x000000ff06067210 */ /* 0x000fe20007ffe1ff */
[C---:B------:R-:W-:Y:S01]  /*3550*/  IMAD R131, R2.reuse, R8, R131 ;  /* 0x0000000802837224 */ /* 0x040fe200078e0283 */
[----:B------:R-:W-:Y:S01]  /*3560*/  IABS R8, R12 ;  /* 0x0000000c00087213 */ /* 0x000fe20000000000 */
[----:B------:R-:W-:Y:S01]  /*3570*/  @!P1 IMAD.MOV R113, RZ, RZ, -R113 ;  /* 0x000000ffff719224 */ /* 0x000fe200078e0a71 */
[C---:B------:R-:W-:Y:S01]  /*3580*/  ISETP.GT.U32.AND P1, PT, R2.reuse, R125, PT ;  /* 0x0000007d0200720c */ /* 0x040fe20003f24070 */
[--C-:B------:R-:W-:Y:S01]  /*3590*/  @!P5 IMAD.IADD R117, R117, 0x1, -R2.reuse ;  /* 0x000000017575d824 */ /* 0x100fe200078e0a02 */
[----:B------:R-:W-:Y:S01]  /*35a0*/  @!P0 IADD3 R123, R123, -R2, RZ ;  /* 0x800000027b7b8210 */ /* 0x000fe20007ffe0ff */
[----:B------:R-:W-:Y:S01]  /*35b0*/  IMAD R133, R2, R6, R133 ;  /* 0x0000000602857224 */ /* 0x000fe200078e0285 */
[----:B------:R-:W-:Y:S01]  /*35c0*/  ISETP.GE.AND P5, PT, R32, RZ, PT ;  /* 0x000000ff2000720c */ /* 0x000fe20003fa6270 */
[----:B------:R-:W-:Y:S01]  /*35d0*/  IMAD.HI.U32 R6, R4, R8, RZ ;  /* 0x0000000804067227 */ /* 0x000fe200078e00ff */
[C---:B------:R-:W-:Y:S01]  /*35e0*/  ISETP.GT.U32.AND P2, PT, R2.reuse, R121, PT ;  /* 0x000000790200720c */ /* 0x040fe20003f44070 */
[----:B------:R-:W-:Y:S01]  /*35f0*/  STL [R1+0xf98], R14 ;  /* 0x000f980e01007387 */ /* 0x000fe20000100800 */
[----:B------:R-:W-:Y:S01]  /*3600*/  ISETP.GT.U32.AND P0, PT, R2, R123, PT ;  /* 0x0000007b0200720c */ /* 0x000fe20003f04070 */
[----:B------:R-:W-:Y:S01]  /*3610*/  @!P6 IMAD.MOV R115, RZ, RZ, -R115 ;  /* 0x000000ffff73e224 */ /* 0x000fe200078e0a73 */
[----:B------:R-:W-:Y:S01]  /*3620*/  ISETP.GE.AND P6, PT, R30, RZ, PT ;  /* 0x000000ff1e00720c */ /* 0x000fe20003fc6270 */
[----:B------:R-:W-:Y:S01]  /*3630*/  @!P4 IMAD.IADD R119, R119, 0x1, -R2 ;  /* 0x000000017777c824 */ /* 0x000fe200078e0a02 */
[----:B------:R-:W-:Y:S01]  /*3640*/  ISETP.GT.U32.AND P4, PT, R2, R127, PT ;  /* 0x0000007f0200720c */ /* 0x000fe20003f84070 */
[----:B------:R-:W-:Y:S01]  /*3650*/  IMAD.MOV R6, RZ, RZ, -R6 ;  /* 0x000000ffff067224 */ /* 0x000fe200078e0a06 */
[----:B------:R-:W-:Y:S01]  /*3660*/  LOP3.LUT R10, R10, 0x3f, RZ, 0xc0, !PT ;  /* 0x0000003f0a0a7812 */ /* 0x000fe200078ec0ff */
[----:B------:R-:W-:Y:S01]  /*3670*/  STL [R1], R12 ;  /* 0x0000000c01007387 */ /* 0x000fe20000100800 */
[----:B------:R-:W-:Y:S01]  /*3680*/  @!P1 IADD3 R125, R125, -R2, RZ ;  /* 0x800000027d7d9210 */ /* 0x000fe20007ffe0ff */
[----:B------:R-:W-:Y:S01]  /*3690*/  IMAD R6, R3, R6, R8 ;  /* 0x0000000603067224 */ /* 0x000fe200078e0208 */
[----:B------:R-:W-:Y:S01]  /*36a0*/  LOP3.LUT R8, R5, 0x40, R10, 0xfe, !PT ;  /* 0x0000004005087812 */ /* 0x000fe200078efe0a */
[----:B------:R-:W-:Y:S01]  /*36b0*/  @!P5 IMAD.MOV R117, RZ, RZ, -R117 ;  /* 0x000000ffff75d224 */ /* 0x000fe200078e0a75 */
[C---:B------:R-:W-:Y:S01]  /*36c0*/  ISETP.GT.U32.AND P5, PT, R2.reuse, R129, PT ;  /* 0x000000810200720c */ /* 0x040fe20003fa4070 */
[--C-:B------:R-:W-:Y:S01]  /*36d0*/  @!P2 IMAD.IADD R121, R121, 0x1, -R2.reuse ;  /* 0x000000017979a824 */ /* 0x100fe200078e0a02 */
[----:B------:R-:W-:Y:S01]  /*36e0*/  IABS R5, R8 ;  /* 0x0000000800057213 */ /* 0x000fe20000000000 */
[--C-:B------:R-:W-:Y:S01]  /*36f0*/  @!P0 IMAD.IADD R123, R123, 0x1, -R2.reuse ;  /* 0x000000017b7b8824 */ /* 0x100fe200078e0a02 */
[C---:B------:R-:W-:Y:S01]  /*3700*/  ISETP.GT.U32.AND P2, PT, R2.reuse, R131, PT ;  /* 0x000000830200720c */ /* 0x040fe20003f44070 */
[----:B------:R-:W-:Y:S01]  /*3710*/  @!P6 IMAD.MOV R119, RZ, RZ, -R119 ;  /* 0x000000ffff77e224 */ /* 0x000fe200078e0a77 */
[----:B------:R-:W-:Y:S01]  /*3720*/  ISETP.GT.U32.AND P1, PT, R2, R125, PT ;  /* 0x0000007d0200720c */ /* 0x000fe20003f24070 */
[----:B------:R-:W-:Y:S01]  /*3730*/  @!P4 IMAD.IADD R127, R127, 0x1, -R2 ;  /* 0x000000017f7fc824 */ /* 0x000fe200078e0a02 */
[----:B------:R-:W-:Y:S01]  /*3740*/  ISETP.GE.AND P0, PT, R26, RZ, PT ;  /* 0x000000ff1a00720c */ /* 0x000fe20003f06270 */
[----:B------:R-:W-:Y:S01]  /*3750*/  IMAD.HI.U32 R4, R4, R5, RZ ;  /* 0x0000000504047227 */ /* 0x000fe200078e00ff */
[----:B------:R-:W-:Y:S01]  /*3760*/  ISETP.GE.AND P6, PT, R28, RZ, PT ;  /* 0x000000ff1c00720c */ /* 0x000fe20003fc6270 */
[----:B------:R1:W-:Y:S01]  /*3770*/  STL [R1+0x4], R8 ;  /* 0x0000040801007387 */ /* 0x0003e20000100800 */
[----:B------:R-:W-:Y:S01]  /*3780*/  ISETP.GE.AND P4, PT, R24, RZ, PT ;  /* 0x000000ff1800720c */ /* 0x000fe20003f86270 */
[----:B------:R-:W-:Y:S01]  /*3790*/  IMAD.MOV R4, RZ, RZ, -R4 ;  /* 0x000000ffff047224 */ /* 0x000fe200078e0a04 */
[----:B------:R-:W-:Y:S01]  /*37a0*/  SHF.L.U32 R203, R10, 0x2, RZ ;  /* 0x000000020acb7819 */ /* 0x000fe200000006ff */
[--C-:B------:R-:W-:Y:S01]  /*37b0*/  @!P5 IMAD.IADD R129, R129, 0x1, -R2.reuse ;  /* 0x000000018181d824 */ /* 0x100fe200078e0a02 */
[C---:B------:R-:W-:Y:S01]  /*37c0*/  ISETP.GT.U32.AND P5, PT, R2.reuse, R127, PT ;  /* 0x0000007f0200720c */ /* 0x040fe20003fa4070 */
[----:B------:R-:W-:Y:S01]  /*37d0*/  IMAD R4, R3, R4, R5 ;  /* 0x0000000403047224 */ /* 0x000fe200078e0205 */
[----:B------:R-:W-:Y:S01]  /*37e0*/  @!P2 IADD3 R131, R131, -R2, RZ ;  /* 0x800000028383a210 */ /* 0x000fe20007ffe0ff */
[--C-:B------:R-:W-:Y:S01]  /*37f0*/  @!P1 IMAD.IADD R125, R125, 0x1, -R2.reuse ;  /* 0x000000017d7d9824 */ /* 0x100fe200078e0a02 */
[C---:B------:R-:W-:Y:S01]  /*3800*/  ISETP.GT.U32.AND P1, PT, R2.reuse, R133, PT ;  /* 0x000000850200720c */ /* 0x040fe20003f24070 */
[----:B------:R-:W-:Y:S01]  /*3810*/  @!P0 IMAD.MOV R123, RZ, RZ, -R123 ;  /* 0x000000ffff7b8224 */ /* 0x000fe200078e0a7b */
[C---:B------:R-:W-:Y:S01]  /*3820*/  ISETP.GT.U32.AND P0, PT, R3.reuse, R6, PT ;  /* 0x000000060300720c */ /* 0x040fe20003f04070 */
[----:B------:R-:W-:Y:S01]  /*3830*/  @!P6 IMAD.MOV R121, RZ, RZ, -R121 ;  /* 0x000000ffff79e224 */ /* 0x000fe200078e0a79 */
[----:B------:R-:W-:Y:S01]  /*3840*/  ISETP.GT.U32.AND P6, PT, R2, R131, PT ;  /* 0x000000830200720c */ /* 0x000fe20003fc4070 */
[----:B------:R-:W-:Y:S01]  /*3850*/  @!P4 IMAD.MOV R125, RZ, RZ, -R125 ;  /* 0x000000ffff7dc224 */ /* 0x000fe200078e0a7d */
[----:B------:R-:W-:Y:S01]  /*3860*/  ISETP.GT.U32.AND P4, PT, R3, R4, PT ;  /* 0x000000040300720c */ /* 0x000fe20003f84070 */
[----:B--2---:R-:W-:Y:S01]  /*3870*/  IMAD R24, R202, 0xd, RZ ;  /* 0x0000000dca187824 */ /* 0x004fe200078e02ff */
[----:B------:R-:W-:Y:S01]  /*3880*/  ISETP.GT.U32.AND P2, PT, R2, R129, PT ;  /* 0x000000810200720c */ /* 0x000fe20003f44070 */
[C---:B------:R-:W-:Y:S01]  /*3890*/  IMAD R28, R202.reuse, 0x11, RZ ;  /* 0x00000011ca1c7824 */ /* 0x040fe200078e02ff */
[----:B------:R-:W-:Y:S01]  /*38a0*/  @!P5 IADD3 R127, R127, -R2, RZ ;  /* 0x800000027f7fd210 */ /* 0x000fe20007ffe0ff */
[----:B------:R-:W-:Y:S01]  /*38b0*/  IMAD R32, R202, 0x15, RZ ;  /* 0x00000015ca207824 */ /* 0x000fe200078e02ff */
[----:B------:R-:W-:Y:S01]  /*38c0*/  ISETP.GE.AND P5, PT, R22, RZ, PT ;  /* 0x000000ff1600720c */ /* 0x000fe20003fa6270 */
[--C-:B------:R-:W-:Y:S01]  /*38d0*/  @!P1 IMAD.IADD R133, R133, 0x1, -R2.reuse ;  /* 0x0000000185859824 */ /* 0x100fe200078e0a02 */
[----:B------:R-:W-:Y:S01]  /*38e0*/  ISETP.GE.AND P1, PT, R16, RZ, PT ;  /* 0x000000ff1000720c */ /* 0x000fe20003f26270 */
[----:B------:R-:W-:Y:S01]  /*38f0*/  IMAD R16, R202, 0x5, RZ ;  /* 0x00000005ca107824 */ /* 0x000fe200078e02ff */
[----:B------:R-:W-:Y:S01]  /*3900*/  @!P0 IADD3 R6, R6, -R3, RZ ;  /* 0x8000000306068210 */ /* 0x000fe20007ffe0ff */
[--C-:B------:R-:W-:Y:S01]  /*3910*/  @!P6 IMAD.IADD R131, R131, 0x1, -R2.reuse ;  /* 0x000000018383e824 */ /* 0x100fe200078e0a02 */
[----:B------:R-:W-:Y:S01]  /*3920*/  ISETP.GE.AND P6, PT, R18, RZ, PT ;  /* 0x000000ff1200720c */ /* 0x000fe20003fc6270 */
[----:B------:R-:W-:Y:S01]  /*3930*/  @!P4 IMAD.IADD R4, R4, 0x1, -R3 ;  /* 0x000000010404c824 */ /* 0x000fe200078e0a03 */
[----:B------:R-:W-:Y:S01]  /*3940*/  ISETP.GT.U32.AND P0, PT, R2, R133, PT ;  /* 0x000000850200720c */ /* 0x000fe20003f04070 */
[----:B------:R-:W-:Y:S01]  /*3950*/  @!P2 IMAD.IADD R129, R129, 0x1, -R2 ;  /* 0x000000018181a824 */ /* 0x000fe200078e0a02 */
[C---:B------:R-:W-:Y:S01]  /*3960*/  ISETP.GT.U32.AND P4, PT, R3.reuse, R6, PT ;  /* 0x000000060300720c */ /* 0x040fe20003f84070 */
[----:B------:R-:W-:Y:S01]  /*3970*/  IMAD R38, R202, 0x35, RZ ;  /* 0x00000035ca267824 */ /* 0x000fe200078e02ff */
[----:B------:R-:W-:Y:S01]  /*3980*/  ISETP.GE.AND P2, PT, R20, RZ, PT ;  /* 0x000000ff1400720c */ /* 0x000fe20003f46270 */
[----:B------:R-:W-:Y:S01]  /*3990*/  @!P5 IMAD.MOV R127, RZ, RZ, -R127 ;  /* 0x000000ffff7fd224 */ /* 0x000fe200078e0a7f */
[----:B------:R-:W-:Y:S01]  /*39a0*/  ISETP.GT.U32.AND P5, PT, R3, R4, PT ;  /* 0x000000040300720c */ /* 0x000fe20003fa4070 */
[----:B------:R-:W-:Y:S01]  /*39b0*/  @!P1 IMAD.MOV R85, RZ, RZ, -R85 ;  /* 0x000000ffff559224 */ /* 0x000fe200078e0a55 */
[----:B------:R-:W-:Y:S01]  /*39c0*/  IADD3 R5, R0, -0x5, RZ ;  /* 0xfffffffb00057810 */ /* 0x000fe20007ffe0ff */
[----:B---3--:R-:W-:Y:S01]  /*39d0*/  IMAD R20, R202, 0x9, RZ ;  /* 0x00000009ca147824 */ /* 0x008fe200078e02ff */
[----:B------:R-:W-:Y:S01]  /*39e0*/  IADD3 R40, R0, -0x4e, RZ ;  /* 0xffffffb200287810 */ /* 0x000fe20007ffe0ff */
[----:B------:R-:W-:Y:S01]  /*39f0*/  @!P6 IMAD.MOV R131, RZ, RZ, -R131 ;  /* 0x000000ffff83e224 */ /* 0x000fe200078e0a83 */
[----:B------:R-:W-:Y:S01]  /*3a00*/  ISETP.GE.AND P6, PT, R14, RZ, PT ;  /* 0x000000ff0e00720c */ /* 0x000fe20003fc6270 */
[----:B------:R-:W-:Y:S01]  /*3a10*/  IMAD R50, R202, 0x41, RZ ;  /* 0x00000041ca327824 */ /* 0x000fe200078e02ff */
[----:B------:R-:W-:Y:S01]  /*3a20*/  @!P0 IADD3 R133, R133, -R2, RZ ;  /* 0x8000000285858210 */ /* 0x000fe20007ffe0ff */
[----:B------:R-:W-:Y:S01]  /*3a30*/  @!P4 IMAD.IADD R6, R6, 0x1, -R3 ;  /* 0x000000010606c824 */ /* 0x000fe200078e0a03 */
[----:B------:R-:W-:Y:S01]  /*3a40*/  ISETP.GE.AND P0, PT, R12, RZ, PT ;  /* 0x000000ff0c00720c */ /* 0x000fe20003f06270 */
[----:B------:R-:W-:Y:S01]  /*3a50*/  @!P2 IMAD.MOV R129, RZ, RZ, -R129 ;  /* 0x000000ffff81a224 */ /* 0x000fe200078e0a81 */
[----:B------:R-:W-:Y:S01]  /*3a60*/  ISETP.GE.AND P4, PT, R8, RZ, PT ;  /* 0x000000ff0800720c */ /* 0x000fe20003f86270 */
[----:B------:R-:W-:Y:S01]  /*3a70*/  @!P5 IMAD.IADD R4, R4, 0x1, -R3 ;  /* 0x000000010404d824 */ /* 0x000fe200078e0a03 */
[C---:B------:R-:W-:Y:S01]  /*3a80*/  IADD3 R2, R0.reuse, -0xd, RZ ;  /* 0xfffffff300027810 */ /* 0x040fe20007ffe0ff */
[----:B-1----:R-:W-:Y:S01]  /*3a90*/  IMAD.MOV.U32 R8, RZ, RZ, c[0x0][0x18c] ;  /* 0x00006300ff087624 */ /* 0x002fe200078e00ff */
[----:B------:R-:W-:Y:S01]  /*3aa0*/  IADD3 R3, R0, -0x11, RZ ;  /* 0xffffffef00037810 */ /* 0x000fe20007ffe0ff */
[----:B------:R-:W-:Y:S01]  /*3ab0*/  IMAD R54, R202, 0x45, RZ ;  /* 0x00000045ca367824 */ /* 0x000fe200078e02ff */
[----:B------:R-:W-:Y:S01]  /*3ac0*/  ISETP.GE.U32.AND P2, PT, R5, 0x7fffff7c, PT ;  /* 0x7fffff7c0500780c */ /* 0x000fe20003f46070 */
[----:B------:R-:W-:Y:S01]  /*3ad0*/  @!P6 IMAD.MOV R133, RZ, RZ, -R133 ;  /* 0x000000ffff85e224 */ /* 0x000fe200078e0a85 */
[----:B------:R-:W-:Y:S01]  /*3ae0*/  ISETP.GE.U32.AND P6, PT, R2, 0x7fffff74, PT ;  /* 0x7fffff740200780c */ /* 0x000fe20003fc6070 */
[C---:B------:R-:W-:Y:S01]  /*3af0*/  IMAD R66, R202.reuse, 0x51, RZ ;  /* 0x00000051ca427824 */ /* 0x040fe200078e02ff */
[----:B------:R-:W-:Y:S01]  /*3b00*/  ISETP.GE.U32.AND P5, PT, R3, 0x7fffff70, PT ;  /* 0x7fffff700300780c */ /* 0x000fe20003fa6070 */
[----:B------:R-:W-:Y:S01]  /*3b10*/  IMAD R86, R202, 0x65, RZ ;  /* 0x00000065ca567824 */ /* 0x000fe200078e02ff */
[----:B------:R-:W-:Y:S01]  /*3b20*/  @!P0 IADD3 R6, -R6, RZ, RZ ;  /* 0x000000ff06068210 */ /* 0x000fe20007ffe1ff */
[----:B------:R-:W-:Y:S01]  /*3b30*/  @!P4 IMAD.MOV R4, RZ, RZ, -R4 ;  /* 0x000000ffff04c224 */ /* 0x000fe200078e0a04 */
[----:B------:R-:W-:Y:S01]  /*3b40*/  ISETP.NE.AND P0, PT, RZ, c[0x0][0x178], PT ;  /* 0x00005e00ff007a0c */ /* 0x000fe20003f05270 */
[C---:B------:R-:W-:Y:S01]  /*3b50*/  IMAD R90, R202.reuse, 0x69, RZ ;  /* 0x00000069ca5a7824 */ /* 0x040fe200078e02ff */
[----:B------:R-:W-:Y:S01]  /*3b60*/  LOP3.LUT R3, RZ, c[0x0][0x178], RZ, 0x33, !PT ;  /* 0x00005e00ff037a12 */ /* 0x000fe200078e33ff */
[C---:B------:R-:W-:Y:S01]  /*3b70*/  IMAD R94, R202.reuse, 0x6d, RZ ;  /* 0x0000006dca5e7824 */ /* 0x040fe200078e02ff */
[----:B------:R-:W-:Y:S01]  /*3b80*/  ISETP.NE.AND P4, PT, RZ, c[0x0][0x17c], PT ;  /* 0x00005f00ff007a0c */ /* 0x000fe20003f85270 */
[C---:B------:R-:W-:Y:S01]  /*3b90*/  IMAD R98, R202.reuse, 0x71, RZ ;  /* 0x00000071ca627824 */ /* 0x040fe200078e02ff */
[----:B------:R-:W-:Y:S01]  /*3ba0*/  LOP3.LUT R2, RZ, c[0x0][0x17c], RZ, 0x33, !PT ;  /* 0x00005f00ff027a12 */ /* 0x000fe200078e33ff */
[C---:B------:R-:W-:Y:S01]  /*3bb0*/  IMAD R102, R202.reuse, 0x75, RZ ;  /* 0x00000075ca667824 */ /* 0x040fe200078e02ff */
[C---:B------:R-:W-:Y:S01]  /*3bc0*/  SEL R6, R3.reuse, R6, !P0 ;  /* 0x0000000603067207 */ /* 0x040fe20004000000 */
[C---:B------:R-:W-:Y:S01]  /*3bd0*/  IMAD R106, R202.reuse, 0x79, RZ ;  /* 0x00000079ca6a7824 */ /* 0x040fe200078e02ff */
[----:B------:R-:W-:Y:S01]  /*3be0*/  SEL R4, R3, R4, !P0 ;  /* 0x0000000403047207 */ /* 0x000fe20004000000 */
[----:B------:R-:W-:Y:S01]  /*3bf0*/  IMAD R110, R202, 0x7d, RZ ;  /* 0x0000007dca6e7824 */ /* 0x000fe200078e02ff */
[----:B------:R-:W-:-:S02]  /*3c00*/  SEL R9, R2, R9, !P4 ;  /* 0x0000000902097207 */ /* 0x000fc40006000000 */
[----:B------:R-:W-:Y:S01]  /*3c10*/  SEL R3, R2, R11, !P4 ;  /* 0x0000000b02037207 */ /* 0x000fe20006000000 */
[----:B------:R-:W-:Y:S01]  /*3c20*/  IMAD R4, R4, c[0x0][0x184], RZ ;  /* 0x0000610004047a24 */ /* 0x000fe200078e02ff */
[C---:B------:R-:W-:Y:S01]  /*3c30*/  SEL R7, R2.reuse, R7, !P4 ;  /* 0x0000000702077207 */ /* 0x040fe20006000000 */
[----:B------:R1:W-:Y:S01]  /*3c40*/  STL [R1+0x534], R9 ;  /* 0x0005340901007387 */ /* 0x0003e20000100800 */
[----:B------:R-:W-:Y:S02]  /*3c50*/  SEL R252, R2, R85, !P4 ;  /* 0x0000005502fc7207 */ /* 0x000fe40006000000 */
[----:B------:R-:W-:Y:S01]  /*3c60*/  LEA R112, P0, R4, c[0x0][0x160], 0x2 ;  /* 0x0000580004707a11 */ /* 0x000fe200078010ff */
[----:B------:R2:W-:Y:S01]  /*3c70*/  STL [R1+0x530], R3 ;  /* 0x0005300301007387 */ /* 0x0005e20000100800 */
[C---:B------:R-:W-:Y:S02]  /*3c80*/  IADD3 R5, R0.reuse, -0x9, RZ ;  /* 0xfffffff700057810 */ /* 0x040fe40007ffe0ff */
[----:B------:R-:W-:Y:S01]  /*3c90*/  IADD3 R48, R0, -0x56, RZ ;  /* 0xffffffaa00307810 */ /* 0x000fe20007ffe0ff */
[----:B------:R3:W-:Y:S01]  /*3ca0*/  STL [R1+0x52c], R7 ;  /* 0x00052c0701007387 */ /* 0x0007e20000100800 */
[----:B------:R-:W-:Y:S01]  /*3cb0*/  ISETP.GE.U32.AND P1, PT, R5, 0x7fffff78, PT ;  /* 0x7fffff780500780c */ /* 0x000fe20003f26070 */
[----:B------:R-:W-:Y:S01]  /*3cc0*/  IMAD R5, R10, c[0x0][0x18c], RZ ;  /* 0x000063000a057a24 */ /* 0x000fe200078e02ff */
[----:B-1----:R-:W-:-:S02]  /*3cd0*/  SEL R9, R2, R13, !P4 ;  /* 0x0000000d02097207 */ /* 0x002fc40006000000 */
[----:B------:R-:W-:Y:S02]  /*3ce0*/  IADD3 R56, R0, -0x5e, RZ ;  /* 0xffffffa200387810 */ /* 0x000fe40007ffe0ff */
[----:B--2---:R-:W-:Y:S01]  /*3cf0*/  SEL R3, R2, R15, !P4 ;  /* 0x0000000f02037207 */ /* 0x004fe20006000000 */
[----:B------:R1:W-:Y:S01]  /*3d00*/  STL [R1+0x528], R9 ;  /* 0x0005280901007387 */ /* 0x0003e20000100800 */
[----:B------:R-:W-:Y:S02]  /*3d10*/  IADD3 R64, R0, -0x66, RZ ;  /* 0xffffff9a00407810 */ /* 0x000fe40007ffe0ff */
[----:B---3--:R-:W-:Y:S01]  /*3d20*/  SEL R7, R2, R19, !P4 ;  /* 0x0000001302077207 */ /* 0x008fe20006000000 */
[----:B------:R2:W-:Y:S01]  /*3d30*/  STL [R1+0x524], R3 ;  /* 0x0005240301007387 */ /* 0x0005e20000100800 */
[C---:B------:R-:W-:Y:S02]  /*3d40*/  IADD3 R72, R0.reuse, -0x6e, RZ ;  /* 0xffffff9200487810 */ /* 0x040fe40007ffe0ff */
[C---:B------:R-:W-:Y:S01]  /*3d50*/  IADD3 R80, R0.reuse, -0x76, RZ ;  /* 0xffffff8a00507810 */ /* 0x040fe20007ffe0ff */
[----:B------:R3:W-:Y:S01]  /*3d60*/  STL [R1+0x520], R7 ;  /* 0x0005200701007387 */ /* 0x0007e20000100800 */
[----:B------:R-:W-:-:S02]  /*3d70*/  IADD3 R88, R0, -0x7e, RZ ;  /* 0xffffff8200587810 */ /* 0x000fc40007ffe0ff */
[----:B-1----:R-:W-:Y:S02]  /*3d80*/  SEL R9, R2, R21, !P4 ;  /* 0x0000001502097207 */ /* 0x002fe40006000000 */
[----:B------:R-:W-:Y:S02]  /*3d90*/  IADD3 R96, R0, -0x7, RZ ;  /* 0xfffffff900607810 */ /* 0x000fe40007ffe0ff */
[----:B--2---:R-:W-:Y:S01]  /*3da0*/  SEL R3, R2, R17, !P4 ;  /* 0x0000001102037207 */ /* 0x004fe20006000000 */
[----:B------:R1:W-:Y:S01]  /*3db0*/  STL [R1+0x51c], R9 ;  /* 0x00051c0901007387 */ /* 0x0003e20000100800 */
[----:B------:R-:W-:Y:S02]  /*3dc0*/  IADD3 R104, R0, -0xf, RZ ;  /* 0xfffffff100687810 */ /* 0x000fe40007ffe0ff */
[C---:B---3--:R-:W-:Y:S01]  /*3dd0*/  SEL R7, R2.reuse, R23, !P4 ;  /* 0x0000001702077207 */ /* 0x048fe20006000000 */
[----:B------:R2:W-:Y:S04]  /*3de0*/  STL [R1+0x518], R3 ;  /* 0x0005180301007387 */ /* 0x0005e80000100800 */
[----:B------:R3:W-:Y:S01]  /*3df0*/  STL [R1+0x4cc], R7 ;  /* 0x0004cc0701007387 */ /* 0x0007e20000100800 */
[----:B-1----:R-:W-:-:S02]  /*3e00*/  SEL R9, R2, R25, !P4 ;  /* 0x0000001902097207 */ /* 0x002fc40006000000 */
[----:B--2---:R-:W-:-:S03]  /*3e10*/  SEL R3, R2, R29, !P4 ;  /* 0x0000001d02037207 */ /* 0x004fc60006000000 */
[----:B------:R1:W-:Y:S01]  /*3e20*/  STL [R1+0x4c8], R9 ;  /* 0x0004c80901007387 */ /* 0x0003e20000100800 */
[----:B---3--:R-:W-:-:S03]  /*3e30*/  SEL R7, R2, R31, !P4 ;  /* 0x0000001f02077207 */ /* 0x008fc60006000000 */
[----:B------:R2:W-:Y:S04]  /*3e40*/  STL [R1+0x4ac], R3 ;  /* 0x0004ac0301007387 */ /* 0x0005e80000100800 */
[----:B------:R3:W-:Y:S01]  /*3e50*/  STL [R1+0x4a8], R7 ;  /* 0x0004a80701007387 */ /* 0x0007e20000100800 */
[C---:B-1----:R-:W-:Y:S02]  /*3e60*/  SEL R9, R2.reuse, R27, !P4 ;  /* 0x0000001b02097207 */ /* 0x042fe40006000000 */
        /* <DEDUP_REMOVED lines=80> */
[----:B------:R-:W-:Y:S02]  /*4370*/  LEA.HI.X.SX32 R113, R4, c[0x0][0x164], 0x2, P0 ;  /* 0x0000590004717a11 */ /* 0x000fe400000f16ff */
[----:B---3--:R-:W-:Y:S01]  /*4380*/  SEL R7, R2, R115, !P4 ;  /* 0x0000007302077207 */ /* 0x008fe20006000000 */
[----:B------:R2:W-:Y:S01]  /*4390*/  STL [R1+0x35c], R3 ;  /* 0x00035c0301007387 */ /* 0x0005e20000100800 */
[----:B------:R-:W-:-:S03]  /*43a0*/  IADD3 R4, R0, -0x1d, RZ ;  /* 0xffffffe300047810 */ /* 0x000fc60007ffe0ff */
[----:B------:R3:W-:Y:S01]  /*43b0*/  STL [R1+0x358], R7 ;  /* 0x0003580701007387 */ /* 0x0007e20000100800 */
[----:B-1----:R-:W-:Y:S01]  /*43c0*/  SEL R9, R2, R117, !P4 ;  /* 0x0000007502097207 */ /* 0x002fe20006000000 */
[----:B------:R-:W-:Y:S01]  /*43d0*/  IMAD.SHL.U32 R117, R202, 0x4, RZ ;  /* 0x00000004ca757824 */ /* 0x000fe200078e00ff */
[----:B--2---:R-:W-:-:S03]  /*43e0*/  SEL R3, R2, R119, !P4 ;  /* 0x0000007702037207 */ /* 0x004fc60006000000 */
[----:B------:R1:W-:Y:S01]  /*43f0*/  STL [R1+0x354], R9 ;  /* 0x0003540901007387 */ /* 0x0003e20000100800 */
[----:B---3--:R-:W-:-:S03]  /*4400*/  SEL R7, R2, R121, !P4 ;  /* 0x0000007902077207 */ /* 0x008fc60006000000 */
[----:B------:R2:W-:Y:S01]  /*4410*/  STL [R1+0x350], R3 ;  /* 0x0003500301007387 */ /* 0x0005e20000100800 */
[----:B------:R-:W-:-:S03]  /*4420*/  IMAD.SHL.U32 R121, R202, 0x8, RZ ;  /* 0x00000008ca797824 */ /* 0x000fc600078e00ff */
[----:B------:R3:W-:Y:S01]  /*4430*/  STL [R1+0x31c], R7 ;  /* 0x00031c0701007387 */ /* 0x0007e20000100800 */
[C---:B-1----:R-:W-:Y:S02]  /*4440*/  SEL R9, R2.reuse, R123, !P4 ;  /* 0x0000007b02097207 */ /* 0x042fe40006000000 */
[----:B--2---:R-:W-:-:S03]  /*4450*/  SEL R3, R2, R125, !P4 ;  /* 0x0000007d02037207 */ /* 0x004fc60006000000 */
[----:B------:R1:W-:Y:S01]  /*4460*/  STL [R1+0x318], R9 ;  /* 0x0003180901007387 */ /* 0x0003e20000100800 */
[----:B------:R-:W-:Y:S01]  /*4470*/  IMAD R125, R202, 0xc, RZ ;  /* 0x0000000cca7d7824 */ /* 0x000fe200078e02ff */
[C---:B---3--:R-:W-:Y:S02]  /*4480*/  SEL R7, R2.reuse, R127, !P4 ;  /* 0x0000007f02077207 */ /* 0x048fe40006000000 */
[----:B------:R2:W-:Y:S04]  /*4490*/  STL [R1+0x30c], R3 ;  /* 0x00030c0301007387 */ /* 0x0005e80000100800 */
[----:B------:R3:W-:Y:S01]  /*44a0*/  STL [R1+0x308], R7 ;  /* 0x0003080701007387 */ /* 0x0007e20000100800 */
[----:B-1----:R-:W-:Y:S01]  /*44b0*/  SEL R9, R2, R129, !P4 ;  /* 0x0000008102097207 */ /* 0x002fe20006000000 */
[----:B------:R-:W-:-:S02]  /*44c0*/  IMAD.SHL.U32 R129, R202, 0x10, RZ ;  /* 0x00000010ca817824 */ /* 0x000fc400078e00ff */
[----:B--2---:R-:W-:Y:S01]  /*44d0*/  IMAD R3, R6, c[0x0][0x184], RZ ;  /* 0x0000610006037a24 */ /* 0x004fe200078e02ff */
[----:B------:R-:W-:Y:S01]  /*44e0*/  SEL R6, R2, R133, !P4 ;  /* 0x0000008502067207 */ /* 0x000fe20006000000 */
[----:B------:R1:W-:Y:S01]  /*44f0*/  STL [R1+0x274], R9 ;  /* 0x0002740901007387 */ /* 0x0003e20000100800 */
[----:B------:R-:W-:Y:S01]  /*4500*/  IMAD R133, R202, 0x14, RZ ;  /* 0x00000014ca857824 */ /* 0x000fe200078e02ff */
[----:B---3--:R-:W-:Y:S02]  /*4510*/  SEL R7, R2, R131, !P4 ;  /* 0x0000008302077207 */ /* 0x008fe40006000000 */
[----:B------:R-:W-:-:S03]  /*4520*/  LEA R2, P4, R3, c[0x0][0x160], 0x2 ;  /* 0x0000580003027a11 */ /* 0x000fc600078810ff */
[----:B------:R2:W-:Y:S01]  /*4530*/  STL [R1+0x270], R7 ;  /* 0x0002700701007387 */ /* 0x0005e20000100800 */
[----:B------:R-:W-:Y:S02]  /*4540*/  LEA.HI.X.SX32 R3, R3, c[0x0][0x164], 0x2, P4 ;  /* 0x0000590003037a11 */ /* 0x000fe400020f16ff */
[----:B------:R-:W-:Y:S01]  /*4550*/  LEA R244, P4, R5, c[0x0][0x168], 0x2 ;  /* 0x00005a0005f47a11 */ /* 0x000fe200078810ff */
[----:B------:R3:W-:Y:S01]  /*4560*/  STL [R1+0x264], R6 ;  /* 0x0002640601007387 */ /* 0x0007e20000100800 */
[C---:B-1----:R-:W-:Y:S01]  /*4570*/  IADD3 R9, R0.reuse, -0x32, RZ ;  /* 0xffffffce00097810 */ /* 0x042fe20007ffe0ff */
[----:B------:R-:W-:Y:S01]  /*4580*/  IMAD.WIDE R114, R117, 0x4, R2 ;  /* 0x0000000475727825 */ /* 0x000fe200078e0202 */
[----:B------:R-:W-:Y:S01]  /*4590*/  LEA.HI.X.SX32 R245, R5, c[0x0][0x16c], 0x2, P4 ;  /* 0x00005b0005f57a11 */ /* 0x000fe200020f16ff */
[----:B------:R1:W-:Y:S02]  /*45a0*/  LDGSTS.E [R203], [R2.64], !P3 ;  /* 0x0000000002cb7fae */ /* 0x0003e4000d921848 */
[----:B------:R-:W-:Y:S01]  /*45b0*/  IMAD.WIDE R116, R117, 0x4, R112 ;  /* 0x0000000475747825 */ /* 0x000fe200078e0270 */
[----:B--2---:R-:W-:Y:S01]  /*45c0*/  IADD3 R7, R0, -0x15, RZ ;  /* 0xffffffeb00077810 */ /* 0x004fe20007ffe0ff */
[----:B------:R2:W-:Y:S01]  /*45d0*/  LDGSTS.E [R203+0x100], [R112.64], !P3 ;  /* 0x0010000070cb7fae */ /* 0x0005e2000d921848 */
[----:B------:R-:W-:Y:S01]  /*45e0*/  ISETP.GE.U32.AND P3, PT, R4, 0x7fffff64, PT ;  /* 0x7fffff640400780c */ /* 0x000fe20003f66070 */
[----:B------:R-:W-:Y:S01]  /*45f0*/  IMAD.WIDE R118, R121, 0x4, R2 ;  /* 0x0000000479767825 */ /* 0x000fe200078e0202 */
[----:B------:R-:W-:Y:S01]  /*4600*/  IADD3 R4, R0, -0x21, RZ ;  /* 0xffffffdf00047810 */ /* 0x000fe20007ffe0ff */
[----:B------:R4:W-:Y:S01]  /*4610*/  LDGSTS.E [R203+0x800], [R114.64], !P2 ;  /* 0x0080000072cb7fae */ /* 0x0009e2000d121848 */
[----:B------:R-:W-:Y:S01]  /*4620*/  ISETP.GE.U32.AND P4, PT, R7, 0x7fffff6c, PT ;  /* 0x7fffff6c0700780c */ /* 0x000fe20003f86070 */
[----:B------:R-:W-:-:S02]  /*4630*/  IMAD.WIDE R120, R121, 0x4, R112 ;  /* 0x0000000479787825 */ /* 0x000fc400078e0270 */
[----:B------:R1:W-:Y:S01]  /*4640*/  LDGSTS.E [R203+0x900], [R116.64], !P2 ;  /* 0x0090000074cb7fae */ /* 0x0003e2000d121848 */
[----:B------:R-:W-:Y:S01]  /*4650*/  ISETP.GE.U32.AND P2, PT, R4, 0x7fffff60, PT ;  /* 0x7fffff600400780c */ /* 0x000fe20003f46070 */
[----:B---3--:R-:W-:Y:S01]  /*4660*/  IMAD R6, R8, 0x40, R5 ;  /* 0x0000004008067824 */ /* 0x008fe200078e0205 */
[C---:B------:R-:W-:Y:S01]  /*4670*/  IADD3 R4, R0.reuse, -0x25, RZ ;  /* 0xffffffdb00047810 */ /* 0x040fe20007ffe0ff */
[C---:B------:R-:W-:Y:S01]  /*4680*/  IMAD.WIDE R122, R125.reuse, 0x4, R2 ;  /* 0x000000047d7a7825 */ /* 0x040fe200078e0202 */
[----:B------:R3:W-:Y:S01]  /*4690*/  LDGSTS.E [R203+0x1000], [R118.64], !P1 ;  /* 0x0100000076cb7fae */ /* 0x0007e2000c921848 */
[----:B------:R-:W-:Y:S02]  /*46a0*/  IADD3 R8, R0, -0x19, RZ ;  /* 0xffffffe700087810 */ /* 0x000fe40007ffe0ff */
[----:B------:R-:W-:Y:S01]  /*46b0*/  IMAD.WIDE R124, R125, 0x4, R112 ;  /* 0x000000047d7c7825 */ /* 0x000fe200078e0270 */
[----:B------:R1:W-:Y:S01]  /*46c0*/  LDGSTS.E [R203+0x1100], [R120.64], !P1 ;  /* 0x0110000078cb7fae */ /* 0x0003e2000c921848 */
[----:B------:R-:W-:-:S02]  /*46d0*/  LEA R242, P0, R6, c[0x0][0x168], 0x2 ;  /* 0x00005a0006f27a11 */ /* 0x000fc400078010ff */
[----:B------:R-:W-:Y:S01]  /*46e0*/  ISETP.GE.U32.AND P1, PT, R4, 0x7fffff5c, PT ;  /* 0x7fffff5c0400780c */ /* 0x000fe20003f26070 */
[----:B------:R1:W-:Y:S01]  /*46f0*/  LDGSTS.E [R203+0x1800], [R122.64], !P6 ;  /* 0x018000007acb7fae */ /* 0x0003e2000f121848 */
[----:B------:R-:W-:Y:S01]  /*4700*/  IADD3 R4, R0, -0x29, RZ ;  /* 0xffffffd700047810 */ /* 0x000fe20007ffe0ff */
[C---:B------:R-:W-:Y:S01]  /*4710*/  IMAD.WIDE R126, R129.reuse, 0x4, R2 ;  /* 0x00000004817e7825 */ /* 0x040fe200078e0202 */
[----:B------:R-:W-:Y:S01]  /*4720*/  LEA.HI.X.SX32 R243, R6, c[0x0][0x16c], 0x2, P0 ;  /* 0x00005b0006f37a11 */ /* 0x000fe200000f16ff */
[----:B------:R1:W-:Y:S01]  /*4730*/  LDGSTS.E [R203+0x1900], [R124.64], !P6 ;  /* 0x019000007ccb7fae */ /* 0x0003e2000f121848 */
[----:B------:R-:W-:Y:S01]  /*4740*/  ISETP.GE.U32.AND P0, PT, R8, 0x7fffff68, PT ;  /* 0x7fffff680800780c */ /* 0x000fe20003f06070 */
[----:B------:R-:W-:Y:S01]  /*4750*/  IMAD.WIDE R128, R129, 0x4, R112 ;  /* 0x0000000481807825 */ /* 0x000fe200078e0270 */
[----:B------:R-:W-:Y:S01]  /*4760*/  ISETP.GE.U32.AND P6, PT, R4, 0x7fffff58, PT ;  /* 0x7fffff580400780c */ /* 0x000fe20003fc6070 */
[----:B------:R1:W-:Y:S01]  /*4770*/  LDGSTS.E [R203+0x2000], [R126.64], !P5 ;  /* 0x020000007ecb7fae */ /* 0x0003e2000e921848 */
[C---:B------:R-:W-:Y:S01]  /*4780*/  IADD3 R4, R0.reuse, -0x2d, RZ ;  /* 0xffffffd300047810 */ /* 0x040fe20007ffe0ff */
[C---:B------:R-:W-:Y:S01]  /*4790*/  IMAD.WIDE R130, R133.reuse, 0x4, R2 ;  /* 0x0000000485827825 */ /* 0x040fe200078e0202 */
[----:B------:R-:W-:Y:S01]  /*47a0*/  IADD3 R5, R0, -0x16, RZ ;  /* 0xffffffea00057810 */ /* 0x000fe20007ffe0ff */
[----:B------:R1:W-:Y:S01]  /*47b0*/  LDGSTS.E [R203+0x2100], [R128.64], !P5 ;  /* 0x0210000080cb7fae */ /* 0x0003e2000e921848 */
[----:B------:R-:W-:Y:S01]  /*47c0*/  ISETP.GE.U32.AND P5, PT, R4, 0x7fffff54, PT ;  /* 0x7fffff540400780c */ /* 0x000fe20003fa6070 */
[----:B------:R-:W-:Y:S01]  /*47d0*/  IMAD.WIDE R132, R133, 0x4, R112 ;  /* 0x0000000485847825 */ /* 0x000fe200078e0270 */
[C---:B------:R-:W-:Y:S01]  /*47e0*/  IADD3 R4, R0.reuse, -0x31, RZ ;  /* 0xffffffcf00047810 */ /* 0x040fe20007ffe0ff */
[----:B------:R1:W-:Y:S01]  /*47f0*/  LDGSTS.E [R203+0x2800], [R130.64], !P4 ;  /* 0x0280000082cb7fae */ /* 0x0003e2000e121848 */
[----:B------:R-:W-:Y:S01]  /*4800*/  IADD3 R8, R0, -0x1e, RZ ;  /* 0xffffffe200087810 */ /* 0x000fe20007ffe0ff */
[----:B------:R-:W-:-:S02]  /*4810*/  IMAD.WIDE R134, R137, 0x4, R2 ;  /* 0x0000000489867825 */ /* 0x000fc400078e0202 */
[----:B------:R1:W-:Y:S01]  /*4820*/  LDGSTS.E [R203+0x2900], [R132.64], !P4 ;  /* 0x0290000084cb7fae */ /* 0x0003e2000e121848 */
[----:B------:R-:W-:Y:S01]  /*4830*/  ISETP.GE.U32.AND P4, PT, R4, 0x7fffff50, PT ;  /* 0x7fffff500400780c */ /* 0x000fe20003f86070 */
[----:B------:R-:W-:Y:S01]  /*4840*/  IMAD.WIDE R136, R137, 0x4, R112 ;  /* 0x0000000489887825 */ /* 0x000fe200078e0270 */
[----:B------:R-:W-:Y:S01]  /*4850*/  IADD3 R4, R0, -0x35, RZ ;  /* 0xffffffcb00047810 */ /* 0x000fe20007ffe0ff */
[----:B------:R1:W-:Y:S02]  /*4860*/  LDGSTS.E [R203+0x3000], [R134.64], !P0 ;  /* 0x0300000086cb7fae */ /* 0x0003e4000c121848 */
[C---:B------:R-:W-:Y:S02]  /*4870*/  IMAD.WIDE R138, R141.reuse, 0x4, R2 ;  /* 0x000000048d8a7825 */ /* 0x040fe400078e0202 */
[----:B------:R1:W-:Y:S01]  /*4880*/  LDGSTS.E [R203+0x3100], [R136.64], !P0 ;  /* 0x0310000088cb7fae */ /* 0x0003e2000c121848 */
[----:B------:R-:W-:Y:S01]  /*4890*/  ISETP.GE.U32.AND P0, PT, R4, 0x7fffff4c, PT ;  /* 0x7fffff4c0400780c */ /* 0x000fe20003f06070 */
[----:B------:R-:W-:Y:S01]  /*48a0*/  IMAD.WIDE R140, R141, 0x4, R112 ;  /* 0x000000048d8c7825 */ /* 0x000fe200078e0270 */
[----:B------:R-:W-:Y:S01]  /*48b0*/  IADD3 R4, R0, -0x39, RZ ;  /* 0xffffffc700047810 */ /* 0x000fe20007ffe0ff */
[----:B------:R1:W-:Y:S02]  /*48c0*/  LDGSTS.E [R203+0x3800], [R138.64], !P3 ;  /* 0x038000008acb7fae */ /* 0x0003e4000d921848 */
        /* <DEDUP_REMOVED lines=115> */
[----:B------:R4:W-:Y:S02]  /*5000*/  STL.64 [R1+0x13e0], R114 ;  /* 0x0013e07201007387 */ /* 0x0009e40000100a00 */
[----:B------:R-:W-:-:S02]  /*5010*/  IMAD.WIDE R222, R223, 0x4, R112 ;  /* 0x00000004dfde7825 */ /* 0x000fc400078e0270 */
[----:B------:R1:W-:Y:S01]  /*5020*/  LDGSTS.E [R203+0xd100], [R218.64], !P4 ;  /* 0x0d100000dacb7fae */ /* 0x0003e2000e121848 */
[----:B------:R-:W-:Y:S01]  /*5030*/  ISETP.GE.U32.AND P4, PT, R4, 0x7fffff7b, PT ;  /* 0x7fffff7b0400780c */ /* 0x000fe20003f86070 */
[----:B------:R-:W-:Y:S01]  /*5040*/  IMAD.WIDE R224, R226, 0x4, R2 ;  /* 0x00000004e2e07825 */ /* 0x000fe200078e0202 */
[----:B------:R-:W-:Y:S01]  /*5050*/  IADD3 R4, R0, -0xa, RZ ;  /* 0xfffffff600047810 */ /* 0x000fe20007ffe0ff */
[----:B------:R-:W-:Y:S02]  /*5060*/  STL.64 [R1+0x13e8], R116 ;  /* 0x0013e87401007387 */ /* 0x000fe40000100a00 */
[----:B------:R-:W-:Y:S02]  /*5070*/  IMAD.WIDE R226, R226, 0x4, R112 ;  /* 0x00000004e2e27825 */ /* 0x000fe400078e0270 */
[----:B------:R-:W-:Y:S01]  /*5080*/  STL.64 [R1+0x13f0], R118 ;  /* 0x0013f07601007387 */ /* 0x000fe20000100a00 */
[----:B----4-:R-:W-:Y:S01]  /*5090*/  LOP3.LUT R115, R203, 0x20, RZ, 0x3c, !PT ;  /* 0x00000020cb737812 */ /* 0x010fe200078e3cff */
[----:B------:R-:W-:-:S02]  /*50a0*/  IMAD.WIDE R228, R230, 0x4, R2 ;  /* 0x00000004e6e47825 */ /* 0x000fc400078e0202 */
[----:B------:R-:W-:Y:S02]  /*50b0*/  STL.64 [R1+0x13f8], R120 ;  /* 0x0013f87801007387 */ /* 0x000fe40000100a00 */
[----:B------:R-:W-:Y:S02]  /*50c0*/  IMAD.WIDE R230, R230, 0x4, R112 ;  /* 0x00000004e6e67825 */ /* 0x000fe400078e0270 */
[----:B------:R-:W-:Y:S02]  /*50d0*/  STL.64 [R1+0x1400], R122 ;  /* 0x0014007a01007387 */ /* 0x000fe40000100a00 */
[C---:B------:R-:W-:Y:S02]  /*50e0*/  IMAD.WIDE R232, R234.reuse, 0x4, R2 ;  /* 0x00000004eae87825 */ /* 0x040fe400078e0202 */
[----:B------:R4:W-:Y:S02]  /*50f0*/  LDGSTS.E [R203+0xd800], [R220.64], !P0 ;  /* 0x0d800000dccb7fae */ /* 0x0009e4000c121848 */
[----:B------:R-:W-:-:S02]  /*5100*/  IMAD.WIDE R234, R234, 0x4, R112 ;  /* 0x00000004eaea7825 */ /* 0x000fc400078e0270 */
[----:B------:R-:W-:Y:S02]  /*5110*/  STL.64 [R1+0x1408], R124 ;  /* 0x0014087c01007387 */ /* 0x000fe40000100a00 */
[----:B------:R-:W-:Y:S02]  /*5120*/  IMAD.WIDE R236, R238, 0x4, R2 ;  /* 0x00000004eeec7825 */ /* 0x000fe400078e0202 */
[----:B------:R1:W-:Y:S01]  /*5130*/  LDGSTS.E [R203+0xd900], [R222.64], !P0 ;  /* 0x0d900000decb7fae */ /* 0x0003e2000c121848 */
[----:B------:R-:W-:Y:S01]  /*5140*/  ISETP.GE.U32.AND P0, PT, R4, 0x7fffff77, PT ;  /* 0x7fffff770400780c */ /* 0x000fe20003f06070 */
[----:B------:R-:W-:Y:S01]  /*5150*/  IMAD.WIDE R238, R238, 0x4, R112 ;  /* 0x00000004eeee7825 */ /* 0x000fe200078e0270 */
[----:B------:R-:W-:Y:S01]  /*5160*/  IADD3 R4, R0, -0xe, RZ ;  /* 0xfffffff200047810 */ /* 0x000fe20007ffe0ff */
[----:B------:R-:W-:Y:S02]  /*5170*/  STL.64 [R1+0x1410], R126 ;  /* 0x0014107e01007387 */ /* 0x000fe40000100a00 */
[----:B------:R-:W-:-:S02]  /*5180*/  IMAD.WIDE R240, R202, 0x4, R2 ;  /* 0x00000004caf07825 */ /* 0x000fc400078e0202 */
[----:B------:R-:W-:Y:S02]  /*5190*/  STL.64 [R1+0x1418], R128 ;  /* 0x0014188001007387 */ /* 0x000fe40000100a00 */
[C---:B------:R-:W-:Y:S02]  /*51a0*/  IMAD.WIDE R6, R16.reuse, 0x4, R2 ;  /* 0x0000000410067825 */ /* 0x040fe400078e0202 */
[----:B------:R-:W-:Y:S02]  /*51b0*/  STL.64 [R1+0x1420], R130 ;  /* 0x0014208201007387 */ /* 0x000fe40000100a00 */
[----:B------:R-:W-:Y:S02]  /*51c0*/  IMAD.WIDE R16, R16, 0x4, R112 ;  /* 0x0000000410107825 */ /* 0x000fe400078e0270 */
[----:B------:R-:W-:Y:S02]  /*51d0*/  STL.64 [R1+0x1428], R132 ;  /* 0x0014288401007387 */ /* 0x000fe40000100a00 */
[----:B------:R-:W-:-:S02]  /*51e0*/  IMAD.WIDE R18, R20, 0x4, R2 ;  /* 0x0000000414127825 */ /* 0x000fc400078e0202 */
[----:B------:R1:W-:Y:S02]  /*51f0*/  LDGSTS.E [R203+0xe000], [R224.64], !P3 ;  /* 0x0e000000e0cb7fae */ /* 0x0003e4000d921848 */
[----:B------:R-:W-:Y:S02]  /*5200*/  IMAD.WIDE R20, R20, 0x4, R112 ;  /* 0x0000000414147825 */ /* 0x000fe400078e0270 */
        /* <DEDUP_REMOVED lines=9> */
[----:B------:R-:W-:Y:S02]  /*52a0*/  IMAD.WIDE R28, R28, 0x4, R112 ;  /* 0x000000041c1c7825 */ /* 0x000fe400078e0270 */
[----:B------:R-:W-:Y:S02]  /*52b0*/  STL.64 [R1+0x1448], R140 ;  /* 0x0014488c01007387 */ /* 0x000fe40000100a00 */
[C---:B------:R-:W-:Y:S02]  /*52c0*/  IMAD.WIDE R30, R32.reuse, 0x4, R2 ;  /* 0x00000004201e7825 */ /* 0x040fe400078e0202 */
[----:B------:R-:W-:Y:S02]  /*52d0*/  STL.64 [R1+0x1450], R142 ;  /* 0x0014508e01007387 */ /* 0x000fe40000100a00 */
[----:B------:R-:W-:-:S02]  /*52e0*/  IMAD.WIDE R32, R32, 0x4, R112 ;  /* 0x0000000420207825 */ /* 0x000fc400078e0270 */
[----:B------:R1:W-:Y:S02]  /*52f0*/  LDGSTS.E [R203+0xe800], [R228.64], !P2 ;  /* 0x0e800000e4cb7fae */ /* 0x0003e4000d121848 */
[C---:B------:R-:W-:Y:S02]  /*5300*/  IMAD.WIDE R250, R248.reuse, 0x4, R2 ;  /* 0x00000004f8fa7825 */ /* 0x040fe400078e0202 */
        /* <DEDUP_REMOVED lines=10> */
[----:B------:R1:W-:Y:S02]  /*53b0*/  LDGSTS.E [R203+0xf000], [R232.64], !P1 ;  /* 0x0f000000e8cb7fae */ /* 0x0003e4000c921848 */
[----:B------:R-:W-:Y:S02]  /*53c0*/  IMAD.WIDE R46, R46, 0x4, R112 ;  /* 0x000000042e2e7825 */ /* 0x000fe400078e0270 */
[----:B------:R-:W-:Y:S02]  /*53d0*/  STL.64 [R1+0x1470], R150 ;  /* 0x0014709601007387 */ /* 0x000fe40000100a00 */
[----:B------:R-:W-:-:S02]  /*53e0*/  IMAD.WIDE R52, R54, 0x4, R2 ;  /* 0x0000000436347825 */ /* 0x000fc400078e0202 */
[----:B------:R1:W-:Y:S01]  /*53f0*/  LDGSTS.E [R203+0xf100], [R234.64], !P1 ;  /* 0x0f100000eacb7fae */ /* 0x0003e2000c921848 */
[----:B------:R-:W-:Y:S01]  /*5400*/  ISETP.GE.U32.AND P1, PT, R5, 0x7fffff6b, PT ;  /* 0x7fffff6b0500780c */ /* 0x000fe20003f26070 */
        /* <DEDUP_REMOVED lines=9> */
[--C-:B------:R-:W-:Y:S02]  /*54a0*/  IMAD.WIDE R4, R202, 0x4, R112.reuse ;  /* 0x00000004ca047825 */ /* 0x100fe400078e0270 */
        /* <DEDUP_REMOVED lines=24> */
[----:B------:R-:W-:Y:S04]  /*5630*/  STL.64 [R1+0x14d0], R174 ;  /* 0x0014d0ae01007387 */ /* 0x000fe80000100a00 */
[----:B------:R-:W-:Y:S04]  /*5640*/  STL.64 [R1+0x14d8], R176 ;  /* 0x0014d8b001007387 */ /* 0x000fe80000100a00 */
[----:B------:R1:W-:Y:S04]  /*5650*/  LDGSTS.E [R115+0xa00], [R6.64], !P4 ;  /* 0x00a0000006737fae */ /* 0x0003e8000e121848 */
[----:B------:R-:W-:Y:S04]  /*5660*/  STL.64 [R1+0x14e0], R178 ;  /* 0x0014e0b201007387 */ /* 0x000fe80000100a00 */
[----:B------:R1:W-:Y:S01]  /*5670*/  LDGSTS.E [R115+0xb00], [R16.64], !P4 ;  /* 0x00b0000010737fae */ /* 0x0003e2000e121848 */
[----:B------:R-:W-:-:S02]  /*5680*/  ISETP.GE.U32.AND P4, PT, R8, 0x7fffff5f, PT ;  /* 0x7fffff5f0800780c */ /* 0x000fc40003f86070 */
[----:B------:R-:W-:Y:S01]  /*5690*/  IADD3 R8, R0, -0x26, RZ ;  /* 0xffffffda00087810 */ /* 0x000fe20007ffe0ff */
[----:B------:R-:W-:Y:S04]  /*56a0*/  STL.64 [R1+0x14e8], R180 ;  /* 0x0014e8b401007387 */ /* 0x000fe80000100a00 */
[----:B------:R-:W-:Y:S04]  /*56b0*/  STL.64 [R1+0x14f0], R182 ;  /* 0x0014f0b601007387 */ /* 0x000fe80000100a00 */
        /* <DEDUP_REMOVED lines=23> */
[----:B------:R-:W-:Y:S01]  /*5830*/  ISETP.GE.U32.AND P2, PT, R8, 0x7fffff53, PT ;  /* 0x7fffff530800780c */ /* 0x000fe20003f46070 */
[----:B------:R-:W-:-:S02]  /*5840*/  IMAD R8, R202, 0x19, RZ ;  /* 0x00000019ca087824 */ /* 0x000fc400078e02ff */
[----:B------:R-:W-:Y:S02]  /*5850*/  STL.64 [R1+0x1560], R212 ;  /* 0x001560d401007387 */ /* 0x000fe40000100a00 */
[C---:B------:R-:W-:Y:S02]  /*5860*/  IMAD.WIDE R34, R8.reuse, 0x4, R2 ;  /* 0x0000000408227825 */ /* 0x040fe400078e0202 */
[----:B------:R-:W-:Y:S02]  /*5870*/  STL.64 [R1+0x1568], R214 ;  /* 0x001568d601007387 */ /* 0x000fe40000100a00 */
[----:B------:R-:W-:Y:S01]  /*5880*/  IMAD.WIDE R14, R8, 0x4, R112 ;  /* 0x00000004080e7825 */ /* 0x000fe200078e0270 */
[----:B------:R-:W-:Y:S01]  /*5890*/  IADD3 R8, R0, -0x36, RZ ;  /* 0xffffffca00087810 */ /* 0x000fe20007ffe0ff */
[----:B------:R-:W-:Y:S04]  /*58a0*/  STL.64 [R1+0x1570], R216 ;  /* 0x001570d801007387 */ /* 0x000fe80000100a00 */
[----:B------:R-:W-:Y:S04]  /*58b0*/  STL.64 [R1+0x1578], R218 ;  /* 0x001578da01007387 */ /* 0x000fe80000100a00 */
[----:B------:R-:W-:Y:S04]  /*58c0*/  STL.64 [R1+0x1580], R220 ;  /* 0x001580dc01007387 */ /* 0x000fe80000100a00 */
        /* <DEDUP_REMOVED lines=11> */
[----:B------:R1:W-:Y:S02]  /*5980*/  LDGSTS.E [R115+0x3200], [R34.64], !P6 ;  /* 0x0320000022737fae */ /* 0x0003e4000f121848 */
[----:B------:R-:W-:Y:S01]  /*5990*/  IMAD.WIDE R10, R9, 0x4, R112 ;  /* 0x00000004090a7825 */ /* 0x000fe200078e0270 */
[----:B------:R-:W-:Y:S01]  /*59a0*/  IADD3 R9, R0, -0x3a, RZ ;  /* 0xffffffc600097810 */ /* 0x000fe20007ffe0ff */
[----:B------:R-:W-:Y:S04]  /*59b0*/  STL.64 [R1+0x15b8], R234 ;  /* 0x0015b8ea01007387 */ /* 0x000fe80000100a00 */
[----:B------:R1:W-:Y:S01]  /*59c0*/  LDGSTS.E [R115+0x3300], [R14.64], !P6 ;  /* 0x033000000e737fae */ /* 0x0003e2000f121848 */
[----:B------:R-:W-:Y:S01]  /*59d0*/  ISETP.GE.U32.AND P6, PT, R8, 0x7fffff4b, PT ;  /* 0x7fffff4b0800780c */ /* 0x000fe20003fc6070 */
[----:B------:R-:W-:-:S02]  /*59e0*/  IMAD R8, R202, 0x21, RZ ;  /* 0x00000021ca087824 */ /* 0x000fc400078e02ff */
[----:B------:R-:W-:Y:S04]  /*59f0*/  STL.64 [R1+0x15c0], R236 ;  /* 0x0015c0ec01007387 */ /* 0x000fe80000100a00 */
[----:B------:R-:W-:Y:S04]  /*5a00*/  STL.64 [R1+0x15c8], R238 ;  /* 0x0015c8ee01007387 */ /* 0x000fe80000100a00 */
[----:B------:R-:W-:Y:S04]  /*5a10*/  STL.64 [R1+0x15d0], R240 ;  /* 0x0015d0f001007387 */ /* 0x000fe80000100a00 */
[----:B------:R1:W-:Y:S04]  /*5a20*/  STL.64 [R1+0x15d8], R4 ;  /* 0x0015d80401007387 */ /* 0x0003e80000100a00 */
[----:B------:R2:W-:Y:S04]  /*5a30*/  STL.64 [R1+0x15e0], R6 ;  /* 0x0015e00601007387 */ /* 0x0005e80000100a00 */
[----:B------:R-:W-:Y:S01]  /*5a40*/  STL.64 [R1+0x15e8], R16 ;  /* 0x0015e81001007387 */ /* 0x000fe20000100a00 */
[----:B-1----:R-:W-:-:S03]  /*5a50*/  IMAD.WIDE R4, R8, 0x4, R112 ;  /* 0x0000000408047825 */ /* 0x002fc600078e0270 */
[----:B------:R-:W-:Y:S01]  /*5a60*/  STL.64 [R1+0x15f0], R18 ;  /* 0x0015f01201007387 */ /* 0x000fe20000100a00 */
[----:B--2---:R-:W-:-:S03]  /*5a70*/  IMAD.WIDE R6, R8, 0x4, R2 ;  /* 0x0000000408067825 */ /* 0x004fc600078e0202 */
[----:B------:R-:W-:Y:S01]  /*5a80*/  STL.64 [R1+0x15f8], R20 ;  /* 0x0015f81401007387 */ /* 0x000fe20000100a00 */
[----:B------:R-:W-:-:S03]  /*5a90*/  IADD3 R8, R0, -0x3e, RZ ;  /* 0xffffffc200087810 */ /* 0x000fc60007ffe0ff */
[----:B------:R1:W-:Y:S04]  /*5aa0*/  LDGSTS.E [R115+0x3a00], [R12.64], !P5 ;  /* 0x03a000000c737fae */ /* 0x0003e8000e921848 */
[----:B------:R-:W-:Y:S04]  /*5ab0*/  STL.64 [R1+0x1600], R22 ;  /* 0x0016001601007387 */ /* 0x000fe80000100a00 */
[----:B------:R2:W-:Y:S01]  /*5ac0*/  LDGSTS.E [R115+0x3b00], [R10.64], !P5 ;  /* 0x03b000000a737fae */ /* 0x0005e2000e921848 */
[----:B------:R-:W-:Y:S02]  /*5ad0*/  ISETP.GE.U32.AND P5, PT, R9, 0x7fffff47, PT ;  /* 0x7fffff470900780c */ /* 0x000fe40003fa6070 */
[----:B------:R-:W-:Y:S01]  /*5ae0*/  IADD3 R9, R0, -0x42, RZ ;  /* 0xffffffbe00097810 */ /* 0x000fe20007ffe0ff */
        /* <DEDUP_REMOVED lines=8> */
[----:B------:R-:W-:Y:S04]  /*5b70*/  STL.64 [R1+0x1620], R30 ;  /* 0x0016201e01007387 */ /* 0x000fe80000100a00 */
[----:B------:R-:W-:Y:S04]  /*5b80*/  STL.64 [R1+0x1628], R32 ;  /* 0x0016282001007387 */ /* 0x000fe80000100a00 */
[----:B------:R1:W-:Y:S04]  /*5b90*/  STL.64 [R1+0x30], R34 ;  /* 0x0000302201007387 */ /* 0x0003e80000100a00 */
[----:B------:R1:W-:Y:S04]  /*5ba0*/  LDGSTS.E [R115+0x4a00], [R250.64], !P0 ;  /* 0x04a00000fa737fae */ /* 0x0003e8000c121848 */
[----:B------:R2:W-:Y:S04]  /*5bb0*/  STL.64 [R1+0x28], R14 ;  /* 0x0000280e01007387 */ /* 0x0005e80000100a00 */
[----:B------:R3:W-:Y:S01]  /*5bc0*/  LDGSTS.E [R115+0x4b00], [R248.64], !P0 ;  /* 0x04b00000f8737fae */ /* 0x0007e2000c121848 */
[----:B------:R-:W-:Y:S01]  /*5bd0*/  ISETP.GE.U32.AND P0, PT, R9, 0x7fffff3f, PT ;  /* 0x7fffff3f0900780c */ /* 0x000fe20003f06070 */
[----:B------:R-:W-:-:S02]  /*5be0*/  IMAD.WIDE R8, R8, 0x4, R112 ;  /* 0x0000000408087825 */ /* 0x000fc400078e0270 */
[----:B------:R3:W-:Y:S02]  /*5bf0*/  STL.64 [R1+0x20], R12 ;  /* 0x0000200c01007387 */ /* 0x0007e40000100a00 */
[----:B-1----:R-:W-:Y:S01]  /*5c00*/  IMAD R34, R202, 0x31, RZ ;  /* 0x00000031ca227824 */ /* 0x002fe200078e02ff */
[----:B--2---:R-:W-:Y:S01]  /*5c10*/  IADD3 R14, R0, -0x46, RZ ;  /* 0xffffffba000e7810 */ /* 0x004fe20007ffe0ff */
[----:B------:R1:W-:Y:S04]  /*5c20*/  STL.64 [R1+0x18], R10 ;  /* 0x0000180a01007387 */ /* 0x0003e80000100a00 */
[----:B------:R2:W-:Y:S01]  /*5c30*/  LDGSTS.E [R115+0x5200], [R246.64], !P3 ;  /* 0x05200000f6737fae */ /* 0x0005e2000d921848 */
[----:B---3--:R-:W-:-:S03]  /*5c40*/  IMAD R12, R202, 0x2d, RZ ;  /* 0x0000002dca0c7824 */ /* 0x008fc600078e02ff */
[----:B------:R3:W-:Y:S01]  /*5c50*/  LDGSTS.E [R115+0x5300], [R8.64], !P3 ;  /* 0x0530000008737fae */ /* 0x0007e2000d921848 */
[----:B------:R-:W-:Y:S02]  /*5c60*/  ISETP.GE.U32.AND P3, PT, R14, 0x7fffff3b, PT ;  /* 0x7fffff3b0e00780c */ /* 0x000fe40003f66070 */
[----:B------:R-:W-:Y:S01]  /*5c70*/  IADD3 R14, R0, -0x4a, RZ ;  /* 0xffffffb6000e7810 */ /* 0x000fe20007ffe0ff */
[C---:B-1----:R-:W-:Y:S01]  /*5c80*/  IMAD.WIDE R10, R12.reuse, 0x4, R2 ;  /* 0x000000040c0a7825 */ /* 0x042fe200078e0202 */
[----:B------:R1:W-:Y:S03]  /*5c90*/  STL.64 [R1+0x10], R6 ;  /* 0x0000100601007387 */ /* 0x0003e60000100a00 */
[----:B------:R-:W-:Y:S01]  /*5ca0*/  IMAD.WIDE R12, R12, 0x4, R112 ;  /* 0x000000040c0c7825 */ /* 0x000fe200078e0270 */
[----:B------:R2:W-:Y:S04]  /*5cb0*/  LDGSTS.E [R115+0x5a00], [R10.64], !P2 ;  /* 0x05a000000a737fae */ /* 0x0005e8000d121848 */
[----:B------:R2:W-:Y:S01]  /*5cc0*/  LDGSTS.E [R115+0x5b00], [R12.64], !P2 ;  /* 0x05b000000c737fae */ /* 0x0005e2000d121848 */
[----:B------:R-:W-:Y:S01]  /*5cd0*/  ISETP.GE.U32.AND P2, PT, R14, 0x7fffff37, PT ;  /* 0x7fffff370e00780c */ /* 0x000fe20003f46070 */
[----:B------:R-:W-:-:S02]  /*5ce0*/  IMAD.WIDE R14, R34, 0x4, R2 ;  /* 0x00000004220e7825 */ /* 0x000fc400078e0202 */
[----:B------:R2:W-:Y:S01]  /*5cf0*/  STL.64 [R1+0x8], R4 ;  /* 0x0000080401007387 */ /* 0x0005e20000100a00 */
[----:B-1----:R-:W-:Y:S01]  /*5d00*/  LOP3.LUT R6, R203, 0x40, RZ, 0x3c, !PT ;  /* 0x00000040cb067812 */ /* 0x002fe200078e3cff */
[----:B------:R-:W-:Y:S02]  /*5d10*/  IMAD.WIDE R34, R34, 0x4, R112 ;  /* 0x0000000422227825 */ /* 0x000fe400078e0270 */
[----:B------:R1:W-:Y:S04]  /*5d20*/  LDGSTS.E [R115+0x6200], [R14.64], !P1 ;  /* 0x062000000e737fae */ /* 0x0003e8000c921848 */
[----:B------:R1:W-:Y:S01]  /*5d30*/  LDGSTS.E [R115+0x6300], [R34.64], !P1 ;  /* 0x0630000022737fae */ /* 0x0003e2000c921848 */
[----:B------:R-:W-:Y:S02]  /*5d40*/  ISETP.GE.U32.AND P1, PT, R40, 0x7fffff33, PT ;  /* 0x7fffff332800780c */ /* 0x000fe40003f26070 */
[C---:B------:R-:W-:Y:S01]  /*5d50*/  IADD3 R40, R0.reuse, -0x52, RZ ;  /* 0xffffffae00287810 */ /* 0x040fe20007ffe0ff */
[----:B------:R1:W-:Y:S01]  /*5d60*/  LDGSTS.E [R115+0x6a00], [R36.64], !P6 ;  /* 0x06a0000024737fae */ /* 0x0003e2000f121848 */
[----:B--2---:R-:W-:-:S02]  /*5d70*/  IADD3 R4, R0, -0x17, RZ ;  /* 0xffffffe900047810 */ /* 0x004fc40007ffe0ff */
[----:B------:R-:W-:Y:S01]  /*5d80*/  IADD3 R5, R0, -0x1b, RZ ;  /* 0xffffffe500057810 */ /* 0x000fe20007ffe0ff */
[----:B------:R2:W-:Y:S01]  /*5d90*/  LDGSTS.E [R115+0x6b00], [R38.64], !P6 ;  /* 0x06b0000026737fae */ /* 0x0005e2000f121848 */
[----:B------:R-:W-:Y:S01]  /*5da0*/  ISETP.GE.U32.AND P6, PT, R40, 0x7fffff2f, PT ;  /* 0x7fffff2f2800780c */ /* 0x000fe20003fc6070 */
[C---:B------:R-:W-:Y:S02]  /*5db0*/  IMAD.WIDE R40, R42.reuse, 0x4, R2 ;  /* 0x000000042a287825 */ /* 0x040fe400078e0202 */
[----:B------:R-:W-:Y:S02]  /*5dc0*/  STL.64 [R1+0x1630], R250 ;  /* 0x001630fa01007387 */ /* 0x000fe40000100a00 */
[----:B------:R-:W-:Y:S02]  /*5dd0*/  IMAD.WIDE R42, R42, 0x4, R112 ;  /* 0x000000042a2a7825 */ /* 0x000fe400078e0270 */
[----:B------:R2:W-:Y:S04]  /*5de0*/  LDGSTS.E [R115+0x7200], [R40.64], !P5 ;  /* 0x0720000028737fae */ /* 0x0005e8000e921848 */
[----:B------:R2:W-:Y:S01]  /*5df0*/  LDGSTS.E [R115+0x7300], [R42.64], !P5 ;  /* 0x073000002a737fae */ /* 0x0005e2000e921848 */
[----:B------:R-:W-:-:S02]  /*5e00*/  ISETP.GE.U32.AND P5, PT, R48, 0x7fffff2b, PT ;  /* 0x7fffff2b3000780c */ /* 0x000fc40003fa6070 */
[----:B------:R-:W-:Y:S01]  /*5e10*/  IADD3 R48, R0, -0x5a, RZ ;  /* 0xffffffa600307810 */ /* 0x000fe20007ffe0ff */
[----:B------:R2:W-:Y:S04]  /*5e20*/  LDGSTS.E [R115+0x7a00], [R44.64], !P4 ;  /* 0x07a000002c737fae */ /* 0x0005e8000e121848 */
[----:B------:R2:W-:Y:S01]  /*5e30*/  LDGSTS.E [R115+0x7b00], [R46.64], !P4 ;  /* 0x07b000002e737fae */ /* 0x0005e2000e121848 */
[----:B------:R-:W-:Y:S01]  /*5e40*/  ISETP.GE.U32.AND P4, PT, R48, 0x7fffff27, PT ;  /* 0x7fffff273000780c */ /* 0x000fe20003f86070 */
[C---:B------:R-:W-:Y:S02]  /*5e50*/  IMAD.WIDE R48, R50.reuse, 0x4, R2 ;  /* 0x0000000432307825 */ /* 0x040fe400078e0202 */
[----:B------:R-:W-:Y:S02]  /*5e60*/  STL.64 [R1+0x1638], R248 ;  /* 0x001638f801007387 */ /* 0x000fe40000100a00 */
[----:B------:R-:W-:-:S02]  /*5e70*/  IMAD.WIDE R50, R50, 0x4, R112 ;  /* 0x0000000432327825 */ /* 0x000fc400078e0270 */
[----:B------:R2:W-:Y:S04]  /*5e80*/  LDGSTS.E [R115+0x8200], [R48.64], !P0 ;  /* 0x0820000030737fae */ /* 0x0005e8000c121848 */
[----:B------:R2:W-:Y:S01]  /*5e90*/  LDGSTS.E [R115+0x8300], [R50.64], !P0 ;  /* 0x0830000032737fae */ /* 0x0005e2000c121848 */
[----:B------:R-:W-:Y:S02]  /*5ea0*/  ISETP.GE.U32.AND P0, PT, R56, 0x7fffff23, PT ;  /* 0x7fffff233800780c */ /* 0x000fe40003f06070 */
[----:B------:R-:W-:Y:S01]  /*5eb0*/  IADD3 R56, R0, -0x62, RZ ;  /* 0xffffff9e00387810 */ /* 0x000fe20007ffe0ff */
[----:B------:R2:W-:Y:S04]  /*5ec0*/  LDGSTS.E [R115+0x8a00], [R52.64], !P3 ;  /* 0x08a0000034737fae */ /* 0x0005e8000d921848 */
[----:B------:R2:W-:Y:S01]  /*5ed0*/  LDGSTS.E [R115+0x8b00], [R54.64], !P3 ;  /* 0x08b0000036737fae */ /* 0x0005e2000d921848 */
[----:B------:R-:W-:Y:S01]  /*5ee0*/  ISETP.GE.U32.AND P3, PT, R56, 0x7fffff1f, PT ;  /* 0x7fffff1f3800780c */ /* 0x000fe20003f66070 */
[----:B------:R-:W-:-:S02]  /*5ef0*/  IMAD.WIDE R56, R58, 0x4, R2 ;  /* 0x000000043a387825 */ /* 0x000fc400078e0202 */
[----:B------:R-:W-:Y:S02]  /*5f00*/  STL.64 [R1+0x1640], R246 ;  /* 0x001640f601007387 */ /* 0x000fe40000100a00 */
[----:B------:R-:W-:Y:S02]  /*5f10*/  IMAD.WIDE R58, R58, 0x4, R112 ;  /* 0x000000043a3a7825 */ /* 0x000fe400078e0270 */
        /* <DEDUP_REMOVED lines=38> */
[----:B------:R1:W-:Y:S02]  /*6180*/  STL.64 [R1+0x1660], R14 ;  /* 0x0016600e01007387 */ /* 0x0003e40000100a00 */
[----:B------:R-:W-:Y:S02]  /*6190*/  IMAD.WIDE R90, R90, 0x4, R112 ;  /* 0x000000045a5a7825 */ /* 0x000fe400078e0270 */
[----:B------:R2:W-:Y:S04]  /*61a0*/  LDGSTS.E [R115+0xd200], [R88.64], !P1 ;  /* 0x0d20000058737fae */ /* 0x0005e8000c921848 */
        /* <DEDUP_REMOVED lines=8> */
[----:B------:R-:W-:-:S02]  /*6230*/  IMAD.WIDE R96, R98, 0x4, R2 ;  /* 0x0000000462607825 */ /* 0x000fc400078e0202 */
[----:B------:R-:W-:Y:S02]  /*6240*/  STL.64 [R1+0x1678], R38 ;  /* 0x0016782601007387 */ /* 0x000fe40000100a00 */
[----:B------:R-:W-:Y:S02]  /*6250*/  IMAD.WIDE R98, R98, 0x4, R112 ;  /* 0x0000000462627825 */ /* 0x000fe400078e0270 */
        /* <DEDUP_REMOVED lines=32> */
[----:B------:R-:W-:-:S02]  /*6460*/  IMAD.SHL.U32 R4, R202, 0x2, RZ ;  /* 0x00000002ca047824 */ /* 0x000fc400078e00ff */
[----:B------:R-:W-:Y:S02]  /*6470*/  STL.64 [R1+0x1720], R80 ;  /* 0x0017205001007387 */ /* 0x000fe40000100a00 */
[C---:B-1----:R-:W-:Y:S02]  /*6480*/  IMAD.WIDE R14, R4.reuse, 0x4, R2 ;  /* 0x00000004040e7825 */ /* 0x042fe400078e0202 */
[----:B------:R2:W-:Y:S02]  /*6490*/  LDGSTS.E [R115+0xfa00], [R108.64], !P3 ;  /* 0x0fa000006c737fae */ /* 0x0005e4000d921848 */
[----:B------:R-:W-:Y:S01]  /*64a0*/  IMAD.WIDE R12, R4, 0x4, R112 ;  /* 0x00000004040c7825 */ /* 0x000fe200078e0270 */
[----:B------:R-:W-:Y:S01]  /*64b0*/  IADD3 R4, R0, -0x1f, RZ ;  /* 0xffffffe100047810 */ /* 0x000fe20007ffe0ff */
[----:B------:R-:W-:Y:S04]  /*64c0*/  STL.64 [R1+0x1728], R82 ;  /* 0x0017285201007387 */ /* 0x000fe80000100a00 */
[----:B------:R2:W-:Y:S01]  /*64d0*/  LDGSTS.E [R115+0xfb00], [R110.64], !P3 ;  /* 0x0fb000006e737fae */ /* 0x0005e2000d921848 */
[----:B------:R-:W-:Y:S01]  /*64e0*/  ISETP.GE.U32.AND P3, PT, R5, 0x7fffff66, PT ;  /* 0x7fffff660500780c */ /* 0x000fe20003f66070 */
[----:B------:R-:W-:-:S02]  /*64f0*/  IMAD R5, R202, 0x6, RZ ;  /* 0x00000006ca057824 */ /* 0x000fc400078e02ff */
[----:B------:R-:W-:Y:S02]  /*6500*/  STL.64 [R1+0x1730], R84 ;  /* 0x0017305401007387 */ /* 0x000fe40000100a00 */
[C---:B------:R-:W-:Y:S02]  /*6510*/  IMAD.WIDE R10, R5.reuse, 0x4, R2 ;  /* 0x00000004050a7825 */ /* 0x040fe400078e0202 */
[----:B------:R-:W-:Y:S02]  /*6520*/  STL.64 [R1+0x1738], R86 ;  /* 0x0017385601007387 */ /* 0x000fe40000100a00 */
[----:B---3--:R-:W-:Y:S01]  /*6530*/  IMAD.WIDE R8, R5, 0x4, R112 ;  /* 0x0000000405087825 */ /* 0x008fe200078e0270 */
        /* <DEDUP_REMOVED lines=13> */
[----:B------:R-:W-:Y:S04]  /*6610*/  STL.64 [R1+0x1780], R104 ;  /* 0x0017806801007387 */ /* 0x000fe80000100a00 */
[----:B------:R1:W-:Y:S04]  /*6620*/  LDGSTS.E [R6+0xc00], [R10.64], !P1 ;  /* 0x00c000000a067fae */ /* 0x0003e8000c921848 */
[----:B------:R-:W-:Y:S04]  /*6630*/  STL.64 [R1+0x1788], R106 ;  /* 0x0017886a01007387 */ /* 0x000fe80000100a00 */
[----:B------:R1:W-:Y:S01]  /*6640*/  LDGSTS.E [R6+0xd00], [R8.64], !P1 ;  /* 0x00d0000008067fae */ /* 0x0003e2000c921848 */
[----:B------:R-:W-:Y:S01]  /*6650*/  ISETP.GE.U32.AND P1, PT, R5, 0x7fffff5e, PT ;  /* 0x7fffff5e0500780c */ /* 0x000fe20003f26070 */
[----:B------:R-:W-:-:S02]  /*6660*/  IMAD R5, R202, 0xe, RZ ;  /* 0x0000000eca057824 */ /* 0x000fc400078e02ff */
[----:B------:R-:W-:Y:S04]  /*6670*/  STL.64 [R1+0x1790], R108 ;  /* 0x0017906c01007387 */ /* 0x000fe80000100a00 */
[----:B------:R-:W-:Y:S04]  /*6680*/  STL.64 [R1+0x1798], R110 ;  /* 0x0017986e01007387 */ /* 0x000fe80000100a00 */
[----:B------:R1:W-:Y:S04]  /*6690*/  STL.64 [R1+0x38], R14 ;  /* 0x0000380e01007387 */ /* 0x0003e80000100a00 */
[----:B------:R3:W-:Y:S04]  /*66a0*/  STL.64 [R1+0x40], R12 ;  /* 0x0000400c01007387 */ /* 0x0007e80000100a00 */
[----:B------:R2:W-:Y:S01]  /*66b0*/  STL.64 [R1+0x48], R10 ;  /* 0x0000480a01007387 */ /* 0x0005e20000100a00 */
[----:B-1----:R-:W-:-:S03]  /*66c0*/  IMAD.WIDE R14, R4, 0x4, R2 ;  /* 0x00000004040e7825 */ /* 0x002fc600078e0202 */
[----:B------:R1:W-:Y:S01]  /*66d0*/  STL.64 [R1+0x50], R8 ;  /* 0x0000500801007387 */ /* 0x0003e20000100a00 */
[----:B---3--:R-:W-:Y:S01]  /*66e0*/  IMAD.WIDE R12, R4, 0x4, R112 ;  /* 0x00000004040c7825 */ /* 0x008fe200078e0270 */
[----:B------:R-:W-:Y:S02]  /*66f0*/  IADD3 R4, R0, -0x27, RZ ;  /* 0xffffffd900047810 */ /* 0x000fe40007ffe0ff */
[----:B------:R3:W-:Y:S01]  /*6700*/  LDGSTS.E [R6+0x1400], [R14.64], !P6 ;  /* 0x014000000e067fae */ /* 0x0007e2000f121848 */
[----:B--2---:R-:W-:-:S03]  /*6710*/  IMAD.WIDE R10, R5, 0x4, R2 ;  /* 0x00000004050a7825 */ /* 0x004fc600078e0202 */
[----:B------:R2:W-:Y:S01]  /*6720*/  LDGSTS.E [R6+0x1500], [R12.64], !P6 ;  /* 0x015000000c067fae */ /* 0x0005e2000f121848 */
[----:B------:R-:W-:Y:S01]  /*6730*/  ISETP.GE.U32.AND P6, PT, R4, 0x7fffff5a, PT ;  /* 0x7fffff5a0400780c */ /* 0x000fe20003fc6070 */
[----:B------:R-:W-:Y:S02]  /*6740*/  IMAD R4, R202, 0x12, RZ ;  /* 0x00000012ca047824 */ /* 0x000fe400078e02ff */
[----:B-1----:R-:W-:Y:S01]  /*6750*/  IMAD.WIDE R8, R5, 0x4, R112 ;  /* 0x0000000405087825 */ /* 0x002fe200078e0270 */
[----:B------:R-:W-:Y:S01]  /*6760*/  IADD3 R5, R0, -0x2b, RZ ;  /* 0xffffffd500057810 */ /* 0x000fe20007ffe0ff */
[----:B------:R1:W-:Y:S04]  /*6770*/  LDGSTS.E [R6+0x1c00], [R10.64], !P5 ;  /* 0x01c000000a067fae */ /* 0x0003e8000e921848 */
[----:B------:R1:W-:Y:S01]  /*6780*/  LDGSTS.E [R6+0x1d00], [R8.64], !P5 ;  /* 0x01d0000008067fae */ /* 0x0003e2000e921848 */
[----:B------:R-:W-:Y:S01]  /*6790*/  ISETP.GE.U32.AND P5, PT, R5, 0x7fffff56, PT ;  /* 0x7fffff560500780c */ /* 0x000fe20003fa6070 */
[----:B------:R-:W-:-:S02]  /*67a0*/  IMAD R5, R202, 0x16, RZ ;  /* 0x00000016ca057824 */ /* 0x000fc400078e02ff */
[----:B------:R3:W-:Y:S04]  /*67b0*/  STL.64 [R1+0x58], R14 ;  /* 0x0000580e01007387 */ /* 0x0007e80000100a00 */
[----:B------:R2:W-:Y:S04]  /*67c0*/  STL.64 [R1+0x60], R12 ;  /* 0x0000600c01007387 */ /* 0x0005e80000100a00 */
[----:B------:R1:W-:Y:S01]  /*67d0*/  STL.64 [R1+0x68], R10 ;  /* 0x0000680a01007387 */ /* 0x0003e20000100a00 */
[----:B---3--:R-:W-:-:S03]  /*67e0*/  IMAD.WIDE R14, R4, 0x4, R2 ;  /* 0x00000004040e7825 */ /* 0x008fc600078e0202 */
[----:B------:R3:W-:Y:S01]  /*67f0*/  STL.64 [R1+0x70], R8 ;  /* 0x0000700801007387 */ /* 0x0007e20000100a00 */
[----:B--2---:R-:W-:Y:S01]  /*6800*/  IMAD.WIDE R12, R4, 0x4, R112 ;  /* 0x00000004040c7825 */ /* 0x004fe200078e0270 */
[----:B------:R-:W-:Y:S02]  /*6810*/  IADD3 R4, R0, -0x2f, RZ ;  /* 0xffffffd100047810 */ /* 0x000fe40007ffe0ff */
[----:B------:R2:W-:Y:S01]  /*6820*/  LDGSTS.E [R6+0x2400], [R14.64], !P4 ;  /* 0x024000000e067fae */ /* 0x0005e2000e121848 */
[----:B-1----:R-:W-:-:S03]  /*6830*/  IMAD.WIDE R10, R5, 0x4, R2 ;  /* 0x00000004050a7825 */ /* 0x002fc600078e0202 */
[----:B------:R1:W-:Y:S01]  /*6840*/  LDGSTS.E [R6+0x2500], [R12.64], !P4 ;  /* 0x025000000c067fae */ /* 0x0003e2000e121848 */
[----:B------:R-:W-:Y:S01]  /*6850*/  ISETP.GE.U32.AND P4, PT, R4, 0x7fffff52, PT ;  /* 0x7fffff520400780c */ /* 0x000fe20003f86070 */
[----:B------:R-:W-:Y:S02]  /*6860*/  IMAD R4, R202, 0x1a, RZ ;  /* 0x0000001aca047824 */ /* 0x000fe400078e02ff */
[----:B---3--:R-:W-:Y:S01]  /*6870*/  IMAD.WIDE R8, R5, 0x4, R112 ;  /* 0x0000000405087825 */ /* 0x008fe200078e0270 */
        /* <DEDUP_REMOVED lines=8> */
[----:B--2---:R-:W-:-:S03]  /*6900*/  IMAD.WIDE R14, R4, 0x4, R2 ;  /* 0x00000004040e7825 */ /* 0x004fc600078e0202 */
[----:B------:R2:W-:Y:S01]  /*6910*/  STL.64 [R1+0x90], R8 ;  /* 0x0000900801007387 */ /* 0x0005e20000100a00 */
[----:B-1----:R-:W-:Y:S01]  /*6920*/  IMAD.WIDE R12, R4, 0x4, R112 ;  /* 0x00000004040c7825 */ /* 0x002fe200078e0270 */
[----:B------:R-:W-:Y:S02]  /*6930*/  IADD3 R4, R0, -0x37, RZ ;  /* 0xffffffc900047810 */ /* 0x000fe40007ffe0ff */
[----:B------:R1:W-:Y:S01]  /*6940*/  LDGSTS.E [R6+0x3400], [R14.64], !P3 ;  /* 0x034000000e067fae */ /* 0x0003e2000d921848 */
[----:B---3--:R-:W-:-:S03]  /*6950*/  IMAD.WIDE R10, R5, 0x4, R2 ;  /* 0x00000004050a7825 */ /* 0x008fc600078e0202 */
[----:B------:R3:W-:Y:S01]  /*6960*/  LDGSTS.E [R6+0x3500], [R12.64], !P3 ;  /* 0x035000000c067fae */ /* 0x0007e2000d921848 */
[----:B------:R-:W-:Y:S01]  /*6970*/  ISETP.GE.U32.AND P3, PT, R4, 0x7fffff4a, PT ;  /* 0x7fffff4a0400780c */ /* 0x000fe20003f66070 */
[----:B------:R-:W-:Y:S02]  /*6980*/  IMAD R4, R202, 0x22, RZ ;  /* 0x00000022ca047824 */ /* 0x000fe400078e02ff */
[----:B--2---:R-:W-:Y:S01]  /*6990*/  IMAD.WIDE R8, R5, 0x4, R112 ;  /* 0x0000000405087825 */ /* 0x004fe200078e0270 */
        /* <DEDUP_REMOVED lines=222> */
[----:B------:R3:W-:Y:S01]  /*7780*/  STL.64 [R1+0xe8], R12 ;  /* 0x0000e80c01007387 */ /* 0x0007e20000100a00 */
[----:B-1----:R-:W-:-:S03]  /*7790*/  LOP3.LUT R6, R203, 0x60, RZ, 0x3c, !PT ;  /* 0x00000060cb067812 */ /* 0x002fc600078e3cff */
[----:B------:R1:W-:Y:S01]  /*77a0*/  STL.64 [R1+0xe0], R10 ;  /* 0x0000e00a01007387 */ /* 0x0003e20000100a00 */
[----:B--2---:R-:W-:-:S03]  /*77b0*/  IMAD.WIDE R14, R4, 0x4, R2 ;  /* 0x00000004040e7825 */ /* 0x004fc600078e0202 */
[----:B------:R2:W-:Y:S01]  /*77c0*/  STL.64 [R1+0xd8], R8 ;  /* 0x0000d80801007387 */ /* 0x0005e20000100a00 */
[----:B---3--:R-:W-:Y:S01]  /*77d0*/  IMAD.WIDE R12, R4, 0x4, R112 ;  /* 0x00000004040c7825 */ /* 0x008fe200078e0270 */
[----:B------:R-:W-:Y:S02]  /*77e0*/  IADD3 R4, R0, -0x20, RZ ;  /* 0xffffffe000047810 */ /* 0x000fe40007ffe0ff */
[----:B------:R3:W-:Y:S01]  /*77f0*/  LDGSTS.E [R6+0x600], [R14.64], !P4 ;  /* 0x006000000e067fae */ /* 0x0007e2000e121848 */
[----:B-1----:R-:W-:-:S03]  /*7800*/  IMAD.WIDE R10, R5, 0x4, R2 ;  /* 0x00000004050a7825 */ /* 0x002fc600078e0202 */
[----:B------:R1:W-:Y:S01]  /*7810*/  LDGSTS.E [R6+0x700], [R12.64], !P4 ;  /* 0x007000000c067fae */ /* 0x0003e2000e121848 */
[----:B------:R-:W-:Y:S01]  /*7820*/  ISETP.GE.U32.AND P4, PT, R4, 0x7fffff61, PT ;  /* 0x7fffff610400780c */ /* 0x000fe20003f86070 */
[----:B--2---:R-:W-:Y:S01]  /*7830*/  IMAD.WIDE R8, R5, 0x4, R112 ;  /* 0x0000000405087825 */ /* 0x004fe200078e0270 */
[----:B------:R-:W-:Y:S01]  /*7840*/  IADD3 R5, R0, -0x24, RZ ;  /* 0xffffffdc00057810 */ /* 0x000fe20007ffe0ff */
[----:B------:R2:W-:Y:S02]  /*7850*/  LDGSTS.E [R6+0xe00], [R10.64], !P0 ;  /* 0x00e000000a067fae */ /* 0x0005e4000c121848 */
[C---:B------:R-:W-:Y:S02]  /*7860*/  IMAD R4, R202.reuse, 0xb, RZ ;  /* 0x0000000bca047824 */ /* 0x040fe400078e02ff */
        /* <DEDUP_REMOVED lines=8> */
[----:B-1----:R-:W-:Y:S01]  /*78f0*/  IMAD.WIDE R12, R4, 0x4, R112 ;  /* 0x00000004040c7825 */ /* 0x002fe200078e0270 */
[----:B------:R-:W-:Y:S02]  /*7900*/  IADD3 R4, R0, -0x28, RZ ;  /* 0xffffffd800047810 */ /* 0x000fe40007ffe0ff */
[----:B------:R1:W-:Y:S01]  /*7910*/  LDGSTS.E [R6+0x1600], [R14.64], !P3 ;  /* 0x016000000e067fae */ /* 0x0003e2000d921848 */
[----:B--2---:R-:W-:-:S03]  /*7920*/  IMAD.WIDE R10, R5, 0x4, R2 ;  /* 0x00000004050a7825 */ /* 0x004fc600078e0202 */
        /* <DEDUP_REMOVED lines=14> */
[----:B--2---:R-:W-:Y:S01]  /*7a10*/  IMAD.WIDE R12, R4, 0x4, R112 ;  /* 0x00000004040c7825 */ /* 0x004fe200078e0270 */
[----:B------:R-:W-:Y:S02]  /*7a20*/  IADD3 R4, R0, -0x30, RZ ;  /* 0xffffffd000047810 */ /* 0x000fe40007ffe0ff */
[----:B------:R2:W-:Y:S01]  /*7a30*/  LDGSTS.E [R6+0x2600], [R14.64], !P1 ;  /* 0x026000000e067fae */ /* 0x0005e2000c921848 */
[----:B---3--:R-:W-:-:S03]  /*7a40*/  IMAD.WIDE R10, R5, 0x4, R2 ;  /* 0x00000004050a7825 */ /* 0x008fc600078e0202 */
        /* <DEDUP_REMOVED lines=194> */
[----:B-1----:R-:W-:-:S03]  /*8670*/  IMAD.WIDE R12, R4, 0x4, R112 ;  /* 0x00000004040c7825 */ /* 0x002fc600078e0270 */
[----:B------:R-:W-:Y:S01]  /*8680*/  STL.64 [R1+0x510], R14 ;  /* 0x0005100e01007387 */ /* 0x000fe20000100a00 */
[C---:B------:R-:W-:Y:S01]  /*8690*/  IADD3 R4, R0.reuse, -0x89, RZ ;  /* 0xffffff7700047810 */ /* 0x040fe20007ffe0ff */
[C---:B--2---:R-:W-:Y:S02]  /*86a0*/  IMAD.WIDE R10, R5.reuse, 0x4, R2 ;  /* 0x00000004050a7825 */ /* 0x044fe400078e0202 */
[----:B------:R-:W-:Y:S02]  /*86b0*/  STL.64 [R1+0x508], R12 ;  /* 0x0005080c01007387 */ /* 0x000fe40000100a00 */
[----:B---3--:R-:W-:Y:S02]  /*86c0*/  IMAD.WIDE R8, R5, 0x4, R112 ;  /* 0x0000000405087825 */ /* 0x008fe400078e0270 */
[----:B------:R-:W-:Y:S01]  /*86d0*/  STL.64 [R1+0x500], R10 ;  /* 0x0005000a01007387 */ /* 0x000fe20000100a00 */
[----:B------:R-:W-:-:S03]  /*86e0*/  IADD3 R5, R0, -0x8d, RZ ;  /* 0xffffff7300057810 */ /* 0x000fc60007ffe0ff */
[----:B------:R1:W-:Y:S04]  /*86f0*/  STL.64 [R1+0x4f8], R8 ;  /* 0x0004f80801007387 */ /* 0x0003e80000100a00 */
[----:B------:R-:W2:Y:S04]  /*8700*/  LDL.LU R115, [R1+0x534] ;  /* 0x0005340001737983 */ /* 0x000ea80000300800 */
[----:B------:R-:W3:Y:S04]  /*8710*/  S2R R114, SR_TID.X ;  /* 0x0000000000727919 */ /* 0x000ee80000002100 */
[----:B------:R1:W-:Y:S04]  /*8720*/  LDGSTS.E [R6+0xd600], [R14.64], !P6 ;  /* 0x0d6000000e067fae */ /* 0x0003e8000f121848 */
[----:B------:R1:W-:Y:S01]  /*8730*/  LDGSTS.E [R6+0xd700], [R12.64], !P6 ;  /* 0x0d7000000c067fae */ /* 0x0003e2000f121848 */
[----:B------:R-:W-:Y:S01]  /*8740*/  ISETP.GE.U32.AND P6, PT, R4, 0x7ffffef8, PT ;  /* 0x7ffffef80400780c */ /* 0x000fe20003fc6070 */
[----:B------:R-:W-:-:S02]  /*8750*/  IMAD.MOV.U32 R4, RZ, RZ, 0x7f ;  /* 0x0000007fff047424 */ /* 0x000fc400078e00ff */
[----:B------:R1:W-:Y:S04]  /*8760*/  LDGSTS.E [R6+0xde00], [R10.64], !P5 ;  /* 0x0de000000a067fae */ /* 0x0003e8000e921848 */
[----:B------:R1:W-:Y:S01]  /*8770*/  LDGSTS.E [R6+0xdf00], [R8.64], !P5 ;  /* 0x0df0000008067fae */ /* 0x0003e2000e921848 */
[----:B------:R-:W-:Y:S02]  /*8780*/  ISETP.GE.U32.AND P5, PT, R5, 0x7ffffef4, PT ;  /* 0x7ffffef40500780c */ /* 0x000fe40003fa6070 */
[----:B------:R-:W-:Y:S01]  /*8790*/  IADD3 R5, R4, c[0x0][0x180], RZ ;  /* 0x0000600004057a10 */ /* 0x000fe20007ffe0ff */
[----:B------:R-:W-:Y:S01]  /*87a0*/  IMAD R4, R202, 0x7f, RZ ;  /* 0x0000007fca047824 */ /* 0x000fe200078e02ff */
[----:B------:R-:W-:Y:S01]  /*87b0*/  IADD3 R7, R0, -0x80, RZ ;  /* 0xffffff8000077810 */ /* 0x000fe20007ffe0ff */
[----:B-1----:R-:W-:-:S02]  /*87c0*/  IMAD R8, R202, 0x73, RZ ;  /* 0x00000073ca087824 */ /* 0x002fc400078e02ff */
[C---:B------:R-:W-:Y:S02]  /*87d0*/  IMAD R9, R202.reuse, 0x77, RZ ;  /* 0x00000077ca097824 */ /* 0x040fe400078e02ff */
[----:B------:R-:W-:Y:S01]  /*87e0*/  IMAD R6, R202, 0x7b, RZ ;  /* 0x0000007bca067824 */ /* 0x000fe200078e02ff */
[----:B------:R-:W-:Y:S01]  /*87f0*/  LOP3.LUT R202, R203, 0x60, RZ, 0x3c, !PT ;  /* 0x00000060cbca7812 */ /* 0x000fe200078e3cff */
[----:B------:R-:W-:-:S04]  /*8800*/  IMAD.WIDE R16, R8, 0x4, R2 ;  /* 0x0000000408107825 */ /* 0x000fc800078e0202 */
[----:B------:R-:W-:Y:S01]  /*8810*/  IMAD.WIDE R10, R8, 0x4, R112 ;  /* 0x00000004080a7825 */ /* 0x000fe200078e0270 */
[----:B------:R-:W-:Y:S03]  /*8820*/  STL.64 [R1+0x4f0], R16 ;  /* 0x0004f01001007387 */ /* 0x000fe60000100a00 */
[C---:B------:R-:W-:Y:S01]  /*8830*/  IMAD.WIDE R14, R9.reuse, 0x4, R2 ;  /* 0x00000004090e7825 */ /* 0x040fe200078e0202 */
[----:B------:R1:W-:Y:S03]  /*8840*/  LDGSTS.E [R202+0xe600], [R16.64], !P4 ;  /* 0x0e60000010ca7fae */ /* 0x0003e6000e121848 */
[----:B------:R-:W-:Y:S01]  /*8850*/  IMAD.WIDE R12, R9, 0x4, R112 ;  /* 0x00000004090c7825 */ /* 0x000fe200078e0270 */
[----:B------:R1:W-:Y:S01]  /*8860*/  STL.64 [R1+0x4e8], R10 ;  /* 0x0004e80a01007387 */ /* 0x0003e20000100a00 */
[----:B---3--:R-:W-:-:S03]  /*8870*/  LOP3.LUT R114, R114, 0x3f, RZ, 0xc0, !PT ;  /* 0x0000003f72727812 */ /* 0x008fc600078ec0ff */
[----:B------:R1:W-:Y:S01]  /*8880*/  LDGSTS.E [R202+0xe700], [R10.64], !P4 ;  /* 0x0e7000000aca7fae */ /* 0x0003e2000e121848 */
[----:B------:R-:W-:-:S03]  /*8890*/  ISETP.GE.U32.AND P4, PT, R7, 0x7fffff01, PT ;  /* 0x7fffff010700780c */ /* 0x000fc60003f86070 */
[----:B------:R3:W-:Y:S04]  /*88a0*/  LDGSTS.E [R202+0xee00], [R14.64], !P0 ;  /* 0x0ee000000eca7fae */ /* 0x0007e8000c121848 */
[----:B------:R2:W-:Y:S01]  /*88b0*/  LDGSTS.E [R202+0xef00], [R12.64], !P0 ;  /* 0x0ef000000cca7fae */ /* 0x0005e2000c121848 */
[----:B------:R-:W-:Y:S01]  /*88c0*/  ISETP.GT.AND P0, PT, R5, 0x7f, PT ;  /* 0x0000007f0500780c */ /* 0x000fe20003f04270 */
[----:B-1----:R-:W-:Y:S02]  /*88d0*/  IMAD.WIDE R10, R6, 0x4, R2 ;  /* 0x00000004060a7825 */ /* 0x002fe400078e0202 */
[----:B------:R-:W-:Y:S01]  /*88e0*/  STL.64 [R1+0x4e0], R14 ;  /* 0x0004e00e01007387 */ /* 0x000fe20000100a00 */
[----:B------:R-:W-:Y:S01]  /*88f0*/  LOP3.LUT R5, R114, 0x40, RZ, 0xfc, !PT ;  /* 0x0000004072057812 */ /* 0x000fe200078efcff */
[----:B------:R-:W-:-:S02]  /*8900*/  IMAD.WIDE R6, R6, 0x4, R112 ;  /* 0x0000000406067825 */ /* 0x000fc400078e0270 */
[----:B------:R-:W-:Y:S01]  /*8910*/  STL.64 [R1+0x4d8], R12 ;  /* 0x0004d80c01007387 */ /* 0x000fe20000100a00 */
[----:B------:R-:W-:Y:S02]  /*8920*/  IADD3 R8, R0, -0x91, RZ ;  /* 0xffffff6f00087810 */ /* 0x000fe40007ffe0ff */
[----:B------:R-:W-:Y:S01]  /*8930*/  SEL R0, RZ, 0x4, !P0 ;  /* 0x00000004ff007807 */ /* 0x000fe20004000000 */
[----:B------:R-:W-:Y:S01]  /*8940*/  STL.64 [R1+0x4d0], R10 ;  /* 0x0004d00a01007387 */ /* 0x000fe20000100a00 */
[----:B------:R-:W-:-:S03]  /*8950*/  ISETP.GE.AND P0, PT, R5, c[0x0][0x180], PT ;  /* 0x0000600005007a0c */ /* 0x000fc60003f06270 */
[----:B------:R1:W-:Y:S04]  /*8960*/  LDGSTS.E [R202+0xf600], [R10.64], !P3 ;  /* 0x0f6000000aca7fae */ /* 0x0003e8000d921848 */
[----:B------:R1:W-:Y:S04]  /*8970*/  STL.64 [R1+0x4c0], R6 ;  /* 0x0004c00601007387 */ /* 0x0003e80000100a00 */
[----:B------:R1:W-:Y:S04]  /*8980*/  LDGSTS.E [R202+0xf700], [R6.64], !P3 ;  /* 0x0f70000006ca7fae */ /* 0x0003e8000d921848 */
[----:B------:R3:W-:Y:S04]  /*8990*/  STL.64 [R1+0x17a0], R2 ;  /* 0x0017a00201007387 */ /* 0x0007e80000100a00 */
[----:B------:R-:W-:Y:S01]  /*89a0*/  STL.64 [R1+0x17a8], R112 ;  /* 0x0017a87001007387 */ /* 0x000fe20000100a00 */
[----:B-1----:R-:W-:-:S04]  /*89b0*/  IMAD.WIDE R6, R4, 0x4, R2 ;  /* 0x0000000404067825 */ /* 0x002fc800078e0202 */
[----:B------:R-:W-:Y:S01]  /*89c0*/  IMAD.WIDE R4, R4, 0x4, R112 ;  /* 0x0000000404047825 */ /* 0x000fe200078e0270 */
[----:B------:R-:W-:Y:S04]  /*89d0*/  STL.64 [R1+0x4b8], R6 ;  /* 0x0004b80601007387 */ /* 0x000fe80000100a00 */
[----:B------:R2:W-:Y:S04]  /*89e0*/  STL.64 [R1+0x4b0], R4 ;  /* 0x0004b00401007387 */ /* 0x0005e80000100a00 */
[----:B------:R-:W4:Y:S04]  /*89f0*/  LDL.LU R145, [R1+0x530] ;  /* 0x0005300001917983 */ /* 0x000f280000300800 */
        /* <DEDUP_REMOVED lines=24> */
[----:B------:R-:W4:Y:S01]  /*8b80*/  LDL.LU R118, [R1+0x46c] ;  /* 0x00046c0001767983 */ /* 0x000f220000300800 */
[----:B------:R-:W-:-:S03]  /*8b90*/  ISETP.GE.AND P3, PT, R114, c[0x0][0x180], PT ;  /* 0x0000600072007a0c */ /* 0x000fc60003f66270 */
[----:B------:R-:W4:Y:S04]  /*8ba0*/  LDL.LU R119, [R1+0x468] ;  /* 0x0004680001777983 */ /* 0x000f280000300800 */
[----:B------:R1:W-:Y:S04]  /*8bb0*/  LDGSTS.E [R202+0xfe00], [R6.64], !P4 ;  /* 0x0fe0000006ca7fae */ /* 0x0003e8000e121848 */
[----:B------:R-:W4:Y:S04]  /*8bc0*/  LDL.LU R116, [R1+0x464] ;  /* 0x0004640001747983 */ /* 0x000f280000300800 */
[----:B------:R2:W-:Y:S04]  /*8bd0*/  LDGSTS.E [R202+0xff00], [R4.64], !P4 ;  /* 0x0ff0000004ca7fae */ /* 0x0005e8000e121848 */
[----:B------:R-:W4:Y:S04]  /*8be0*/  LDL.LU R117, [R1+0x460] ;  /* 0x0004600001757983 */ /* 0x000f280000300800 */
[----:B------:R-:W4:Y:S01]  /*8bf0*/  LDL.LU R114, [R1+0x45c] ;  /* 0x00045c0001727983 */ /* 0x000f220000300800 */
[----:B---3--:R-:W-:Y:S01]  /*8c00*/  SEL R2, R0, RZ, !P3 ;  /* 0x000000ff00027207 */ /* 0x008fe20005800000 */
[----:B--2---:R-:W-:-:S02]  /*8c10*/  IMAD R4, R115, c[0x0][0x190], RZ ;  /* 0x0000640073047a24 */ /* 0x004fc400078e02ff */
[----:B------:R-:W0:Y:S04]  /*8c20*/  LDGDEPBAR ;  /* 0x00000000000079af */ /* 0x000e280000000000 */
[----:B------:R-:W2:Y:S04]  /*8c30*/  LDL.LU R115, [R1+0x458] ;  /* 0x0004580001737983 */ /* 0x000ea80000300800 */
[----:B------:R-:W3:Y:S04]  /*8c40*/  LDL.LU R152, [R1+0x454] ;  /* 0x0004540001987983 */ /* 0x000ee80000300800 */
[----:B------:R-:W3:Y:S04]  /*8c50*/  LDL.LU R153, [R1+0x450] ;  /* 0x0004500001997983 */ /* 0x000ee80000300800 */
[----:B------:R-:W3:Y:S04]  /*8c60*/  LDL.LU R150, [R1+0x44c] ;  /* 0x00044c0001967983 */ /* 0x000ee80000300800 */
[----:B------:R-:W3:Y:S04]  /*8c70*/  LDL.LU R148, [R1+0x448] ;  /* 0x0004480001947983 */ /* 0x000ee80000300800 */
[----:B------:R-:W3:Y:S04]  /*8c80*/  LDL.LU R149, [R1+0x444] ;  /* 0x0004440001957983 */ /* 0x000ee80000300800 */
[----:B------:R-:W3:Y:S01]  /*8c90*/  LDL.LU R146, [R1+0x440] ;  /* 0x0004400001927983 */ /* 0x000ee20000300800 */
[----:B------:R-:W-:-:S02]  /*8ca0*/  SEL R0, R0, RZ, !P0 ;  /* 0x000000ff00007207 */ /* 0x000fc40004000000 */
[----:B------:R-:W-:Y:S01]  /*8cb0*/  ISETP.NE.U32.AND P0, PT, R2, RZ, PT ;  /* 0x000000ff0200720c */ /* 0x000fe20003f05070 */
[----:B----4-:R-:W-:Y:S02]  /*8cc0*/  IMAD R53, R145, c[0x0][0x190], RZ ;  /* 0x0000640091357a24 */ /* 0x010fe400078e02ff */
[----:B------:R-:W-:Y:S02]  /*8cd0*/  IMAD R10, R143, c[0x0][0x190], RZ ;  /* 0x000064008f0a7a24 */ /* 0x000fe400078e02ff */
[----:B------:R-:W-:Y:S02]  /*8ce0*/  IMAD R174, R140, c[0x0][0x190], RZ ;  /* 0x000064008cae7a24 */ /* 0x000fe400078e02ff */
[----:B------:R-:W-:Y:S02]  /*8cf0*/  IMAD R158, R141, c[0x0][0x190], RZ ;  /* 0x000064008d9e7a24 */ /* 0x000fe400078e02ff */
[----:B------:R-:W-:Y:S02]  /*8d00*/  IMAD R64, R139, c[0x0][0x190], RZ ;  /* 0x000064008b407a24 */ /* 0x000fe400078e02ff */
[----:B------:R-:W-:-:S02]  /*8d10*/  IMAD R26, R134, c[0x0][0x190], RZ ;  /* 0x00006400861a7a24 */ /* 0x000fc400078e02ff */
[----:B------:R-:W4:Y:S01]  /*8d20*/  LDL.LU R134, [R1+0x43c] ;  /* 0x00043c0001867983 */ /* 0x000f220000300800 */
[----:B------:R-:W-:Y:S02]  /*8d30*/  IMAD R52, R136, c[0x0][0x190], RZ ;  /* 0x0000640088347a24 */ /* 0x000fe400078e02ff */
[----:B------:R-:W-:Y:S02]  /*8d40*/  IMAD R36, R137, c[0x0][0x190], RZ ;  /* 0x0000640089247a24 */ /* 0x000fe400078e02ff */
[----:B------:R-:W-:Y:S02]  /*8d50*/  IMAD R155, R132, c[0x0][0x190], RZ ;  /* 0x00006400849b7a24 */ /* 0x000fe400078e02ff */
[----:B------:R-:W-:Y:S02]  /*8d60*/  IMAD R139, R133, c[0x0][0x190], RZ ;  /* 0x00006400858b7a24 */ /* 0x000fe400078e02ff */
[----:B------:R-:W-:Y:S02]  /*8d70*/  IMAD R171, R135, c[0x0][0x190], RZ ;  /* 0x0000640087ab7a24 */ /* 0x000fe400078e02ff */
[----:B------:R-:W-:-:S02]  /*8d80*/  IMAD R49, R131, c[0x0][0x190], RZ ;  /* 0x0000640083317a24 */ /* 0x000fc400078e02ff */
[----:B------:R-:W-:Y:S02]  /*8d90*/  IMAD R3, R130, c[0x0][0x190], RZ ;  /* 0x0000640082037a24 */ /* 0x000fe400078e02ff */
[----:B------:R-:W-:Y:S02]  /*8da0*/  IMAD R31, R128, c[0x0][0x190], RZ ;  /* 0x00006400801f7a24 */ /* 0x000fe400078e02ff */
[----:B------:R-:W-:Y:S02]  /*8db0*/  IMAD R23, R129, c[0x0][0x190], RZ ;  /* 0x0000640081177a24 */ /* 0x000fe400078e02ff */
[----:B------:R-:W-:Y:S02]  /*8dc0*/  IMAD R170, R127, c[0x0][0x190], RZ ;  /* 0x000064007faa7a24 */ /* 0x000fe400078e02ff */
[----:B------:R-:W-:Y:S02]  /*8dd0*/  IMAD R30, R118, c[0x0][0x190], RZ ;  /* 0x00006400761e7a24 */ /* 0x000fe400078e02ff */
[----:B------:R-:W4:Y:S04]  /*8de0*/  LDL.LU R118, [R1+0x438] ;  /* 0x0004380001767983 */ /* 0x000f280000300800 */
[----:B------:R-:W4:Y:S04]  /*8df0*/  LDL.LU R147, [R1+0x434] ;  /* 0x0004340001937983 */ /* 0x000f280000300800 */
[----:B------:R-:W4:Y:S01]  /*8e00*/  LDL.LU R144, [R1+0x430] ;  /* 0x0004300001907983 */ /* 0x000f220000300800 */
[----:B------:R-:W-:-:S03]  /*8e10*/  IMAD R22, R119, c[0x0][0x190], RZ ;  /* 0x0000640077167a24 */ /* 0x000fc600078e02ff */
[----:B------:R-:W4:Y:S04]  /*8e20*/  LDL.LU R145, [R1+0x42c] ;  /* 0x00042c0001917983 */ /* 0x000f280000300800 */
[----:B------:R-:W4:Y:S04]  /*8e30*/  LDL.LU R143, [R1+0x428] ;  /* 0x00042800018f7983 */ /* 0x000f280000300800 */
[----:B------:R-:W4:Y:S04]  /*8e40*/  LDL.LU R140, [R1+0x424] ;  /* 0x00042400018c7983 */ /* 0x000f280000300800 */
[----:B------:R-:W4:Y:S04]  /*8e50*/  LDL.LU R141, [R1+0x420] ;  /* 0x00042000018d7983 */ /* 0x000f280000300800 */
[----:B------:R-:W4:Y:S01]  /*8e60*/  LDL.LU R131, [R1+0x41c] ;  /* 0x00041c0001837983 */ /* 0x000f220000300800 */
[----:B------:R-:W-:-:S02]  /*8e70*/  IMAD R135, R114, c[0x0][0x190], RZ ;  /* 0x0000640072877a24 */ /* 0x000fc400078e02ff */
[----:B------:R-:W-:Y:S02]  /*8e80*/  IMAD R154, R124, c[0x0][0x190], RZ ;  /* 0x000064007c9a7a24 */ /* 0x000fe400078e02ff */
[----:B------:R-:W-:Y:S02]  /*8e90*/  IMAD R37, R142, c[0x0][0x190], RZ ;  /* 0x000064008e257a24 */ /* 0x000fe400078e02ff */
[----:B------:R-:W-:Y:S02]  /*8ea0*/  IMAD R142, R138, c[0x0][0x190], RZ ;  /* 0x000064008a8e7a24 */ /* 0x000fe400078e02ff */
[----:B------:R-:W-:Y:S02]  /*8eb0*/  IMAD R138, R125, c[0x0][0x190], RZ ;  /* 0x000064007d8a7a24 */ /* 0x000fe400078e02ff */
[----:B------:R-:W-:Y:S02]  /*8ec0*/  IMAD R2, R120, c[0x0][0x190], RZ ;  /* 0x0000640078027a24 */ /* 0x000fe400078e02ff */
[----:B------:R-:W-:-:S02]  /*8ed0*/  IMAD R48, R121, c[0x0][0x190], RZ ;  /* 0x0000640079307a24 */ /* 0x000fc400078e02ff */
[----:B--2---:R-:W-:Y:S02]  /*8ee0*/  IMAD R119, R115, c[0x0][0x190], RZ ;  /* 0x0000640073777a24 */ /* 0x004fe400078e02ff */
[----:B------:R-:W2:Y:S04]  /*8ef0*/  LDL.LU R115, [R1+0x418] ;  /* 0x0004180001737983 */ /* 0x000ea80000300800 */
[----:B------:R-:W2:Y:S04]  /*8f00*/  LDL.LU R136, [R1+0x39c] ;  /* 0x00039c0001887983 */ /* 0x000ea80000300800 */
[----:B------:R-:W2:Y:S04]  /*8f10*/  LDL.LU R137, [R1+0x398] ;  /* 0x0003980001897983 */ /* 0x000ea80000300800 */
[----:B------:R-:W2:Y:S04]  /*8f20*/  LDL.LU R132, [R1+0x37c] ;  /* 0x00037c0001847983 */ /* 0x000ea80000300800 */
[----:B------:R-:W1:Y:S04]  /*8f30*/  LDL.LU R133, [R1+0x378] ;  /* 0x0003780001857983 */ /* 0x000e680000300800 */
[----:B------:R-:W2:Y:S04]  /*8f40*/  LDL.LU R130, [R1+0x35c] ;  /* 0x00035c0001827983 */ /* 0x000ea80000300800 */
[----:B------:R-:W2:Y:S04]  /*8f50*/  LDL.LU R128, [R1+0x358] ;  /* 0x0003580001807983 */ /* 0x000ea80000300800 */
[----:B------:R-:W2:Y:S04]  /*8f60*/  LDL.LU R129, [R1+0x354] ;  /* 0x0003540001817983 */ /* 0x000ea80000300800 */
[----:B------:R-:W2:Y:S04]  /*8f70*/  LDL.LU R114, [R1+0x350] ;  /* 0x0003500001727983 */ /* 0x000ea80000300800 */
[----:B------:R-:W2:Y:S04]  /*8f80*/  LDL.LU R127, [R1+0x31c] ;  /* 0x00031c00017f7983 */ /* 0x000ea80000300800 */
[----:B------:R-:W2:Y:S04]  /*8f90*/  LDL.LU R124, [R1+0x318] ;  /* 0x00031800017c7983 */ /* 0x000ea80000300800 */
[----:B------:R-:W2:Y:S04]  /*8fa0*/  LDL.LU R125, [R1+0x30c] ;  /* 0x00030c00017d7983 */ /* 0x000ea80000300800 */
[----:B------:R-:W2:Y:S04]  /*8fb0*/  LDL.LU R120, [R1+0x308] ;  /* 0x0003080001787983 */ /* 0x000ea80000300800 */
[----:B------:R-:W2:Y:S01]  /*8fc0*/  LDL.LU R121, [R1+0x274] ;  /* 0x0002740001797983 */ /* 0x000ea20000300800 */
[----:B------:R-:W-:-:S03]  /*8fd0*/  IMAD R167, R116, c[0x0][0x190], RZ ;  /* 0x0000640074a77a24 */ /* 0x000fc600078e02ff */
[----:B------:R-:W2:Y:S01]  /*8fe0*/  LDL.LU R116, [R1+0x270] ;  /* 0x0002700001747983 */ /* 0x000ea20000300800 */
[----:B------:R-:W-:-:S03]  /*8ff0*/  IMAD R151, R117, c[0x0][0x190], RZ ;  /* 0x0000640075977a24 */ /* 0x000fc600078e02ff */
[----:B------:R-:W2:Y:S01]  /*9000*/  LDL.LU R117, [R1+0x264] ;  /* 0x0002640001757983 */ /* 0x000ea20000300800 */
[----:B------:R-:W-:Y:S01]  /*9010*/  IMAD.WIDE R16, R4, 0x4, R244 ;  /* 0x0000000404107825 */ /* 0x000fe200078e02f4 */
[----:B------:R-:W-:Y:S02]  /*9020*/  ISETP.GE.U32.AND P3, PT, R8, 0x7ffffef0, PT ;  /* 0x7ffffef00800780c */ /* 0x000fe40003f66070 */
[----:B------:R-:W-:Y:S01]  /*9030*/  ISETP.NE.U32.AND P4, PT, R0, RZ, PT ;  /* 0x000000ff0000720c */ /* 0x000fe20003f85070 */
[----:B------:R-:W-:-:S04]  /*9040*/  IMAD.WIDE R12, R4, 0x4, R242 ;  /* 0x00000004040c7825 */ /* 0x000fc800078e02f2 */
[----:B---3--:R-:W-:Y:S02]  /*9050*/  IMAD R61, R152, c[0x0][0x190], RZ ;  /* 0x00006400983d7a24 */ /* 0x008fe400078e02ff */
[----:B------:R-:W-:-:S04]  /*9060*/  IMAD.WIDE R8, R64, 0x4, R244 ;  /* 0x0000000440087825 */ /* 0x000fc800078e02f4 */
[----:B------:R-:W-:Y:S02]  /*9070*/  IMAD R0, R252, c[0x0][0x190], RZ ;  /* 0x00006400fc007a24 */ /* 0x000fe400078e02ff */
[--C-:B------:R-:W-:Y:S01]  /*9080*/  IMAD.WIDE R4, R3, 0x4, R244.reuse ;  /* 0x0000000403047825 */ /* 0x100fe200078e02f4 */
[----:B------:R3:W5:Y:S03]  /*9090*/  LDL.LU R252, [R1+0x17e0] ;  /* 0x0017e00001fc7983 */ /* 0x0007660000300800 */
[--C-:B------:R-:W-:Y:S01]  /*90a0*/  IMAD.WIDE R112, R2, 0x4, R244.reuse ;  /* 0x0000000402707825 */ /* 0x100fe200078e02f4 */
[----:B------:R-:W-:Y:S03]  /*90b0*/  STL.64 [R1+0x7d0], R16 ;  /* 0x0007d01001007387 */ /* 0x000fe60000100a00 */
[--C-:B------:R-:W-:Y:S01]  /*90c0*/  IMAD.WIDE R110, R61, 0x4, R244.reuse ;  /* 0x000000043d6e7825 */ /* 0x100fe200078e02f4 */
[----:B------:R3:W-:Y:S04]  /*90d0*/  STL.64 [R1+0x7d8], R12 ;  /* 0x0007d80c01007387 */ /* 0x0007e80000100a00 */
[----:B------:R3:W-:Y:S04]  /*90e0*/  STL.64 [R1+0x858], R8 ;  /* 0x0008580801007387 */ /* 0x0007e80000100a00 */
[----:B------:R3:W-:Y:S04]  /*90f0*/  STL.64 [R1+0x8d8], R4 ;  /* 0x0008d80401007387 */ /* 0x0007e80000100a00 */
[----:B------:R-:W-:Y:S04]  /*9100*/  STL.64 [R1+0x958], R112 ;  /* 0x0009587001007387 */ /* 0x000fe80000100a00 */
[----:B------:R-:W-:Y:S01]  /*9110*/  STL.64 [R1+0x17b0], R112 ;  /* 0x0017b07001007387 */ /* 0x000fe20000100a00 */
[----:B------:R-:W-:-:S03]  /*9120*/  IMAD.WIDE R94, R53, 0x4, R244 ;  /* 0x00000004355e7825 */ /* 0x000fc600078e02f4 */
[----:B------:R-:W-:Y:S01]  /*9130*/  STL.64 [R1+0x9d8], R110 ;  /* 0x0009d86e01007387 */ /* 0x000fe20000100a00 */
[----:B------:R-:W-:-:S03]  /*9140*/  IMAD R45, R153, c[0x0][0x190], RZ ;  /* 0x00006400992d7a24 */ /* 0x000fc600078e02ff */
[----:B------:R-:W-:Y:S01]  /*9150*/  STL.64 [R1+0x17b8], R110 ;  /* 0x0017b86e01007387 */ /* 0x000fe20000100a00 */
[----:B------:R-:W-:-:S04]  /*9160*/  IMAD.WIDE R90, R52, 0x4, R244 ;  /* 0x00000004345a7825 */ /* 0x000fc800078e02f4 */
[----:B------:R-:W-:-:S04]  /*9170*/  IMAD.WIDE R86, R49, 0x4, R244 ;  /* 0x0000000431567825 */ /* 0x000fc800078e02f4 */
[----:B------:R-:W-:-:S04]  /*9180*/  IMAD.WIDE R82, R48, 0x4, R244 ;  /* 0x0000000430527825 */ /* 0x000fc800078e02f4 */
[----:B------:R-:W-:-:S04]  /*9190*/  IMAD.WIDE R78, R45, 0x4, R244 ;  /* 0x000000042d4e7825 */ /* 0x000fc800078e02f4 */
[----:B------:R-:W-:Y:S02]  /*91a0*/  IMAD R27, R150, c[0x0][0x190], RZ ;  /* 0x00006400961b7a24 */ /* 0x000fe400078e02ff */
[----:B------:R-:W-:-:S04]  /*91b0*/  IMAD.WIDE R62, R37, 0x4, R244 ;  /* 0x00000004253e7825 */ /* 0x000fc800078e02f4 */
[----:B------:R-:W-:-:S04]  /*91c0*/  IMAD.WIDE R58, R36, 0x4, R244 ;  /* 0x00000004243a7825 */ /* 0x000fc800078e02f4 */
[----:B------:R-:W-:-:S04]  /*91d0*/  IMAD.WIDE R54, R31, 0x4, R244 ;  /* 0x000000041f367825 */ /* 0x000fc800078e02f4 */
[----:B------:R-:W-:-:S04]  /*91e0*/  IMAD.WIDE R50, R30, 0x4, R244 ;  /* 0x000000041e327825 */ /* 0x000fc800078e02f4 */
[----:B------:R-:W-:-:S04]  /*91f0*/  IMAD.WIDE R46, R27, 0x4, R244 ;  /* 0x000000041b2e7825 */ /* 0x000fc800078e02f4 */
[----:B------:R-:W-:Y:S02]  /*9200*/  IMAD R19, R148, c[0x0][0x190], RZ ;  /* 0x0000640094137a24 */ /* 0x000fe400078e02ff */
[----:B---3--:R-:W-:-:S04]  /*9210*/  IMAD.WIDE R12, R10, 0x4, R244 ;  /* 0x000000040a0c7825 */ /* 0x008fc800078e02f4 */
[----:B------:R-:W-:-:S04]  /*9220*/  IMAD.WIDE R8, R26, 0x4, R244 ;  /* 0x000000041a087825 */ /* 0x000fc800078e02f4 */
[----:B------:R-:W-:-:S04]  /*9230*/  IMAD.WIDE R248, R23, 0x4, R244 ;  /* 0x0000000417f87825 */ /* 0x000fc800078e02f4 */
[----:B------:R-:W-:-:S04]  /*9240*/  IMAD.WIDE R32, R22, 0x4, R244 ;  /* 0x0000000416207825 */ /* 0x000fc800078e02f4 */
[----:B------:R-:W-:-:S04]  /*9250*/  IMAD.WIDE R28, R19, 0x4, R244 ;  /* 0x00000004131c7825 */ /* 0x000fc800078e02f4 */
[----:B------:R-:W-:Y:S02]  /*9260*/  IMAD R166, R149, c[0x0][0x190], RZ ;  /* 0x0000640095a67a24 */ /* 0x000fe400078e02ff */
[----:B------:R-:W-:-:S04]  /*9270*/  IMAD.WIDE R4, R174, 0x4, R244 ;  /* 0x00000004ae047825 */ /* 0x000fc800078e02f4 */
[----:B----4-:R-:W-:-:S04]  /*9280*/  IMAD R60, R147, c[0x0][0x190], RZ ;  /* 0x00006400933c7a24 */ /* 0x010fc800078e02ff */
[----:B------:R-:W-:-:S05]  /*9290*/  IMAD.WIDE R106, R60, 0x4, R244 ;  /* 0x000000043c6a7825 */ /* 0x000fca00078e02f4 */
[----:B------:R-:W-:Y:S01]  /*92a0*/  STL.64 [R1+0xa58], R106 ;  /* 0x000a586a01007387 */ /* 0x000fe20000100a00 */
[----:B------:R-:W-:-:S03]  /*92b0*/  IMAD R44, R144, c[0x0][0x190], RZ ;  /* 0x00006400902c7a24 */ /* 0x000fc600078e02ff */
[----:B------:R3:W-:Y:S01]  /*92c0*/  STL.64 [R1+0x17c0], R106 ;  /* 0x0017c06a01007387 */ /* 0x0007e20000100a00 */
[----:B------:R-:W-:-:S04]  /*92d0*/  IMAD.WIDE R74, R44, 0x4, R244 ;  /* 0x000000042c4a7825 */ /* 0x000fc800078e02f4 */
[----:B------:R-:W-:-:S04]  /*92e0*/  IMAD R15, R145, c[0x0][0x190], RZ ;  /* 0x00006400910f7a24 */ /* 0x000fc800078e02ff */
[----:B------:R-:W-:-:S04]  /*92f0*/  IMAD.WIDE R42, R15, 0x4, R244 ;  /* 0x000000040f2a7825 */ /* 0x000fc800078e02f4 */
[----:B------:R-:W-:-:S04]  /*9300*/  IMAD R18, R143, c[0x0][0x190], RZ ;  /* 0x000064008f127a24 */ /* 0x000fc800078e02ff */
[----:B------:R-:W-:-:S04]  /*9310*/  IMAD.WIDE R24, R18, 0x4, R244 ;  /* 0x0000000412187825 */ /* 0x000fc800078e02f4 */
[----:B------:R-:W-:Y:S02]  /*9320*/  IMAD R163, R140, c[0x0][0x190], RZ ;  /* 0x000064008ca37a24 */ /* 0x000fe400078e02ff */
[----:B------:R-:W-:-:S04]  /*9330*/  IMAD.WIDE R238, R171, 0x4, R244 ;  /* 0x00000004abee7825 */ /* 0x000fc800078e02f4 */
[----:B------:R-:W-:-:S04]  /*9340*/  IMAD.WIDE R234, R170, 0x4, R244 ;  /* 0x00000004aaea7825 */ /* 0x000fc800078e02f4 */
[----:B------:R-:W-:-:S04]  /*9350*/  IMAD.WIDE R230, R167, 0x4, R244 ;  /* 0x00000004a7e67825 */ /* 0x000fc800078e02f4 */
[----:B------:R-:W-:-:S04]  /*9360*/  IMAD.WIDE R226, R166, 0x4, R244 ;  /* 0x00000004a6e27825 */ /* 0x000fc800078e02f4 */
[----:B------:R-:W-:-:S04]  /*9370*/  IMAD.WIDE R222, R163, 0x4, R244 ;  /* 0x00000004a3de7825 */ /* 0x000fc800078e02f4 */
[----:B--2---:R-:W-:-:S04]  /*9380*/  IMAD R57, R136, c[0x0][0x190], RZ ;  /* 0x0000640088397a24 */ /* 0x004fc800078e02ff */
[----:B------:R-:W-:-:S05]  /*9390*/  IMAD.WIDE R102, R57, 0x4, R244 ;  /* 0x0000000439667825 */ /* 0x000fca00078e02f4 */
[----:B------:R-:W-:Y:S01]  /*93a0*/  STL.64 [R1+0xad8], R102 ;  /* 0x000ad86601007387 */ /* 0x000fe20000100a00 */
[----:B------:R-:W-:-:S03]  /*93b0*/  IMAD R41, R137, c[0x0][0x190], RZ ;  /* 0x0000640089297a24 */ /* 0x000fc600078e02ff */
[----:B------:R-:W-:Y:S01]  /*93c0*/  STL.64 [R1+0x17c8], R102 ;  /* 0x0017c86601007387 */ /* 0x000fe20000100a00 */
[----:B------:R-:W-:-:S04]  /*93d0*/  IMAD.WIDE R70, R41, 0x4, R244 ;  /* 0x0000000429467825 */ /* 0x000fc800078e02f4 */
[----:B------:R-:W-:-:S04]  /*93e0*/  IMAD R56, R127, c[0x0][0x190], RZ ;  /* 0x000064007f387a24 */ /* 0x000fc800078e02ff */
[----:B------:R-:W-:-:S04]  /*93f0*/  IMAD.WIDE R98, R56, 0x4, R244 ;  /* 0x0000000438627825 */ /* 0x000fc800078e02f4 */
[----:B------:R-:W-:Y:S01]  /*9400*/  IMAD R40, R124, c[0x0][0x190], RZ ;  /* 0x000064007c287a24 */ /* 0x000fe200078e02ff */
[----:B------:R-:W-:Y:S04]  /*9410*/  STL.64 [R1+0xf18], R98 ;  /* 0x000f186201007387 */ /* 0x000fe80000100a00 */
[----:B------:R-:W-:Y:S01]  /*9420*/  STL.64 [R1+0x17d0], R98 ;  /* 0x0017d06201007387 */ /* 0x000fe20000100a00 */
[----:B------:R-:W-:-:S03]  /*9430*/  IMAD.WIDE R66, R40, 0x4, R244 ;  /* 0x0000000428427825 */ /* 0x000fc600078e02f4 */
[----:B------:R-:W-:Y:S04]  /*9440*/  STL.64 [R1+0x7e8], R94 ;  /* 0x0007e85e01007387 */ /* 0x000fe80000100a00 */
[----:B------:R2:W-:Y:S04]  /*9450*/  STL.64 [R1+0x17d8], R94 ;  /* 0x0017d85e01007387 */ /* 0x0005e80000100a00 */
[----:B------:R-:W-:Y:S01]  /*9460*/  STL.64 [R1+0x868], R90 ;  /* 0x0008685a01007387 */ /* 0x000fe20000100a00 */
[----:B------:R-:W-:-:S03]  /*9470*/  IMAD R14, R132, c[0x0][0x190], RZ ;  /* 0x00006400840e7a24 */ /* 0x000fc600078e02ff */
[----:B------:R-:W-:Y:S01]  /*9480*/  STL.64 [R1+0x8e8], R86 ;  /* 0x0008e85601007387 */ /* 0x000fe20000100a00 */
[----:B------:R-:W-:-:S03]  /*9490*/  IMAD R11, R125, c[0x0][0x190], RZ ;  /* 0x000064007d0b7a24 */ /* 0x000fc600078e02ff */
[----:B------:R-:W-:Y:S04]  /*94a0*/  STL.64 [R1+0x968], R82 ;  /* 0x0009685201007387 */ /* 0x000fe80000100a00 */
[----:B------:R-:W-:Y:S04]  /*94b0*/  STL.64 [R1+0x9e8], R78 ;  /* 0x0009e84e01007387 */ /* 0x000fe80000100a00 */
[----:B------:R-:W-:Y:S01]  /*94c0*/  STL.64 [R1+0xa68], R74 ;  /* 0x000a684a01007387 */ /* 0x000fe20000100a00 */
[----:B------:R-:W-:-:S03]  /*94d0*/  IMAD.WIDE R38, R14, 0x4, R244 ;  /* 0x000000040e267825 */ /* 0x000fc600078e02f4 */
[----:B------:R-:W-:Y:S01]  /*94e0*/  STL.64 [R1+0xae8], R70 ;  /* 0x000ae84601007387 */ /* 0x000fe20000100a00 */
[----:B------:R-:W-:-:S03]  /*94f0*/  IMAD.WIDE R34, R11, 0x4, R244 ;  /* 0x000000040b227825 */ /* 0x000fc600078e02f4 */
[----:B------:R-:W-:Y:S04]  /*9500*/  STL.64 [R1+0xf28], R66 ;  /* 0x000f284201007387 */ /* 0x000fe80000100a00 */
[----:B------:R-:W-:Y:S04]  /*9510*/  STL.64 [R1+0x7f8], R62 ;  /* 0x0007f83e01007387 */ /* 0x000fe80000100a00 */
[----:B------:R-:W-:Y:S01]  /*9520*/  STL.64 [R1+0x878], R58 ;  /* 0x0008783a01007387 */ /* 0x000fe20000100a00 */
[----:B-1----:R-:W-:-:S03]  /*9530*/  IMAD R7, R133, c[0x0][0x190], RZ ;  /* 0x0000640085077a24 */ /* 0x002fc600078e02ff */
        /* <DEDUP_REMOVED lines=20> */
[----:B------:R-:W-:Y:S01]  /*9680*/  STL.64 [R1+0xf48], R16 ;  /* 0x000f481001007387 */ /* 0x000fe20000100a00 */
[----:B------:R-:W-:-:S03]  /*9690*/  IMAD R150, R146, c[0x0][0x190], RZ ;  /* 0x0000640092967a24 */ /* 0x000fc600078e02ff */
[----:B------:R-:W-:Y:S01]  /*96a0*/  STL.64 [R1+0x818], R4 ;  /* 0x0008180401007387 */ /* 0x000fe20000100a00 */
[----:B------:R-:W-:-:S03]  /*96b0*/  IMAD.WIDE R210, R158, 0x4, R244 ;  /* 0x000000049ed27825 */ /* 0x000fc600078e02f4 */
[----:B------:R-:W-:Y:S01]  /*96c0*/  STL.64 [R1+0x898], R238 ;  /* 0x000898ee01007387 */ /* 0x000fe20000100a00 */
[----:B------:R-:W-:-:S03]  /*96d0*/  IMAD R147, R141, c[0x0][0x190], RZ ;  /* 0x000064008d937a24 */ /* 0x000fc600078e02ff */
[----:B------:R-:W-:Y:S01]  /*96e0*/  STL.64 [R1+0x918], R234 ;  /* 0x000918ea01007387 */ /* 0x000fe20000100a00 */
[----:B------:R-:W-:-:S03]  /*96f0*/  IMAD.WIDE R206, R155, 0x4, R244 ;  /* 0x000000049bce7825 */ /* 0x000fc600078e02f4 */
[----:B------:R-:W-:Y:S01]  /*9700*/  STL.64 [R1+0x998], R230 ;  /* 0x000998e601007387 */ /* 0x000fe20000100a00 */
[----:B------:R-:W-:Y:S02]  /*9710*/  IMAD R146, R128, c[0x0][0x190], RZ ;  /* 0x0000640080927a24 */ /* 0x000fe400078e02ff */
[--C-:B------:R-:W-:Y:S01]  /*9720*/  IMAD.WIDE R200, R154, 0x4, R244.reuse ;  /* 0x000000049ac87825 */ /* 0x100fe200078e02f4 */
[----:B------:R-:W-:Y:S03]  /*9730*/  STL.64 [R1+0xa18], R226 ;  /* 0x000a18e201007387 */ /* 0x000fe60000100a00 */
[----:B------:R-:W-:Y:S01]  /*9740*/  IMAD R143, R116, c[0x0][0x190], RZ ;  /* 0x00006400748f7a24 */ /* 0x000fe200078e02ff */
[----:B------:R-:W-:Y:S01]  /*9750*/  STL.64 [R1+0xa98], R222 ;  /* 0x000a98de01007387 */ /* 0x000fe20000100a00 */
[----:B------:R-:W-:-:S03]  /*9760*/  IMAD.WIDE R196, R151, 0x4, R244 ;  /* 0x0000000497c47825 */ /* 0x000fc600078e02f4 */
        /* <DEDUP_REMOVED lines=26> */
[----:B------:R-:W-:Y:S02]  /*9910*/  IMAD R123, R123, c[0x0][0x190], RZ ;  /* 0x000064007b7b7a24 */ /* 0x000fe400078e02ff */
[----:B------:R-:W-:Y:S01]  /*9920*/  IMAD.WIDE R156, R131, 0x4, R244 ;  /* 0x00000004839c7825 */ /* 0x000fe200078e02f4 */
[----:B------:R-:W-:Y:S03]  /*9930*/  STL.64 [R1+0x938], R168 ;  /* 0x000938a801007387 */ /* 0x000fe60000100a00 */
[----:B------:R-:W-:-:S02]  /*9940*/  IMAD R122, R122, c[0x0][0x190], RZ ;  /* 0x000064007a7a7a24 */ /* 0x000fc400078e02ff */
[--C-:B------:R-:W-:Y:S01]  /*9950*/  IMAD.WIDE R152, R130, 0x4, R244.reuse ;  /* 0x0000000482987825 */ /* 0x100fe200078e02f4 */
[----:B------:R-:W-:Y:S03]  /*9960*/  STL.64 [R1+0x9b8], R164 ;  /* 0x0009b8a401007387 */ /* 0x000fe60000100a00 */
        /* <DEDUP_REMOVED lines=8> */
[----:B------:R-:W-:Y:S02]  /*99f0*/  IMAD R114, R114, c[0x0][0x190], RZ ;  /* 0x0000640072727a24 */ /* 0x000fe400078e02ff */
[--C-:B------:R-:W-:Y:S01]  /*9a00*/  IMAD.WIDE R136, R122, 0x4, R244.reuse ;  /* 0x000000047a887825 */ /* 0x100fe200078e02f4 */
[----:B------:R-:W-:Y:S03]  /*9a10*/  STL.64 [R1+0xf78], R148 ;  /* 0x000f789401007387 */ /* 0x000fe60000100a00 */
[--C-:B------:R-:W-:Y:S01]  /*9a20*/  IMAD.WIDE R132, R119, 0x4, R244.reuse ;  /* 0x0000000477847825 */ /* 0x100fe200078e02f4 */
[----:B------:R-:W-:Y:S03]  /*9a30*/  STL.64 [R1+0x848], R144 ;  /* 0x0008489001007387 */ /* 0x000fe60000100a00 */
[--C-:B------:R-:W-:Y:S01]  /*9a40*/  IMAD.WIDE R128, R118, 0x4, R244.reuse ;  /* 0x0000000476807825 */ /* 0x100fe200078e02f4 */
[----:B------:R-:W-:Y:S03]  /*9a50*/  STL.64 [R1+0x8c8], R140 ;  /* 0x0008c88c01007387 */ /* 0x000fe60000100a00 */
[--C-:B------:R-:W-:Y:S01]  /*9a60*/  IMAD.WIDE R124, R115, 0x4, R244.reuse ;  /* 0x00000004737c7825 */ /* 0x100fe200078e02f4 */
[----:B------:R-:W-:Y:S03]  /*9a70*/  STL.64 [R1+0x948], R136 ;  /* 0x0009488801007387 */ /* 0x000fe60000100a00 */
[----:B------:R-:W-:Y:S01]  /*9a80*/  IMAD.WIDE R120, R114, 0x4, R244 ;  /* 0x0000000472787825 */ /* 0x000fe200078e02f4 */
[----:B------:R-:W-:Y:S03]  /*9a90*/  STL.64 [R1+0x9c8], R132 ;  /* 0x0009c88401007387 */ /* 0x000fe60000100a00 */
[----:B---3--:R-:W-:Y:S01]  /*9aa0*/  IMAD.WIDE R106, R64, 0x4, R242 ;  /* 0x00000004406a7825 */ /* 0x008fe200078e02f2 */
[----:B------:R-:W-:Y:S03]  /*9ab0*/  STL.64 [R1+0xa48], R128 ;  /* 0x000a488001007387 */ /* 0x000fe60000100a00 */
[----:B------:R-:W-:Y:S01]  /*9ac0*/  IMAD.WIDE R116, R0, 0x4, R244 ;  /* 0x0000000400747825 */ /* 0x000fe200078e02f4 */
[----:B------:R-:W-:Y:S03]  /*9ad0*/  STL.64 [R1+0xac8], R124 ;  /* 0x000ac87c01007387 */ /* 0x000fe60000100a00 */
[--C-:B------:R-:W-:Y:S01]  /*9ae0*/  IMAD.WIDE R112, R3, 0x4, R242.reuse ;  /* 0x0000000403707825 */ /* 0x100fe200078e02f2 */
[----:B------:R-:W-:Y:S03]  /*9af0*/  STL.64 [R1+0xb48], R120 ;  /* 0x000b487801007387 */ /* 0x000fe60000100a00 */
[--C-:B------:R-:W-:Y:S01]  /*9b00*/  IMAD.WIDE R2, R2, 0x4, R242.reuse ;  /* 0x0000000402027825 */ /* 0x100fe200078e02f2 */
[----:B------:R1:W-:Y:S03]  /*9b10*/  STL.64 [R1+0x850], R106 ;  /* 0x0008506a01007387 */ /* 0x0003e60000100a00 */
[--C-:B------:R-:W-:Y:S01]  /*9b20*/  IMAD.WIDE R108, R61, 0x4, R242.reuse ;  /* 0x000000043d6c7825 */ /* 0x100fe200078e02f2 */
[----:B------:R-:W-:Y:S03]  /*9b30*/  STL.64 [R1+0xf88], R116 ;  /* 0x000f887401007387 */ /* 0x000fe60000100a00 */
[--C-:B------:R-:W-:Y:S01]  /*9b40*/  IMAD.WIDE R104, R60, 0x4, R242.reuse ;  /* 0x000000043c687825 */ /* 0x100fe200078e02f2 */
[----:B------:R3:W-:Y:S03]  /*9b50*/  STL.64 [R1+0x8d0], R112 ;  /* 0x0008d07001007387 */ /* 0x0007e60000100a00 */
        /* <DEDUP_REMOVED lines=93> */
[----:B------:R1:W-:Y:S04]  /*a130*/  STL.64 [R1+0x8b0], R170 ;  /* 0x0008b0aa01007387 */ /* 0x0003e80000100a00 */
[----:B------:R1:W-:Y:S04]  /*a140*/  STL.64 [R1+0x930], R166 ;  /* 0x000930a601007387 */ /* 0x0003e80000100a00 */
[----:B------:R1:W-:Y:S04]  /*a150*/  STL.64 [R1+0x9b0], R162 ;  /* 0x0009b0a201007387 */ /* 0x0003e80000100a00 */
[----:B--2---:R-:W2:Y:S04]  /*a160*/  LDL.64 R94, [R1+0x7d0] ;  /* 0x0007d000015e7983 */ /* 0x004ea80000100a00 */
[----:B------:R-:W3:Y:S04]  /*a170*/  LDL.64 R98, [R1+0x7d8] ;  /* 0x0007d80001627983 */ /* 0x000ee80000100a00 */
[----:B------:R1:W-:Y:S04]  /*a180*/  STL.64 [R1+0xa30], R158 ;  /* 0x000a309e01007387 */ /* 0x0003e80000100a00 */
[----:B------:R-:W4:Y:S04]  /*a190*/  LDL.64 R102, [R1+0x858] ;  /* 0x0008580001667983 */ /* 0x000f280000100a00 */
[----:B------:R-:W4:Y:S01]  /*a1a0*/  LDL.64 R110, [R1+0x8d8] ;  /* 0x0008d800016e7983 */ /* 0x000f220000100a00 */
[----:B------:R-:W-:-:S04]  /*a1b0*/  IMAD.WIDE R154, R131, 0x4, R242 ;  /* 0x00000004839a7825 */ /* 0x000fc800078e02f2 */
        /* <DEDUP_REMOVED lines=18> */
[----:B------:R-:W-:Y:S01]  /*a2e0*/  IMAD.WIDE R114, R0, 0x4, R242 ;  /* 0x0000000400727825 */ /* 0x000fe200078e02f2 */
[----:B------:R1:W-:Y:S04]  /*a2f0*/  STL.64 [R1+0xb40], R118 ;  /* 0x000b407601007387 */ /* 0x0003e80000100a00 */
[----:B------:R1:W-:Y:S04]  /*a300*/  STL.64 [R1+0xf90], R114 ;  /* 0x000f907201007387 */ /* 0x0003e80000100a00 */
[----:B--2---:R2:W-:Y:S04]  /*a310*/  LDGSTS.E [R203+0x20000], [R94.64], P0 ;  /* 0x200000005ecb7fae */ /* 0x0045e80008121848 */
[----:B---3--:R3:W-:Y:S04]  /*a320*/  LDGSTS.E [R203+0x20100], [R98.64], P4 ;  /* 0x2010000062cb7fae */ /* 0x0087e8000a121848 */
[----:B--2---:R-:W2:Y:S04]  /*a330*/  LDL.LU.64 R94, [R1+0x17d8] ;  /* 0x0017d800015e7983 */ /* 0x004ea80000300a00 */
[----:B---3--:R-:W3:Y:S04]  /*a340*/  LDL.LU.64 R98, [R1+0x17d0] ;  /* 0x0017d00001627983 */ /* 0x008ee80000300a00 */
[----:B----4-:R4:W-:Y:S04]  /*a350*/  LDGSTS.E [R203+0x21000], [R102.64], P0 ;  /* 0x2100000066cb7fae */ /* 0x0109e80008121848 */
[----:B------:R1:W-:Y:S04]  /*a360*/  LDGSTS.E [R203+0x21100], [R106.64], P4 ;  /* 0x211000006acb7fae */ /* 0x0003e8000a121848 */
[----:B------:R1:W-:Y:S04]  /*a370*/  LDGSTS.E [R203+0x22000], [R110.64], P0 ;  /* 0x220000006ecb7fae */ /* 0x0003e80008121848 */
[----:B----4-:R-:W2:Y:S04]  /*a380*/  LDL.LU.64 R102, [R1+0x17c8] ;  /* 0x0017c80001667983 */ /* 0x010ea80000300a00 */
[----:B-1----:R-:W2:Y:S04]  /*a390*/  LDL.LU.64 R106, [R1+0x17c0] ;  /* 0x0017c000016a7983 */ /* 0x002ea80000300a00 */
[----:B------:R-:W2:Y:S04]  /*a3a0*/  LDL.LU.64 R110, [R1+0x17b8] ;  /* 0x0017b800016e7983 */ /* 0x000ea80000300a00 */
[----:B------:R1:W-:Y:S04]  /*a3b0*/  LDGSTS.E [R203+0x22100], [R112.64], P4 ;  /* 0x2210000070cb7fae */ /* 0x0003e8000a121848 */
[----:B-1----:R-:W2:Y:S01]  /*a3c0*/  LDL.LU.64 R112, [R1+0x17b0] ;  /* 0x0017b00001707983 */ /* 0x002ea20000300a00 */
[----:B------:R-:W-:-:S02]  /*a3d0*/  LOP3.LUT R0, R203, 0x10, RZ, 0x3c, !PT ;  /* 0x00000010cb007812 */ /* 0x000fc400078e3cff */
[C---:B------:R-:W-:Y:S02]  /*a3e0*/  LOP3.LUT R245, R203.reuse, 0x20, RZ, 0x3c, !PT ;  /* 0x00000020cbf57812 */ /* 0x040fe400078e3cff */
[C---:B------:R-:W-:Y:S02]  /*a3f0*/  LOP3.LUT R242, R203.reuse, 0x30, RZ, 0x3c, !PT ;  /* 0x00000030cbf27812 */ /* 0x040fe400078e3cff */
[C---:B------:R-:W-:Y:S02]  /*a400*/  LOP3.LUT R243, R203.reuse, 0x50, RZ, 0x3c, !PT ;  /* 0x00000050cbf37812 */ /* 0x040fe400078e3cff */
[C---:B------:R-:W-:Y:S01]  /*a410*/  LOP3.LUT R244, R203.reuse, 0x70, RZ, 0x3c, !PT ;  /* 0x00000070cbf47812 */ /* 0x040fe200078e3cff */
[----:B--2---:R1:W-:Y:S04]  /*a420*/  LDGSTS.E [R203+0x23000], [R112.64], P0 ;  /* 0x2300000070cb7fae */ /* 0x0043e80008121848 */
[----:B------:R2:W-:Y:S04]  /*a430*/  LDGSTS.E [R203+0x23100], [R2.64], P4 ;  /* 0x2310000002cb7fae */ /* 0x0005e8000a121848 */
[----:B------:R3:W-:Y:S04]  /*a440*/  LDGSTS.E [R203+0x24000], [R110.64], P0 ;  /* 0x240000006ecb7fae */ /* 0x0007e80008121848 */
[----:B-1----:R-:W4:Y:S04]  /*a450*/  LDL.LU.64 R112, [R1+0x17a8] ;  /* 0x0017a80001707983 */ /* 0x002f280000300a00 */
[----:B--2---:R-:W2:Y:S04]  /*a460*/  LDL.LU.64 R2, [R1+0x17a0] ;  /* 0x0017a00001027983 */ /* 0x004ea80000300a00 */
[----:B---3--:R-:W3:Y:S04]  /*a470*/  LDL.LU.64 R110, [R1+0x1798] ;  /* 0x00179800016e7983 */ /* 0x008ee80000300a00 */
[----:B------:R1:W-:Y:S04]  /*a480*/  LDGSTS.E [R203+0x24100], [R108.64], P4 ;  /* 0x241000006ccb7fae */ /* 0x0003e8000a121848 */
[----:B------:R1:W-:Y:S04]  /*a490*/  LDGSTS.E [R203+0x25000], [R106.64], P0 ;  /* 0x250000006acb7fae */ /* 0x0003e80008121848 */
[----:B------:R1:W-:Y:S04]  /*a4a0*/  LDGSTS.E [R203+0x25100], [R104.64], P4 ;  /* 0x2510000068cb7fae */ /* 0x0003e8000a121848 */
[----:B-1----:R-:W2:Y:S04]  /*a4b0*/  LDL.LU.64 R108, [R1+0x1790] ;  /* 0x00179000016c7983 */ /* 0x002ea80000300a00 */
[----:B------:R-:W2:Y:S04]  /*a4c0*/  LDL.LU.64 R106, [R1+0x1788] ;  /* 0x00178800016a7983 */ /* 0x000ea80000300a00 */
[----:B------:R-:W2:Y:S04]  /*a4d0*/  LDL.LU.64 R104, [R1+0x1780] ;  /* 0x0017800001687983 */ /* 0x000ea80000300a00 */
        /* <DEDUP_REMOVED lines=70> */
[----:B---3--:R-:W3:Y:S04]  /*a940*/  LDL.LU.64 R34, [R1+0x1668] ;  /* 0x0016680001227983 */ /* 0x008ee80000300a00 */
[----:B----4-:R-:W4:Y:S04]  /*a950*/  LDL.LU.64 R14, [R1+0x1660] ;  /* 0x00166000010e7983 */ /* 0x010f280000300a00 */
        /* <DEDUP_REMOVED lines=13> */
[----:B------:R1:W-:Y:S01]  /*aa30*/  LDGSTS.E [R242+0x23700], [R30.64], P4 ;  /* 0x237000001ef27fae */ /* 0x0003e2000a121848 */
[----:B------:R-:W-:-:S03]  /*aa40*/  LOP3.LUT R0, R203, 0x40, RZ, 0x3c, !PT ;  /* 0x00000040cb007812 */ /* 0x000fc600078e3cff */
        /* <DEDUP_REMOVED lines=75> */
[----:B------:R-:W3:Y:S04]  /*af00*/  LDL.LU.64 R184, [R1+0x14f8] ;  /* 0x0014f80001b87983 */ /* 0x000ee80000300a00 */
[----:B------:R1:W-:Y:S04]  /*af10*/  LDGSTS.E [R243+0x26b00], [R182.64], P4 ;  /* 0x26b00000b6f37fae */ /* 0x0003e8000a121848 */
[----:B------:R1:W-:Y:S04]  /*af20*/  LDGSTS.E [R243+0x27a00], [R180.64], P0 ;  /* 0x27a00000b4f37fae */ /* 0x0003e80008121848 */
[----:B------:R1:W-:Y:S04]  /*af30*/  LDGSTS.E [R243+0x27b00], [R178.64], P4 ;  /* 0x27b00000b2f37fae */ /* 0x0003e8000a121848 */
[----:B-1----:R-:W3:Y:S04]  /*af40*/  LDL.LU.64 R182, [R1+0x14f0] ;  /* 0x0014f00001b67983 */ /* 0x002ee80000300a00 */
[----:B------:R-:W3:Y:S04]  /*af50*/  LDL.LU.64 R180, [R1+0x14e8] ;  /* 0x0014e80001b47983 */ /* 0x000ee80000300a00 */
        /* <DEDUP_REMOVED lines=59> */
[----:B----4-:R-:W4:Y:S04]  /*b310*/  LDL.LU.64 R120, [R1+0x13f8] ;  /* 0x0013f80001787983 */ /* 0x010f280000300a00 */
[----:B------:R-:W3:Y:S04]  /*b320*/  LDL.LU.64 R118, [R1+0x13f0] ;  /* 0x0013f00001767983 */ /* 0x000ee80000300a00 */
[----:B------:R1:W-:Y:S04]  /*b330*/  LDGSTS.E [R244+0x27e00], [R116.64], P0 ;  /* 0x27e0000074f47fae */ /* 0x0003e80008121848 */
[----:B------:R1:W-:Y:S04]  /*b340*/  LDGSTS.E [R244+0x27f00], [R114.64], P4 ;  /* 0x27f0000072f47fae */ /* 0x0003e8000a121848 */
[----:B------:R-:W0:Y:S04]  /*b350*/  LDGDEPBAR ;  /* 0x00000000000079af */ /* 0x000e280000000000 */
[----:B-1----:R-:W4:Y:S04]  /*b360*/  LDL.LU.64 R116, [R1+0x13e8] ;  /* 0x0013e80001747983 */ /* 0x002f280000300a00 */
[----:B------:R-:W4:Y:S01]  /*b370*/  LDL.LU.64 R114, [R1+0x13e0] ;  /* 0x0013e00001727983 */ /* 0x000f220000300a00 */
[----:B------:R-:W-:Y:S01]  /*b380*/  IMAD.MOV.U32 R242, RZ, RZ, c[0x0][0x180] ;  /* 0x00006000fff27624 */ /* 0x000fe200078e00ff */
[----:B------:R-:W-:Y:S01]  /*b390*/  MOV R202, c[0x0][0x188] ;  /* 0x0000620000ca7a02 */ /* 0x000fe20000000f00 */
[----:B------:R-:W-:-:S03]  /*b3a0*/  IMAD.MOV.U32 R0, RZ, RZ, c[0x0][0x180] ;  /* 0x00006000ff007624 */ /* 0x000fc600078e00ff */
[----:B------:R-:W-:Y:S01]  /*b3b0*/  IADD3 R242, R242, -0x99, RZ ;  /* 0xffffff67f2f27810 */ /* 0x000fe20007ffe0ff */
[----:B------:R-:W-:Y:S01]  /*b3c0*/  IMAD.SHL.U32 R202, R202, 0x80, RZ ;  /* 0x00000080caca7824 */ /* 0x000fe200078e00ff */
[----:B------:R-:W-:Y:S02]  /*b3d0*/  IADD3 R243, R0, -0x95, RZ ;  /* 0xffffff6b00f37810 */ /* 0x000fe40007ffe0ff */
[----:B------:R-:W-:Y:S02]  /*b3e0*/  ISETP.GE.U32.AND P4, PT, R242, 0x7ffffee8, PT ;  /* 0x7ffffee8f200780c */ /* 0x000fe40003f86070 */
[----:B------:R-:W-:Y:S01]  /*b3f0*/  ISETP.GE.U32.AND P0, PT, R243, 0x7ffffeec, PT ;  /* 0x7ffffeecf300780c */ /* 0x000fe20003f06070 */
[C---:B--2---:R-:W-:Y:S01]  /*b400*/  IMAD.WIDE R242, R202.reuse, 0x4, R2 ;  /* 0x00000004caf27825 */ /* 0x044fe200078e0202 */
[----:B------:R-:W-:Y:S03]  /*b410*/  BAR.SYNC.DEFER_BLOCKING 0x0 ;  /* 0x0000000000007b1d */ /* 0x000fe60000010000 */
[----:B------:R-:W-:-:S03]  /*b420*/  IMAD.WIDE R112, R202, 0x4, R112 ;  /* 0x00000004ca707825 */ /* 0x000fc600078e0270 */
[----:B------:R-:W-:Y:S04]  /*b430*/  STL.64 [R1+0x578], R242 ;  /* 0x000578f201007387 */ /* 0x000fe80000100a00 */
[----:B------:R4:W-:Y:S01]  /*b440*/  STL.64 [R1+0x580], R112 ;  /* 0x0005807001007387 */ /* 0x0009e20000100a00 */
[C---:B------:R-:W-:Y:S02]  /*b450*/  IADD3 R2, R0.reuse, -0x9d, RZ ;  /* 0xffffff6300027810 */ /* 0x040fe40007ffe0ff */
[----:B------:R-:W-:Y:S01]  /*b460*/  IADD3 R3, R0, -0xa1, RZ ;  /* 0xffffff5f00037810 */ /* 0x000fe20007ffe0ff */
[----:B------:R-:W-:Y:S01]  /*b470*/  @!PT LDS RZ, [RZ] ;  /* 0x00000000fffff984 */ /* 0x000fe20000000800 */
[----:B------:R-:W-:Y:S01]  /*b480*/  @!PT LDS RZ, [RZ] ;  /* 0x00000000fffff984 */ /* 0x000fe20000000800 */
[----:B------:R-:W-:Y:S01]  /*b490*/  @!PT LDS RZ, [RZ] ;  /* 0x00000000fffff984 */ /* 0x000fe20000000800 */
[----:B------:R1:W-:Y:S04]  /*b4a0*/  LDGSTS.E [R203+0x10000], [R242.64], !P2 ;  /* 0x10000000f2cb7fae */ /* 0x0003e8000d121848 */
[----:B------:R4:W-:Y:S01]  /*b4b0*/  LDGSTS.E [R203+0x10100], [R112.64], !P2 ;  /* 0x1010000070cb7fae */ /* 0x0009e2000d121848 */
[----:B------:R-:W-:-:S02]  /*b4c0*/  ISETP.GE.U32.AND P2, PT, R2, 0x7ffffee4, PT ;  /* 0x7ffffee40200780c */ /* 0x000fc40003f46070 */
[----:B------:R-:W-:Y:S01]  /*b4d0*/  IADD3 R2, R0, -0xa5, RZ ;  /* 0xffffff5b00027810 */ /* 0x000fe20007ffe0ff */
[----:B---3--:R-:W-:-:S04]  /*b4e0*/  IMAD.WIDE R118, R202, 0x4, R118 ;  /* 0x00000004ca767825 */ /* 0x008fc800078e0276 */
[----:B----4-:R-:W-:-:S04]  /*b4f0*/  IMAD.WIDE R112, R202, 0x4, R120 ;  /* 0x00000004ca707825 */ /* 0x010fc800078e0278 */
[----:B------:R-:W-:-:S04]  /*b500*/  IMAD.WIDE R116, R202, 0x4, R116 ;  /* 0x00000004ca747825 */ /* 0x000fc800078e0274 */
[----:B------:R-:W-:-:S05]  /*b510*/  IMAD.WIDE R114, R202, 0x4, R114 ;  /* 0x00000004ca727825 */ /* 0x000fca00078e0272 */
[----:B------:R2:W-:Y:S04]  /*b520*/  STL.64 [R1+0x270], R114 ;  /* 0x0002707201007387 */ /* 0x0005e80000100a00 */
[----:B------:R2:W-:Y:S04]  /*b530*/  LDGSTS.E [R203+0x10800], [R114.64], !P1 ;  /* 0x1080000072cb7fae */ /* 0x0005e8000c921848 */
[----:B------:R3:W-:Y:S04]  /*b540*/  STL.64 [R1+0x260], R116 ;  /* 0x0002607401007387 */ /* 0x0007e80000100a00 */
[----:B------:R3:W-:Y:S04]  /*b550*/  LDGSTS.E [R203+0x10900], [R116.64], !P1 ;  /* 0x1090000074cb7fae */ /* 0x0007e8000c921848 */
[----:B------:R4:W-:Y:S01]  /*b560*/  STL.64 [R1+0x308], R118 ;  /* 0x0003087601007387 */ /* 0x0009e20000100a00 */
[----:B--2---:R-:W-:-:S03]  /*b570*/  IMAD.WIDE R114, R202, 0x4, R126 ;  /* 0x00000004ca727825 */ /* 0x004fc600078e027e */
[----:B------:R4:W-:Y:S01]  /*b580*/  LDGSTS.E [R203+0x11000], [R118.64], !P6 ;  /* 0x1100000076cb7fae */ /* 0x0009e2000f121848 */
[----:B---3--:R-:W-:-:S03]  /*b590*/  IMAD.WIDE R116, R202, 0x4, R124 ;  /* 0x00000004ca747825 */ /* 0x008fc600078e027c */
[----:B------:R2:W-:Y:S01]  /*b5a0*/  STL.64 [R1+0x318], R112 ;  /* 0x0003187001007387 */ /* 0x0005e20000100a00 */
[----:B------:R-:W-:-:S03]  /*b5b0*/  ISETP.GE.U32.AND P1, PT, R3, 0x7ffffee0, PT ;  /* 0x7ffffee00300780c */ /* 0x000fc60003f26070 */
[----:B------:R2:W-:Y:S01]  /*b5c0*/  LDGSTS.E [R203+0x11100], [R112.64], !P6 ;  /* 0x1110000070cb7fae */ /* 0x0005e2000f121848 */
[----:B----4-:R-:W-:Y:S01]  /*b5d0*/  IMAD.WIDE R118, R202, 0x4, R122 ;  /* 0x00000004ca767825 */ /* 0x010fe200078e027a */
[----:B------:R-:W-:-:S04]  /*b5e0*/  IADD3 R3, R0, -0xa9, RZ ;  /* 0xffffff5700037810 */ /* 0x000fc80007ffe0ff */
[----:B------:R3:W-:Y:S01]  /*b5f0*/  STL.64 [R1+0x378], R118 ;  /* 0x0003787601007387 */ /* 0x0007e20000100a00 */
[----:B--2---:R-:W-:-:S03]  /*b600*/  IMAD.WIDE R112, R202, 0x4, R128 ;  /* 0x00000004ca707825 */ /* 0x004fc600078e0280 */
[----:B------:R3:W-:Y:S04]  /*b610*/  LDGSTS.E [R203+0x11800], [R118.64], !P5 ;  /* 0x1180000076cb7fae */ /* 0x0007e8000e921848 */
[----:B------:R2:W-:Y:S04]  /*b620*/  STL.64 [R1+0x398], R116 ;  /* 0x0003987401007387 */ /* 0x0005e80000100a00 */
[----:B------:R2:W-:Y:S01]  /*b630*/  LDGSTS.E [R203+0x11900], [R116.64], !P5 ;  /* 0x1190000074cb7fae */ /* 0x0005e2000e921848 */
[----:B---3--:R-:W-:-:S03]  /*b640*/  IMAD.WIDE R118, R202, 0x4, R130 ;  /* 0x00000004ca767825 */ /* 0x008fc600078e0282 */
[----:B------:R3:W-:Y:S01]  /*b650*/  STL.64 [R1+0x428], R114 ;  /* 0x0004287201007387 */ /* 0x0007e20000100a00 */
[----:B------:R-:W-:-:S03]  /*b660*/  ISETP.GE.U32.AND P6, PT, R2, 0x7ffffedc, PT ;  /* 0x7ffffedc0200780c */ /* 0x000fc60003fc6070 */
[----:B------:R3:W-:Y:S01]  /*b670*/  LDGSTS.E [R203+0x12000], [R114.64], !P3 ;  /* 0x1200000072cb7fae */ /* 0x0007e2000d921848 */
[----:B--2---:R-:W-:-:S03]  /*b680*/  IMAD.WIDE R116, R202, 0x4, R132 ;  /* 0x00000004ca747825 */ /* 0x004fc600078e0284 */
[----:B------:R2:W-:Y:S01]  /*b690*/  STL.64 [R1+0x430], R112 ;  /* 0x0004307001007387 */ /* 0x0005e20000100a00 */
[----:B------:R-:W-:-:S03]  /*b6a0*/  IADD3 R2, R0, -0xad, RZ ;  /* 0xffffff5300027810 */ /* 0x000fc60007ffe0ff */
        /* <DEDUP_REMOVED lines=159> */
[----:B------:R-:W-:-:S03]  /*c0a0*/  ISETP.GE.U32.AND P6, PT, R3, 0x7ffffe88, PT ;  /* 0x7ffffe880300780c */ /* 0x000fc60003fc6070 */
[----:B------:R2:W-:Y:S01]  /*c0b0*/  LDGSTS.E [R203+0x1c100], [R112.64], !P5 ;  /* 0x1c10000070cb7fae */ /* 0x0005e2000e921848 */
[----:B---3--:R-:W-:-:S03]  /*c0c0*/  IMAD.WIDE R114, R202, 0x4, R216 ;  /* 0x00000004ca727825 */ /* 0x008fc600078e02d8 */
[----:B------:R3:W-:Y:S04]  /*c0d0*/  STL.64 [R1+0x7a8], R118 ;  /* 0x0007a87601007387 */ /* 0x0007e80000100a00 */
[----:B------:R3:W-:Y:S01]  /*c0e0*/  LDGSTS.E [R203+0x1c800], [R118.64], !P3 ;  /* 0x1c80000076cb7fae */ /* 0x0007e2000d921848 */
[----:B--2---:R-:W-:-:S03]  /*c0f0*/  IMAD.WIDE R112, R202, 0x4, R218 ;  /* 0x00000004ca707825 */ /* 0x004fc600078e02da */
[----:B------:R2:W-:Y:S04]  /*c100*/  STL.64 [R1+0x7b0], R116 ;  /* 0x0007b07401007387 */ /* 0x0005e80000100a00 */
[----:B------:R2:W-:Y:S01]  /*c110*/  LDGSTS.E [R203+0x1c900], [R116.64], !P3 ;  /* 0x1c90000074cb7fae */ /* 0x0005e2000d921848 */
[----:B---3--:R-:W-:-:S03]  /*c120*/  IMAD.WIDE R118, R202, 0x4, R220 ;  /* 0x00000004ca767825 */ /* 0x008fc600078e02dc */
[----:B------:R3:W-:Y:S04]  /*c130*/  STL.64 [R1+0x7c8], R114 ;  /* 0x0007c87201007387 */ /* 0x0007e80000100a00 */
[----:B------:R3:W-:Y:S01]  /*c140*/  LDGSTS.E [R203+0x1d000], [R114.64], !P0 ;  /* 0x1d00000072cb7fae */ /* 0x0007e2000c121848 */
[----:B--2---:R-:W-:-:S03]  /*c150*/  IMAD.WIDE R116, R202, 0x4, R222 ;  /* 0x00000004ca747825 */ /* 0x004fc600078e02de */
[----:B------:R2:W-:Y:S01]  /*c160*/  STL.64 [R1+0xb50], R112 ;  /* 0x000b507001007387 */ /* 0x0005e20000100a00 */
[----:B------:R-:W-:-:S03]  /*c170*/  IADD3 R2, R0, -0xfd, RZ ;  /* 0xffffff0300027810 */ /* 0x000fc60007ffe0ff */
        /* <DEDUP_REMOVED lines=12> */
[----:B------:R-:W-:-:S03]  /*c240*/  ISETP.GE.U32.AND P5, PT, R2, 0x7ffffe84, PT ;  /* 0x7ffffe840200780c */ /* 0x000fc60003fa6070 */
[----:B------:R2:W-:Y:S01]  /*c250*/  LDGSTS.E [R203+0x1e100], [R112.64], !P2 ;  /* 0x1e10000070cb7fae */ /* 0x0005e2000d121848 */
[----:B---3--:R-:W-:-:S03]  /*c260*/  IMAD.WIDE R114, R202, 0x4, R232 ;  /* 0x00000004ca727825 */ /* 0x008fc600078e02e8 */
[----:B------:R-:W-:Y:S04]  /*c270*/  STL.64 [R1+0xb98], R118 ;  /* 0x000b987601007387 */ /* 0x000fe80000100a00 */
[----:B------:R3:W-:Y:S01]  /*c280*/  LDGSTS.E [R203+0x1e800], [R118.64], !P1 ;  /* 0x1e80000076cb7fae */ /* 0x0007e2000c921848 */
[----:B--2---:R-:W-:-:S03]  /*c290*/  IMAD.WIDE R112, R202, 0x4, R234 ;  /* 0x00000004ca707825 */ /* 0x004fc600078e02ea */
[----:B------:R2:W-:Y:S04]  /*c2a0*/  STL.64 [R1+0xba0], R116 ;  /* 0x000ba07401007387 */ /* 0x0005e80000100a00 */
[----:B------:R2:W-:Y:S04]  /*c2b0*/  LDGSTS.E [R203+0x1e900], [R116.64], !P1 ;  /* 0x1e90000074cb7fae */ /* 0x0005e8000c921848 */
[----:B------:R4:W-:Y:S04]  /*c2c0*/  STL.64 [R1+0xba8], R114 ;  /* 0x000ba87201007387 */ /* 0x0009e80000100a00 */
[----:B------:R4:W-:Y:S01]  /*c2d0*/  LDGSTS.E [R203+0x1f000], [R114.64], !P6 ;  /* 0x1f00000072cb7fae */ /* 0x0009e2000f121848 */
[----:B--2---:R-:W-:-:S03]  /*c2e0*/  IMAD.WIDE R116, R202, 0x4, R236 ;  /* 0x00000004ca747825 */ /* 0x004fc600078e02ec */
[----:B------:R-:W-:Y:S01]  /*c2f0*/  STL.64 [R1+0xbb0], R112 ;  /* 0x000bb07001007387 */ /* 0x000fe20000100a00 */
[----:B----4-:R-:W-:-:S03]  /*c300*/  IMAD.WIDE R114, R202, 0x4, R238 ;  /* 0x00000004ca727825 */ /* 0x010fc600078e02ee */
[----:B------:R2:W-:Y:S04]  /*c310*/  STL.64 [R1+0xbb8], R116 ;  /* 0x000bb87401007387 */ /* 0x0005e80000100a00 */
[----:B------:R2:W-:Y:S04]  /*c320*/  STL.64 [R1+0xbc0], R114 ;  /* 0x000bc07201007387 */ /* 0x0005e80000100a00 */
[----:B------:R-:W4:Y:S04]  /*c330*/  LDL.LU.64 R120, [R1+0x30] ;  /* 0x0000300001787983 */ /* 0x000f280000300a00 */
[----:B------:R-:W4:Y:S04]  /*c340*/  LDL.LU.64 R122, [R1+0x28] ;  /* 0x00002800017a7983 */ /* 0x000f280000300a00 */
[----:B------:R1:W-:Y:S04]  /*c350*/  LDGSTS.E [R203+0x1f100], [R112.64], !P6 ;  /* 0x1f10000070cb7fae */ /* 0x0003e8000f121848 */
[----:B------:R2:W-:Y:S04]  /*c360*/  LDGSTS.E [R203+0x1f800], [R116.64], !P5 ;  /* 0x1f80000074cb7fae */ /* 0x0005e8000e921848 */
[----:B---3--:R-:W3:Y:S04]  /*c370*/  LDL.LU.64 R118, [R1+0x20] ;  /* 0x0000200001767983 */ /* 0x008ee80000300a00 */
[----:B------:R1:W-:Y:S04]  /*c380*/  LDGSTS.E [R203+0x1f900], [R114.64], !P5 ;  /* 0x1f90000072cb7fae */ /* 0x0003e8000e921848 */
[----:B--2---:R-:W2:Y:S04]  /*c390*/  LDL.LU.64 R116, [R1+0x18] ;  /* 0x0000180001747983 */ /* 0x004ea80000300a00 */
[----:B-1----:R-:W2:Y:S04]  /*c3a0*/  LDL.LU.64 R114, [R1+0x10] ;  /* 0x0000100001727983 */ /* 0x002ea80000300a00 */
[----:B------:R-:W2:Y:S01]  /*c3b0*/  LDL.LU.64 R242, [R1+0x8] ;  /* 0x0000080001f27983 */ /* 0x000ea20000300a00 */
[----:B------:R-:W-:-:S02]  /*c3c0*/  IADD3 R3, R0, -0x82, RZ ;  /* 0xffffff7e00037810 */ /* 0x000fc40007ffe0ff */
[----:B------:R-:W-:Y:S02]  /*c3d0*/  IADD3 R2, R0, -0x86, RZ ;  /* 0xffffff7a00027810 */ /* 0x000fe40007ffe0ff */
[----:B------:R-:W-:Y:S02]  /*c3e0*/  ISETP.GE.U32.AND P3, PT, R3, 0x7ffffeff, PT ;  /* 0x7ffffeff0300780c */ /* 0x000fe40003f66070 */
[----:B------:R-:W-:Y:S02]  /*c3f0*/  ISETP.GE.U32.AND P0, PT, R2, 0x7ffffefb, PT ;  /* 0x7ffffefb0200780c */ /* 0x000fe40003f06070 */
[C---:B------:R-:W-:Y:S02]  /*c400*/  IADD3 R3, R0.reuse, -0x8a, RZ ;  /* 0xffffff7600037810 */ /* 0x040fe40007ffe0ff */
[----:B------:R-:W-:Y:S02]  /*c410*/  IADD3 R2, R0, -0x8e, RZ ;  /* 0xffffff7200027810 */ /* 0x000fe40007ffe0ff */
[----:B------:R-:W-:-:S02]  /*c420*/  ISETP.GE.U32.AND P4, PT, R3, 0x7ffffef7, PT ;  /* 0x7ffffef70300780c */ /* 0x000fc40003f86070 */
[----:B------:R-:W-:Y:S02]  /*c430*/  ISETP.GE.U32.AND P2, PT, R2, 0x7ffffef3, PT ;  /* 0x7ffffef30200780c */ /* 0x000fe40003f46070 */
[C---:B------:R-:W-:Y:S02]  /*c440*/  IADD3 R3, R0.reuse, -0x92, RZ ;  /* 0xffffff6e00037810 */ /* 0x040fe40007ffe0ff */
[----:B------:R-:W-:Y:S02]  /*c450*/  IADD3 R2, R0, -0x96, RZ ;  /* 0xffffff6a00027810 */ /* 0x000fe40007ffe0ff */
[----:B------:R-:W-:Y:S02]  /*c460*/  ISETP.GE.U32.AND P1, PT, R3, 0x7ffffeef, PT ;  /* 0x7ffffeef0300780c */ /* 0x000fe40003f26070 */
[----:B------:R-:W-:Y:S01]  /*c470*/  ISETP.GE.U32.AND P6, PT, R2, 0x7ffffeeb, PT ;  /* 0x7ffffeeb0200780c */ /* 0x000fe20003fc6070 */
[----:B------:R-:W-:Y:S01]  /*c480*/  IMAD.WIDE R2, R202, 0x4, R240 ;  /* 0x00000004ca027825 */ /* 0x000fe200078e02f0 */
[----:B------:R-:W-:-:S03]  /*c490*/  IADD3 R113, R0, -0x9a, RZ ;  /* 0xffffff6600717810 */ /* 0x000fc60007ffe0ff */
[----:B------:R-:W-:Y:S01]  /*c4a0*/  IMAD.WIDE R4, R202, 0x4, R4 ;  /* 0x00000004ca047825 */ /* 0x000fe200078e0204 */
[----:B------:R-:W-:Y:S01]  /*c4b0*/  IADD3 R112, R0, -0x9e, RZ ;  /* 0xffffff6200707810 */ /* 0x000fe20007ffe0ff */
[----:B------:R1:W-:Y:S02]  /*c4c0*/  LDGSTS.E [R245+0x10200], [R2.64], !P3 ;  /* 0x1020000002f57fae */ /* 0x0003e4000d921848 */
[----:B------:R-:W-:Y:S01]  /*c4d0*/  IMAD.WIDE R6, R202, 0x4, R6 ;  /* 0x00000004ca067825 */ /* 0x000fe200078e0206 */
[----:B------:R-:W-:-:S03]  /*c4e0*/  ISETP.GE.U32.AND P5, PT, R113, 0x7ffffee7, PT ;  /* 0x7ffffee77100780c */ /* 0x000fc60003fa6070 */
[----:B------:R-:W-:Y:S01]  /*c4f0*/  IMAD.WIDE R16, R202, 0x4, R16 ;  /* 0x00000004ca107825 */ /* 0x000fe200078e0210 */
[----:B------:R1:W-:Y:S01]  /*c500*/  STL.64 [R1+0x1090], R2 ;  /* 0x0010900201007387 */ /* 0x0003e20000100a00 */
[----:B------:R-:W-:Y:S02]  /*c510*/  IADD3 R113, R0, -0xa2, RZ ;  /* 0xffffff5e00717810 */ /* 0x000fe40007ffe0ff */
[C---:B------:R-:W-:Y:S01]  /*c520*/  IMAD.WIDE R18, R202.reuse, 0x4, R18 ;  /* 0x00000004ca127825 */ /* 0x040fe200078e0212 */
[----:B------:R1:W-:Y:S03]  /*c530*/  LDGSTS.E [R245+0x10300], [R4.64], !P3 ;  /* 0x1030000004f57fae */ /* 0x0003e6000d921848 */
[----:B------:R-:W-:Y:S01]  /*c540*/  IMAD.WIDE R20, R202, 0x4, R20 ;  /* 0x00000004ca147825 */ /* 0x000fe200078e0214 */
[----:B------:R-:W-:Y:S01]  /*c550*/  STL.64 [R1+0x1098], R4 ;  /* 0x0010980401007387 */ /* 0x000fe20000100a00 */
[----:B------:R-:W-:-:S02]  /*c560*/  ISETP.GE.U32.AND P3, PT, R112, 0x7ffffee3, PT ;  /* 0x7ffffee37000780c */ /* 0x000fc40003f66070 */
[C---:B------:R-:W-:Y:S01]  /*c570*/  IMAD.WIDE R22, R202.reuse, 0x4, R22 ;  /* 0x00000004ca167825 */ /* 0x040fe200078e0216 */
[----:B------:R2:W-:Y:S03]  /*c580*/  LDGSTS.E [R245+0x10a00], [R6.64], !P0 ;  /* 0x10a0000006f57fae */ /* 0x0005e6000c121848 */
[----:B------:R-:W-:Y:S01]  /*c590*/  IMAD.WIDE R24, R202, 0x4, R24 ;  /* 0x00000004ca187825 */ /* 0x000fe200078e0218 */
[----:B------:R-:W-:Y:S01]  /*c5a0*/  STL.64 [R1+0x10a0], R6 ;  /* 0x0010a00601007387 */ /* 0x000fe20000100a00 */
[----:B------:R-:W-:Y:S02]  /*c5b0*/  IADD3 R112, R0, -0xa6, RZ ;  /* 0xffffff5a00707810 */ /* 0x000fe40007ffe0ff */
[----:B------:R-:W-:Y:S01]  /*c5c0*/  IMAD.WIDE R26, R202, 0x4, R26 ;  /* 0x00000004ca1a7825 */ /* 0x000fe200078e021a */
[----:B------:R3:W-:Y:S01]  /*c5d0*/  LDGSTS.E [R245+0x10b00], [R16.64], !P0 ;  /* 0x10b0000010f57fae */ /* 0x0007e2000c121848 */
[----:B------:R-:W-:-:S02]  /*c5e0*/  ISETP.GE.U32.AND P0, PT, R113, 0x7ffffedf, PT ;  /* 0x7ffffedf7100780c */ /* 0x000fc40003f06070 */
[----:B------:R-:W-:Y:S01]  /*c5f0*/  IMAD.WIDE R28, R202, 0x4, R28 ;  /* 0x00000004ca1c7825 */ /* 0x000fe200078e021c */
[----:B------:R3:W-:Y:S01]  /*c600*/  STL.64 [R1+0x10a8], R16 ;  /* 0x0010a81001007387 */ /* 0x0007e20000100a00 */
[----:B------:R-:W-:Y:S02]  /*c610*/  IADD3 R113, R0, -0xaa, RZ ;  /* 0xffffff5600717810 */ /* 0x000fe40007ffe0ff */
[C---:B------:R-:W-:Y:S01]  /*c620*/  IMAD.WIDE R30, R202.reuse, 0x4, R30 ;  /* 0x00000004ca1e7825 */ /* 0x040fe200078e021e */
[----:B------:R1:W-:Y:S03]  /*c630*/  LDGSTS.E [R245+0x11200], [R18.64], !P4 ;  /* 0x1120000012f57fae */ /* 0x0003e6000e121848 */
[----:B------:R-:W-:Y:S01]  /*c640*/  IMAD.WIDE R32, R202, 0x4, R32 ;  /* 0x00000004ca207825 */ /* 0x000fe200078e0220 */
[----:B------:R-:W-:Y:S04]  /*c650*/  STL.64 [R1+0x10b0], R18 ;  /* 0x0010b01201007387 */ /* 0x000fe80000100a00 */
[----:B------:R1:W-:Y:S01]  /*c660*/  LDGSTS.E [R245+0x11300], [R20.64], !P4 ;  /* 0x1130000014f57fae */ /* 0x0003e2000e121848 */
[----:B------:R-:W-:-:S03]  /*c670*/  ISETP.GE.U32.AND P4, PT, R112, 0x7ffffedb, PT ;  /* 0x7ffffedb7000780c */ /* 0x000fc60003f86070 */
[----:B------:R-:W-:Y:S04]  /*c680*/  STL.64 [R1+0x10b8], R20 ;  /* 0x0010b81401007387 */ /* 0x000fe80000100a00 */
[----:B------:R1:W-:Y:S04]  /*c690*/  LDGSTS.E [R245+0x11a00], [R22.64], !P2 ;  /* 0x11a0000016f57fae */ /* 0x0003e8000d121848 */
[----:B------:R-:W-:Y:S04]  /*c6a0*/  STL.64 [R1+0x10c0], R22 ;  /* 0x0010c01601007387 */ /* 0x000fe80000100a00 */
[----:B------:R1:W-:Y:S01]  /*c6b0*/  LDGSTS.E [R245+0x11b00], [R24.64], !P2 ;  /* 0x11b0000018f57fae */ /* 0x0003e2000d121848 */
[----:B------:R-:W-:-:S03]  /*c6c0*/  IADD3 R112, R0, -0xae, RZ ;  /* 0xffffff5200707810 */ /* 0x000fc60007ffe0ff */
[----:B------:R-:W-:Y:S01]  /*c6d0*/  STL.64 [R1+0x10c8], R24 ;  /* 0x0010c81801007387 */ /* 0x000fe20000100a00 */
[----:B------:R-:W-:-:S03]  /*c6e0*/  ISETP.GE.U32.AND P2, PT, R113, 0x7ffffed7, PT ;  /* 0x7ffffed77100780c */ /* 0x000fc60003f46070 */
[----:B------:R1:W-:Y:S04]  /*c6f0*/  LDGSTS.E [R245+0x12200], [R26.64], !P1 ;  /* 0x122000001af57fae */ /* 0x0003e8000c921848 */
[----:B------:R-:W-:Y:S04]  /*c700*/  STL.64 [R1+0x10d0], R26 ;  /* 0x0010d01a01007387 */ /* 0x000fe80000100a00 */
[----:B------:R1:W-:Y:S01]  /*c710*/  LDGSTS.E [R245+0x12300], [R28.64], !P1 ;  /* 0x123000001cf57fae */ /* 0x0003e2000c921848 */
[----:B------:R-:W-:-:S03]  /*c720*/  IADD3 R113, R0, -0xb2, RZ ;  /* 0xffffff4e00717810 */ /* 0x000fc60007ffe0ff */
[----:B------:R-:W-:Y:S04]  /*c730*/  STL.64 [R1+0x10d8], R28 ;  /* 0x0010d81c01007387 */ /* 0x000fe80000100a00 */
[----:B------:R1:W-:Y:S04]  /*c740*/  LDGSTS.E [R245+0x12a00], [R30.64], !P6 ;  /* 0x12a000001ef57fae */ /* 0x0003e8000f121848 */
[----:B------:R-:W-:Y:S04]  /*c750*/  STL.64 [R1+0x10e0], R30 ;  /* 0x0010e01e01007387 */ /* 0x000fe80000100a00 */
[----:B------:R1:W-:Y:S01]  /*c760*/  LDGSTS.E [R245+0x12b00], [R32.64], !P6 ;  /* 0x12b0000020f57fae */ /* 0x0003e2000f121848 */
[----:B------:R-:W-:-:S02]  /*c770*/  ISETP.GE.U32.AND P1, PT, R112, 0x7ffffed3, PT ;  /* 0x7ffffed37000780c */ /* 0x000fc40003f26070 */
[C---:B------:R-:W-:Y:S02]  /*c780*/  IADD3 R112, R0.reuse, -0xb6, RZ ;  /* 0xffffff4a00707810 */ /* 0x040fe40007ffe0ff */
[----:B------:R-:W-:Y:S02]  /*c790*/  ISETP.GE.U32.AND P6, PT, R113, 0x7ffffecf, PT ;  /* 0x7ffffecf7100780c */ /* 0x000fe40003fc6070 */
[----:B------:R-:W-:Y:S01]  /*c7a0*/  IADD3 R113, R0, -0xba, RZ ;  /* 0xffffff4600717810 */ /* 0x000fe20007ffe0ff */
[----:B------:R-:W-:-:S04]  /*c7b0*/  IMAD.WIDE R10, R202, 0x4, R10 ;  /* 0x00000004ca0a7825 */ /* 0x000fc800078e020a */
[----:B----4-:R-:W-:-:S04]  /*c7c0*/  IMAD.WIDE R120, R202, 0x4, R120 ;  /* 0x00000004ca787825 */ /* 0x010fc800078e0278 */
[C---:B-1----:R-:W-:Y:S01]  /*c7d0*/  IMAD.WIDE R2, R202.reuse, 0x4, R122 ;  /* 0x00000004ca027825 */ /* 0x042fe200078e027a */
[----:B------:R-:W-:Y:S04]  /*c7e0*/  STL.64 [R1+0x30], R120 ;  /* 0x0000307801007387 */ /* 0x000fe80000100a00 */
[----:B------:R1:W-:Y:S04]  /*c7f0*/  LDGSTS.E [R245+0x13200], [R120.64], !P5 ;  /* 0x1320000078f57fae */ /* 0x0003e8000e921848 */
[----:B------:R4:W-:Y:S01]  /*c800*/  STL.64 [R1+0x28], R2 ;  /* 0x0000280201007387 */ /* 0x0009e20000100a00 */
[----:B---3--:R-:W-:-:S03]  /*c810*/  IMAD.WIDE R16, R202, 0x4, R118 ;  /* 0x00000004ca107825 */ /* 0x008fc600078e0276 */
[----:B------:R4:W-:Y:S04]  /*c820*/  LDGSTS.E [R245+0x13300], [R2.64], !P5 ;  /* 0x1330000002f57fae */ /* 0x0009e8000e921848 */
[----:B------:R-:W-:Y:S01]  /*c830*/  STL.64 [R1+0x10e8], R32 ;  /* 0x0010e82001007387 */ /* 0x000fe20000100a00 */
[----:B--2---:R-:W-:-:S03]  /*c840*/  IMAD.WIDE R6, R202, 0x4, R116 ;  /* 0x00000004ca067825 */ /* 0x004fc600078e0274 */
[----:B------:R2:W-:Y:S04]  /*c850*/  STL.64 [R1+0x350], R16 ;  /* 0x0003501001007387 */ /* 0x0005e80000100a00 */
[----:B------:R2:W-:Y:S01]  /*c860*/  LDGSTS.E [R245+0x13a00], [R16.64], !P3 ;  /* 0x13a0000010f57fae */ /* 0x0005e2000d921848 */
[----:B------:R-:W-:-:S03]  /*c870*/  IMAD.WIDE R4, R202, 0x4, R114 ;  /* 0x00000004ca047825 */ /* 0x000fc600078e0272 */
[----:B------:R3:W-:Y:S01]  /*c880*/  STL.64 [R1+0x358], R6 ;  /* 0x0003580601007387 */ /* 0x0007e20000100a00 */
[----:B----4-:R-:W-:-:S03]  /*c890*/  IMAD.WIDE R2, R202, 0x4, R242 ;  /* 0x00000004ca027825 */ /* 0x010fc600078e02f2 */
        /* <DEDUP_REMOVED lines=9> */
[----:B------:R-:W-:Y:S01]  /*c930*/  STL.64 [R1+0x438], R16 ;  /* 0x0004381001007387 */ /* 0x000fe20000100a00 */
[----:B------:R-:W-:Y:S02]  /*c940*/  IADD3 R112, R0, -0xbe, RZ ;  /* 0xffffff4200707810 */ /* 0x000fe40007ffe0ff */
[----:B------:R-:W-:Y:S01]  /*c950*/  ISETP.GE.U32.AND P3, PT, R113, 0x7ffffec7, PT ;  /* 0x7ffffec77100780c */ /* 0x000fe20003f66070 */
[----:B------:R2:W-:Y:S01]  /*c960*/  LDGSTS.E [R245+0x14a00], [R16.64], !P4 ;  /* 0x14a0000010f57fae */ /* 0x0005e2000e121848 */
[----:B---3--:R-:W-:-:S03]  /*c970*/  IMAD.WIDE R2, R202, 0x4, R8 ;  /* 0x00000004ca027825 */ /* 0x008fc600078e0208 */
[----:B------:R3:W-:Y:S01]  /*c980*/  STL.64 [R1+0x440], R6 ;  /* 0x0004400601007387 */ /* 0x0007e20000100a00 */
[----:B------:R-:W-:-:S03]  /*c990*/  IADD3 R113, R0, -0xc2, RZ ;  /* 0xffffff3e00717810 */ /* 0x000fc60007ffe0ff */
[----:B------:R3:W-:Y:S01]  /*c9a0*/  LDGSTS.E [R245+0x14b00], [R6.64], !P4 ;  /* 0x14b0000006f57fae */ /* 0x0007e2000e121848 */
[----:B------:R-:W-:-:S03]  /*c9b0*/  ISETP.GE.U32.AND P0, PT, R112, 0x7ffffec3, PT ;  /* 0x7ffffec37000780c */ /* 0x000fc60003f06070 */
[----:B------:R4:W-:Y:S04]  /*c9c0*/  STL.64 [R1+0x458], R4 ;  /* 0x0004580401007387 */ /* 0x0009e80000100a00 */
[----:B------:R4:W-:Y:S01]  /*c9d0*/  LDGSTS.E [R245+0x15200], [R4.64], !P2 ;  /* 0x1520000004f57fae */ /* 0x0009e2000d121848 */
[----:B---3--:R-:W-:-:S03]  /*c9e0*/  IMAD.WIDE R6, R202, 0x4, R12 ;  /* 0x00000004ca067825 */ /* 0x008fc600078e020c */
[----:B------:R3:W-:Y:S04]  /*c9f0*/  STL.64 [R1+0x460], R2 ;  /* 0x0004600201007387 */ /* 0x0007e80000100a00 */
[----:B------:R3:W-:Y:S01]  /*ca00*/  LDGSTS.E [R245+0x15300], [R2.64], !P2 ;  /* 0x1530000002f57fae */ /* 0x0007e2000d121848 */
[----:B----4-:R-:W-:-:S03]  /*ca10*/  IMAD.WIDE R4, R202, 0x4, R14 ;  /* 0x00000004ca047825 */ /* 0x010fc600078e020e */
[----:B------:R4:W-:Y:S01]  /*ca20*/  STL.64 [R1+0x478], R10 ;  /* 0x0004780a01007387 */ /* 0x0009e20000100a00 */
[----:B------:R-:W-:Y:S02]  /*ca30*/  IADD3 R112, R0, -0xc6, RZ ;  /* 0xffffff3a00707810 */ /* 0x000fe40007ffe0ff */
[----:B------:R-:W-:Y:S01]  /*ca40*/  ISETP.GE.U32.AND P4, PT, R113, 0x7ffffebf, PT ;  /* 0x7ffffebf7100780c */ /* 0x000fe20003f86070 */
[----:B------:R4:W-:Y:S01]  /*ca50*/  LDGSTS.E [R245+0x15a00], [R10.64], !P1 ;  /* 0x15a000000af57fae */ /* 0x0009e2000c921848 */
[----:B---3--:R-:W-:-:S03]  /*ca60*/  IMAD.WIDE R2, R202, 0x4, R34 ;  /* 0x00000004ca027825 */ /* 0x008fc600078e0222 */
[----:B------:R3:W-:Y:S01]  /*ca70*/  STL.64 [R1+0x480], R6 ;  /* 0x0004800601007387 */ /* 0x0007e20000100a00 */
[----:B------:R-:W-:-:S03]  /*ca80*/  IADD3 R9, R0, -0xca, RZ ;  /* 0xffffff3600097810 */ /* 0x000fc60007ffe0ff */
[----:B------:R3:W-:Y:S01]  /*ca90*/  LDGSTS.E [R245+0x15b00], [R6.64], !P1 ;  /* 0x15b0000006f57fae */ /* 0x0007e2000c921848 */
[----:B----4-:R-:W-:-:S03]  /*caa0*/  IMAD.WIDE R10, R202, 0x4, R36 ;  /* 0x00000004ca0a7825 */ /* 0x010fc600078e0224 */
[----:B------:R4:W-:Y:S01]  /*cab0*/  STL.64 [R1+0x498], R4 ;  /* 0x0004980401007387 */ /* 0x0009e20000100a00 */
[----:B------:R-:W-:-:S03]  /*cac0*/  ISETP.GE.U32.AND P2, PT, R112, 0x7ffffebb, PT ;  /* 0x7ffffebb7000780c */ /* 0x000fc60003f46070 */
        /* <DEDUP_REMOVED lines=60> */
[----:B------:R4:W-:Y:S04]  /*ce90*/  STL.64 [R1+0x608], R4 ;  /* 0x0006080401007387 */ /* 0x0009e80000100a00 */
        /* <DEDUP_REMOVED lines=30> */
[----:B------:R1:W-:Y:S01]  /*d080*/  STL.64 [R1+0x700], R6 ;  /* 0x0007000601007387 */ /* 0x0003e20000100a00 */
[----:B---3--:R-:W-:-:S03]  /*d090*/  IMAD.WIDE R2, R202, 0x4, R90 ;  /* 0x00000004ca027825 */ /* 0x008fc600078e025a */
[----:B------:R3:W-:Y:S04]  /*d0a0*/  STL.64 [R1+0x728], R4 ;  /* 0x0007280401007387 */ /* 0x0007e80000100a00 */
[----:B------:R1:W-:Y:S04]  /*d0b0*/  STL.64 [R1+0x730], R2 ;  /* 0x0007300201007387 */ /* 0x0003e80000100a00 */
[----:B------:R-:W2:Y:S04]  /*d0c0*/  LDL.LU.64 R122, [R1+0x38] ;  /* 0x00003800017a7983 */ /* 0x000ea80000300a00 */
[----:B------:R-:W2:Y:S01]  /*d0d0*/  LDL.LU.64 R242, [R1+0x40] ;  /* 0x0000400001f27983 */ /* 0x000ea20000300a00 */
[----:B------:R-:W-:-:S02]  /*d0e0*/  IADD3 R8, R0, -0xe6, RZ ;  /* 0xffffff1a00087810 */ /* 0x000fc40007ffe0ff */
[----:B------:R-:W-:Y:S02]  /*d0f0*/  IADD3 R9, R0, -0xea, RZ ;  /* 0xffffff1600097810 */ /* 0x000fe40007ffe0ff */
[----:B------:R-:W-:Y:S02]  /*d100*/  ISETP.GE.U32.AND P1, PT, R8, 0x7ffffe9b, PT ;  /* 0x7ffffe9b0800780c */ /* 0x000fe40003f26070 */
[----:B------:R-:W-:Y:S02]  /*d110*/  ISETP.GE.U32.AND P6, PT, R9, 0x7ffffe97, PT ;  /* 0x7ffffe970900780c */ /* 0x000fe40003fc6070 */
[C---:B------:R-:W-:Y:S02]  /*d120*/  IADD3 R8, R0.reuse, -0xee, RZ ;  /* 0xffffff1200087810 */ /* 0x040fe40007ffe0ff */
[----:B------:R-:W-:Y:S02]  /*d130*/  IADD3 R9, R0, -0xf2, RZ ;  /* 0xffffff0e00097810 */ /* 0x000fe40007ffe0ff */
[----:B------:R-:W-:-:S05]  /*d140*/  ISETP.GE.U32.AND P5, PT, R8, 0x7ffffe93, PT ;  /* 0x7ffffe930800780c */ /* 0x000fca0003fa6070 */
[----:B------:R4:W-:Y:S04]  /*d150*/  LDGSTS.E [R245+0x1ca00], [R10.64], !P1 ;  /* 0x1ca000000af57fae */ /* 0x0009e8000c921848 */
[----:B------:R1:W-:Y:S04]  /*d160*/  LDGSTS.E [R245+0x1cb00], [R6.64], !P1 ;  /* 0x1cb0000006f57fae */ /* 0x0003e8000c921848 */
[----:B------:R3:W-:Y:S01]  /*d170*/  LDGSTS.E [R245+0x1d200], [R4.64], !P6 ;  /* 0x1d20000004f57fae */ /* 0x0007e2000f121848 */
[----:B----4-:R-:W-:-:S03]  /*d180*/  IMAD.WIDE R10, R202, 0x4, R92 ;  /* 0x00000004ca0a7825 */ /* 0x010fc600078e025c */
[----:B------:R4:W-:Y:S01]  /*d190*/  LDGSTS.E [R245+0x1d300], [R2.64], !P6 ;  /* 0x1d30000002f57fae */ /* 0x0009e2000f121848 */
[----:B-1----:R-:W-:-:S03]  /*d1a0*/  IMAD.WIDE R6, R202, 0x4, R94 ;  /* 0x00000004ca067825 */ /* 0x002fc600078e025e */
[----:B------:R1:W-:Y:S01]  /*d1b0*/  STL.64 [R1+0x758], R10 ;  /* 0x0007580a01007387 */ /* 0x0003e20000100a00 */
[----:B---3--:R-:W-:Y:S01]  /*d1c0*/  IMAD.WIDE R4, R202, 0x4, R96 ;  /* 0x00000004ca047825 */ /* 0x008fe200078e0260 */
[----:B------:R-:W-:Y:S02]  /*d1d0*/  IADD3 R8, R0, -0xf6, RZ ;  /* 0xffffff0a00087810 */ /* 0x000fe40007ffe0ff */
[----:B------:R3:W-:Y:S01]  /*d1e0*/  STL.64 [R1+0x760], R6 ;  /* 0x0007600601007387 */ /* 0x0007e20000100a00 */
[----:B----4-:R-:W-:Y:S01]  /*d1f0*/  IMAD.WIDE R2, R202, 0x4, R98 ;  /* 0x00000004ca027825 */ /* 0x010fe200078e0262 */
[----:B------:R-:W-:Y:S02]  /*d200*/  ISETP.GE.U32.AND P3, PT, R9, 0x7ffffe8f, PT ;  /* 0x7ffffe8f0900780c */ /* 0x000fe40003f66070 */
[----:B------:R4:W-:Y:S01]  /*d210*/  STL.64 [R1+0x778], R4 ;  /* 0x0007780401007387 */ /* 0x0009e20000100a00 */
[----:B------:R-:W-:-:S03]  /*d220*/  IADD3 R9, R0, -0xfa, RZ ;  /* 0xffffff0600097810 */ /* 0x000fc60007ffe0ff */
[----:B------:R1:W-:Y:S01]  /*d230*/  STL.64 [R1+0x780], R2 ;  /* 0x0007800201007387 */ /* 0x0003e20000100a00 */
[----:B------:R-:W-:-:S03]  /*d240*/  ISETP.GE.U32.AND P0, PT, R8, 0x7ffffe8b, PT ;  /* 0x7ffffe8b0800780c */ /* 0x000fc60003f06070 */
[----:B------:R-:W2:Y:S01]  /*d250*/  LDL.LU.64 R120, [R1+0x48] ;  /* 0x0000480001787983 */ /* 0x000ea20000300a00 */
[----:B------:R-:W-:-:S03]  /*d260*/  ISETP.GE.U32.AND P4, PT, R9, 0x7ffffe87, PT ;  /* 0x7ffffe870900780c */ /* 0x000fc60003f86070 */
[----:B------:R-:W2:Y:S04]  /*d270*/  LDL.LU.64 R118, [R1+0x50] ;  /* 0x0000500001767983 */ /* 0x000ea80000300a00 */
[----:B------:R-:W2:Y:S04]  /*d280*/  LDL.LU.64 R116, [R1+0x58] ;  /* 0x0000580001747983 */ /* 0x000ea80000300a00 */
[----:B------:R1:W-:Y:S04]  /*d290*/  LDGSTS.E [R245+0x1da00], [R10.64], !P5 ;  /* 0x1da000000af57fae */ /* 0x0003e8000e921848 */
[----:B------:R3:W-:Y:S01]  /*d2a0*/  LDGSTS.E [R245+0x1db00], [R6.64], !P5 ;  /* 0x1db0000006f57fae */ /* 0x0007e2000e921848 */
[----:B------:R-:W-:-:S03]  /*d2b0*/  IADD3 R8, R0, -0xfe, RZ ;  /* 0xffffff0200087810 */ /* 0x000fc60007ffe0ff */
[----:B------:R4:W-:Y:S01]  /*d2c0*/  LDGSTS.E [R245+0x1e200], [R4.64], !P3 ;  /* 0x1e20000004f57fae */ /* 0x0009e2000d921848 */
[----:B-1----:R-:W-:-:S03]  /*d2d0*/  IMAD.WIDE R10, R202, 0x4, R100 ;  /* 0x00000004ca0a7825 */ /* 0x002fc600078e0264 */
[----:B------:R1:W-:Y:S01]  /*d2e0*/  LDGSTS.E [R245+0x1e300], [R2.64], !P3 ;  /* 0x1e30000002f57fae */ /* 0x0003e2000d921848 */
[----:B---3--:R-:W-:-:S03]  /*d2f0*/  IMAD.WIDE R6, R202, 0x4, R102 ;  /* 0x00000004ca067825 */ /* 0x008fc600078e0266 */
[----:B------:R-:W3:Y:S01]  /*d300*/  LDL.LU.64 R114, [R1+0x60] ;  /* 0x0000600001727983 */ /* 0x000ee20000300a00 */
[----:B----4-:R-:W-:-:S03]  /*d310*/  IMAD.WIDE R4, R202, 0x4, R104 ;  /* 0x00000004ca047825 */ /* 0x010fc600078e0268 */
[----:B------:R-:W-:Y:S01]  /*d320*/  STL.64 [R1+0x798], R10 ;  /* 0x0007980a01007387 */ /* 0x000fe20000100a00 */
[----:B-1----:R-:W-:-:S03]  /*d330*/  IMAD.WIDE R2, R202, 0x4, R106 ;  /* 0x00000004ca027825 */ /* 0x002fc600078e026a */
[----:B------:R1:W-:Y:S01]  /*d340*/  LDGSTS.E [R245+0x1ea00], [R10.64], !P0 ;  /* 0x1ea000000af57fae */ /* 0x0003e2000c121848 */
[----:B------:R-:W-:-:S03]  /*d350*/  ISETP.GE.U32.AND P2, PT, R8, 0x7ffffe83, PT ;  /* 0x7ffffe830800780c */ /* 0x000fc60003f46070 */
[----:B------:R-:W-:Y:S04]  /*d360*/  STL.64 [R1+0x7a0], R6 ;  /* 0x0007a00601007387 */ /* 0x000fe80000100a00 */
[----:B------:R1:W-:Y:S04]  /*d370*/  LDGSTS.E [R245+0x1eb00], [R6.64], !P0 ;  /* 0x1eb0000006f57fae */ /* 0x0003e8000c121848 */
[----:B------:R4:W-:Y:S04]  /*d380*/  STL.64 [R1+0x7b8], R4 ;  /* 0x0007b80401007387 */ /* 0x0009e80000100a00 */
[----:B------:R4:W-:Y:S04]  /*d390*/  LDGSTS.E [R245+0x1f200], [R4.64], !P4 ;  /* 0x1f20000004f57fae */ /* 0x0009e8000e121848 */
[----:B------:R1:W-:Y:S04]  /*d3a0*/  STL.64 [R1+0x7c0], R2 ;  /* 0x0007c00201007387 */ /* 0x0003e80000100a00 */
[----:B------:R1:W-:Y:S01]  /*d3b0*/  LDGSTS.E [R245+0x1f300], [R2.64], !P4 ;  /* 0x1f30000002f57fae */ /* 0x0003e2000e121848 */
[----:B----4-:R-:W-:-:S04]  /*d3c0*/  IMAD.WIDE R4, R202, 0x4, R108 ;  /* 0x00000004ca047825 */ /* 0x010fc800078e026c */
[C---:B-1----:R-:W-:Y:S01]  /*d3d0*/  IMAD.WIDE R2, R202.reuse, 0x4, R110 ;  /* 0x00000004ca027825 */ /* 0x042fe200078e026e */
[----:B------:R1:W-:Y:S04]  /*d3e0*/  STL.64 [R1+0xb68], R4 ;  /* 0x000b680401007387 */ /* 0x0003e80000100a00 */
[----:B------:R4:W-:Y:S04]  /*d3f0*/  STL.64 [R1+0xb70], R2 ;  /* 0x000b700201007387 */ /* 0x0009e80000100a00 */
[----:B------:R-:W4:Y:S04]  /*d400*/  LDL.LU.64 R124, [R1+0x68] ;  /* 0x00006800017c7983 */ /* 0x000f280000300a00 */
[----:B------:R1:W-:Y:S04]  /*d410*/  LDGSTS.E [R245+0x1fa00], [R4.64], !P2 ;  /* 0x1fa0000004f57fae */ /* 0x0003e8000d121848 */
[----:B------:R1:W-:Y:S01]  /*d420*/  LDGSTS.E [R245+0x1fb00], [R2.64], !P2 ;  /* 0x1fb0000002f57fae */ /* 0x0003e2000d121848 */
[----:B--2---:R-:W-:-:S03]  /*d430*/  IMAD.WIDE R34, R202, 0x4, R122 ;  /* 0x00000004ca227825 */ /* 0x004fc600078e027a */
[----:B------:R-:W2:Y:S01]  /*d440*/  LDL.LU.64 R122, [R1+0x70] ;  /* 0x00007000017a7983 */ /* 0x000ea20000300a00 */
[----:B------:R-:W-:-:S03]  /*d450*/  IMAD.WIDE R76, R202, 0x4, R242 ;  /* 0x00000004ca4c7825 */ /* 0x000fc600078e02f2 */
[----:B------:R-:W2:Y:S04]  /*d460*/  LDL.LU.64 R242, [R1+0x78] ;  /* 0x0000780001f27983 */ /* 0x000ea80000300a00 */
[----:B-1----:R-:W2:Y:S04]  /*d470*/  LDL.LU.64 R244, [R1+0x80] ;  /* 0x0000800001f47983 */ /* 0x002ea80000300a00 */
[----:B------:R-:W-:Y:S04]  /*d480*/  STL.64 [R1+0x10f0], R34 ;  /* 0x0010f02201007387 */ /* 0x000fe80000100a00 */
[----:B------:R-:W-:Y:S01]  /*d490*/  STL.64 [R1+0x10f8], R76 ;  /* 0x0010f84c01007387 */ /* 0x000fe20000100a00 */
[----:B------:R-:W-:-:S03]  /*d4a0*/  IMAD.WIDE R78, R202, 0x4, R120 ;  /* 0x00000004ca4e7825 */ /* 0x000fc600078e0278 */
[----:B------:R-:W2:Y:S01]  /*d4b0*/  LDL.LU.64 R120, [R1+0x88] ;  /* 0x0000880001787983 */ /* 0x000ea20000300a00 */
[----:B------:R-:W-:-:S03]  /*d4c0*/  IMAD.WIDE R100, R202, 0x4, R118 ;  /* 0x00000004ca647825 */ /* 0x000fc600078e0276 */
[----:B------:R-:W2:Y:S01]  /*d4d0*/  LDL.LU.64 R118, [R1+0x90] ;  /* 0x0000900001767983 */ /* 0x000ea20000300a00 */
[----:B------:R-:W-:-:S03]  /*d4e0*/  IMAD.WIDE R102, R202, 0x4, R116 ;  /* 0x00000004ca667825 */ /* 0x000fc600078e0274 */
[----:B------:R-:W2:Y:S01]  /*d4f0*/  LDL.LU.64 R116, [R1+0x98] ;  /* 0x0000980001747983 */ /* 0x000ea20000300a00 */
[----:B---3--:R-:W-:-:S03]  /*d500*/  IMAD.WIDE R140, R202, 0x4, R114 ;  /* 0x00000004ca8c7825 */ /* 0x008fc600078e0272 */
[----:B------:R-:W3:Y:S04]  /*d510*/  LDL.LU.64 R114, [R1+0xa0] ;  /* 0x0000a00001727983 */ /* 0x000ee80000300a00 */
[----:B------:R-:W-:Y:S04]  /*d520*/  STL.64 [R1+0x1100], R78 ;  /* 0x0011004e01007387 */ /* 0x000fe80000100a00 */
[----:B------:R-:W-:Y:S04]  /*d530*/  STL.64 [R1+0x1108], R100 ;  /* 0x0011086401007387 */ /* 0x000fe80000100a00 */
[----:B------:R-:W-:Y:S04]  /*d540*/  STL.64 [R1+0x1110], R102 ;  /* 0x0011106601007387 */ /* 0x000fe80000100a00 */
[----:B------:R-:W-:Y:S01]  /*d550*/  STL.64 [R1+0x1118], R140 ;  /* 0x0011188c01007387 */ /* 0x000fe20000100a00 */
[----:B----4-:R-:W-:-:S03]  /*d560*/  IMAD.WIDE R142, R202, 0x4, R124 ;  /* 0x00000004ca8e7825 */ /* 0x010fc600078e027c */
[----:B------:R-:W4:Y:S01]  /*d570*/  LDL.LU.64 R124, [R1+0xa8] ;  /* 0x0000a800017c7983 */ /* 0x000f220000300a00 */
[----:B--2---:R-:W-:-:S03]  /*d580*/  IMAD.WIDE R144, R202, 0x4, R122 ;  /* 0x00000004ca907825 */ /* 0x004fc600078e027a */
[----:B------:R-:W2:Y:S01]  /*d590*/  LDL.LU.64 R122, [R1+0xb0] ;  /* 0x0000b000017a7983 */ /* 0x000ea20000300a00 */
[----:B------:R-:W-:-:S03]  /*d5a0*/  IMAD.WIDE R146, R202, 0x4, R242 ;  /* 0x00000004ca927825 */ /* 0x000fc600078e02f2 */
[----:B------:R-:W2:Y:S01]  /*d5b0*/  LDL.LU.64 R242, [R1+0xb8] ;  /* 0x0000b80001f27983 */ /* 0x000ea20000300a00 */
[----:B------:R-:W-:-:S03]  /*d5c0*/  IMAD.WIDE R156, R202, 0x4, R244 ;  /* 0x00000004ca9c7825 */ /* 0x000fc600078e02f4 */
[----:B------:R-:W4:Y:S04]  /*d5d0*/  LDL.LU.64 R244, [R1+0xc0] ;  /* 0x0000c00001f47983 */ /* 0x000f280000300a00 */
[----:B------:R-:W-:Y:S04]  /*d5e0*/  STL.64 [R1+0x1120], R142 ;  /* 0x0011208e01007387 */ /* 0x000fe80000100a00 */
[----:B------:R-:W-:Y:S04]  /*d5f0*/  STL.64 [R1+0x1128], R144 ;  /* 0x0011289001007387 */ /* 0x000fe80000100a00 */
[----:B------:R-:W-:Y:S04]  /*d600*/  STL.64 [R1+0x1130], R146 ;  /* 0x0011309201007387 */ /* 0x000fe80000100a00 */
[----:B------:R-:W-:Y:S01]  /*d610*/  STL.64 [R1+0x1138], R156 ;  /* 0x0011389c01007387 */ /* 0x000fe20000100a00 */
[----:B------:R-:W-:-:S03]  /*d620*/  IMAD.WIDE R158, R202, 0x4, R120 ;  /* 0x00000004ca9e7825 */ /* 0x000fc600078e0278 */
[----:B------:R-:W4:Y:S01]  /*d630*/  LDL.LU.64 R120, [R1+0xc8] ;  /* 0x0000c80001787983 */ /* 0x000f220000300a00 */
[----:B------:R-:W-:-:S03]  /*d640*/  IMAD.WIDE R160, R202, 0x4, R118 ;  /* 0x00000004caa07825 */ /* 0x000fc600078e0276 */
[----:B------:R-:W4:Y:S01]  /*d650*/  LDL.LU.64 R118, [R1+0xd0] ;  /* 0x0000d00001767983 */ /* 0x000f220000300a00 */
[----:B------:R-:W-:-:S03]  /*d660*/  IMAD.WIDE R162, R202, 0x4, R116 ;  /* 0x00000004caa27825 */ /* 0x000fc600078e0274 */
[----:B------:R-:W4:Y:S01]  /*d670*/  LDL.LU.64 R116, [R1+0x230] ;  /* 0x0002300001747983 */ /* 0x000f220000300a00 */
[----:B---3--:R-:W-:-:S03]  /*d680*/  IMAD.WIDE R180, R202, 0x4, R114 ;  /* 0x00000004cab47825 */ /* 0x008fc600078e0272 */
[----:B------:R-:W3:Y:S04]  /*d690*/  LDL.LU.64 R114, [R1+0x228] ;  /* 0x0002280001727983 */ /* 0x000ee80000300a00 */
[----:B------:R-:W-:Y:S04]  /*d6a0*/  STL.64 [R1+0x1140], R158 ;  /* 0x0011409e01007387 */ /* 0x000fe80000100a00 */
[----:B------:R-:W-:Y:S04]  /*d6b0*/  STL.64 [R1+0x1148], R160 ;  /* 0x001148a001007387 */ /* 0x000fe80000100a00 */
[----:B------:R-:W-:Y:S04]  /*d6c0*/  STL.64 [R1+0x1150], R162 ;  /* 0x001150a201007387 */ /* 0x000fe80000100a00 */
[----:B------:R-:W-:Y:S01]  /*d6d0*/  STL.64 [R1+0x1158], R180 ;  /* 0x001158b401007387 */ /* 0x000fe20000100a00 */
[----:B--2---:R-:W-:-:S03]  /*d6e0*/  IMAD.WIDE R186, R202, 0x4, R242 ;  /* 0x00000004caba7825 */ /* 0x004fc600078e02f2 */
[----:B------:R-:W2:Y:S01]  /*d6f0*/  LDL.LU.64 R242, [R1+0x220] ;  /* 0x0002200001f27983 */ /* 0x000ea20000300a00 */
[----:B----4-:R-:W-:-:S03]  /*d700*/  IMAD.WIDE R188, R202, 0x4, R244 ;  /* 0x00000004cabc7825 */ /* 0x010fc600078e02f4 */
[----:B------:R-:W4:Y:S01]  /*d710*/  LDL.LU.64 R244, [R1+0x218] ;  /* 0x0002180001f47983 */ /* 0x000f220000300a00 */
[----:B------:R-:W-:-:S03]  /*d720*/  IMAD.WIDE R182, R202, 0x4, R124 ;  /* 0x00000004cab67825 */ /* 0x000fc600078e027c */
[----:B------:R-:W4:Y:S01]  /*d730*/  LDL.LU.64 R124, [R1+0x210] ;  /* 0x00021000017c7983 */ /* 0x000f220000300a00 */
        /* <DEDUP_REMOVED lines=11> */
[----:B------:R-:W4:Y:S04]  /*d7f0*/  LDL.LU.64 R116, [R1+0x1f0] ;  /* 0x0001f00001747983 */ /* 0x000f280000300a00 */
[----:B------:R1:W-:Y:S01]  /*d800*/  STL.64 [R1+0x8], R4 ;  /* 0x0000080401007387 */ /* 0x0003e20000100a00 */
[----:B---3--:R-:W-:-:S03]  /*d810*/  IMAD.WIDE R2, R202, 0x4, R114 ;  /* 0x00000004ca027825 */ /* 0x008fc600078e0272 */
[----:B------:R-:W3:Y:S04]  /*d820*/  LDL.LU.64 R114, [R1+0x1e8] ;  /* 0x0001e80001727983 */ /* 0x000ee80000300a00 */
[----:B------:R1:W-:Y:S04]  /*d830*/  STL.64 [R1+0x10], R2 ;  /* 0x0000100201007387 */ /* 0x0003e80000100a00 */
[----:B------:R-:W-:Y:S04]  /*d840*/  STL.64 [R1+0x1180], R190 ;  /* 0x001180be01007387 */ /* 0x000fe80000100a00 */
[----:B------:R-:W-:Y:S01]  /*d850*/  STL.64 [R1+0x1188], R192 ;  /* 0x001188c001007387 */ /* 0x000fe20000100a00 */
[----:B--2---:R-:W-:-:S03]  /*d860*/  IMAD.WIDE R10, R202, 0x4, R242 ;  /* 0x00000004ca0a7825 */ /* 0x004fc600078e02f2 */
[----:B------:R-:W2:Y:S01]  /*d870*/  LDL.LU.64 R242, [R1+0x1e0] ;  /* 0x0001e00001f27983 */ /* 0x000ea20000300a00 */
[----:B----4-:R-:W-:-:S03]  /*d880*/  IMAD.WIDE R6, R202, 0x4, R244 ;  /* 0x00000004ca067825 */ /* 0x010fc600078e02f4 */
[----:B------:R-:W2:Y:S01]  /*d890*/  LDL.LU.64 R244, [R1+0x1d8] ;  /* 0x0001d80001f47983 */ /* 0x000ea20000300a00 */
[C---:B------:R-:W-:Y:S02]  /*d8a0*/  IADD3 R9, R0.reuse, -0x83, RZ ;  /* 0xffffff7d00097810 */ /* 0x040fe40007ffe0ff */
[C---:B------:R-:W-:Y:S02]  /*d8b0*/  IADD3 R8, R0.reuse, -0x87, RZ ;  /* 0xffffff7900087810 */ /* 0x040fe40007ffe0ff */
[----:B------:R-:W-:Y:S02]  /*d8c0*/  ISETP.GE.U32.AND P1, PT, R9, 0x7ffffefe, PT ;  /* 0x7ffffefe0900780c */ /* 0x000fe40003f26070 */
[----:B------:R-:W-:Y:S02]  /*d8d0*/  IADD3 R9, R0, -0x8b, RZ ;  /* 0xffffff7500097810 */ /* 0x000fe40007ffe0ff */
[----:B------:R-:W-:Y:S02]  /*d8e0*/  ISETP.GE.U32.AND P6, PT, R8, 0x7ffffefa, PT ;  /* 0x7ffffefa0800780c */ /* 0x000fe40003fc6070 */
[----:B------:R-:W-:-:S02]  /*d8f0*/  IADD3 R8, R0, -0x8f, RZ ;  /* 0xffffff7100087810 */ /* 0x000fc40007ffe0ff */
[----:B------:R-:W-:Y:S02]  /*d900*/  ISETP.GE.U32.AND P5, PT, R9, 0x7ffffef6, PT ;  /* 0x7ffffef60900780c */ /* 0x000fe40003fa6070 */
[----:B------:R-:W-:Y:S02]  /*d910*/  IADD3 R9, R0, -0x93, RZ ;  /* 0xffffff6d00097810 */ /* 0x000fe40007ffe0ff */
[----:B------:R-:W-:Y:S02]  /*d920*/  ISETP.GE.U32.AND P3, PT, R8, 0x7ffffef2, PT ;  /* 0x7ffffef20800780c */ /* 0x000fe40003f66070 */
[C---:B------:R-:W-:Y:S02]  /*d930*/  IADD3 R8, R0.reuse, -0x97, RZ ;  /* 0xffffff6900087810 */ /* 0x040fe40007ffe0ff */
[----:B------:R-:W-:Y:S02]  /*d940*/  ISETP.GE.U32.AND P0, PT, R9, 0x7ffffeee, PT ;  /* 0x7ffffeee0900780c */ /* 0x000fe40003f06070 */
[----:B------:R-:W-:-:S02]  /*d950*/  IADD3 R9, R0, -0x9b, RZ ;  /* 0xffffff6500097810 */ /* 0x000fc40007ffe0ff */
[----:B------:R-:W-:Y:S02]  /*d960*/  LOP3.LUT R97, R203, 0x40, RZ, 0x3c, !PT ;  /* 0x00000040cb617812 */ /* 0x000fe400078e3cff */
[----:B------:R-:W-:Y:S02]  /*d970*/  ISETP.GE.U32.AND P4, PT, R8, 0x7ffffeea, PT ;  /* 0x7ffffeea0800780c */ /* 0x000fe40003f86070 */
[C---:B------:R-:W-:Y:S01]  /*d980*/  IADD3 R8, R0.reuse, -0x9f, RZ ;  /* 0xffffff6100087810 */ /* 0x040fe20007ffe0ff */
[----:B------:R1:W-:Y:S01]  /*d990*/  LDGSTS.E [R97+0x10400], [R34.64], !P1 ;  /* 0x1040000022617fae */ /* 0x0003e2000c921848 */
[----:B------:R-:W-:Y:S02]  /*d9a0*/  ISETP.GE.U32.AND P2, PT, R9, 0x7ffffee6, PT ;  /* 0x7ffffee60900780c */ /* 0x000fe40003f46070 */
[----:B------:R-:W-:Y:S01]  /*d9b0*/  IADD3 R9, R0, -0xa3, RZ ;  /* 0xffffff5d00097810 */ /* 0x000fe20007ffe0ff */
[----:B------:R1:W-:Y:S01]  /*d9c0*/  LDGSTS.E [R97+0x10500], [R76.64], !P1 ;  /* 0x105000004c617fae */ /* 0x0003e2000c921848 */
[----:B------:R-:W-:-:S02]  /*d9d0*/  ISETP.GE.U32.AND P1, PT, R8, 0x7ffffee2, PT ;  /* 0x7ffffee20800780c */ /* 0x000fc40003f26070 */
[C---:B------:R-:W-:Y:S01]  /*d9e0*/  IADD3 R8, R0.reuse, -0xa7, RZ ;  /* 0xffffff5900087810 */ /* 0x040fe20007ffe0ff */
[----:B------:R1:W-:Y:S04]  /*d9f0*/  LDGSTS.E [R97+0x10c00], [R78.64], !P6 ;  /* 0x10c000004e617fae */ /* 0x0003e8000f121848 */
[----:B------:R1:W-:Y:S01]  /*da00*/  LDGSTS.E [R97+0x10d00], [R100.64], !P6 ;  /* 0x10d0000064617fae */ /* 0x0003e2000f121848 */
[----:B------:R-:W-:Y:S02]  /*da10*/  ISETP.GE.U32.AND P6, PT, R9, 0x7ffffede, PT ;  /* 0x7ffffede0900780c */ /* 0x000fe40003fc6070 */
[----:B------:R-:W-:Y:S01]  /*da20*/  IADD3 R9, R0, -0xab, RZ ;  /* 0xffffff5500097810 */ /* 0x000fe20007ffe0ff */
[----:B------:R1:W-:Y:S04]  /*da30*/  LDGSTS.E [R97+0x11400], [R102.64], !P5 ;  /* 0x1140000066617fae */ /* 0x0003e8000e921848 */
[----:B------:R1:W-:Y:S01]  /*da40*/  LDGSTS.E [R97+0x11500], [R140.64], !P5 ;  /* 0x115000008c617fae */ /* 0x0003e2000e921848 */
[----:B------:R-:W-:-:S03]  /*da50*/  ISETP.GE.U32.AND P5, PT, R8, 0x7ffffeda, PT ;  /* 0x7ffffeda0800780c */ /* 0x000fc60003fa6070 */
[----:B------:R1:W-:Y:S04]  /*da60*/  LDGSTS.E [R97+0x11c00], [R142.64], !P3 ;  /* 0x11c000008e617fae */ /* 0x0003e8000d921848 */
[----:B------:R1:W-:Y:S01]  /*da70*/  LDGSTS.E [R97+0x11d00], [R144.64], !P3 ;  /* 0x11d0000090617fae */ /* 0x0003e2000d921848 */
[----:B------:R-:W-:-:S03]  /*da80*/  ISETP.GE.U32.AND P3, PT, R9, 0x7ffffed6, PT ;  /* 0x7ffffed60900780c */ /* 0x000fc60003f66070 */
[----:B------:R1:W-:Y:S04]  /*da90*/  LDGSTS.E [R97+0x12400], [R146.64], !P0 ;  /* 0x1240000092617fae */ /* 0x0003e8000c121848 */
[----:B------:R1:W-:Y:S01]  /*daa0*/  LDGSTS.E [R97+0x12500], [R156.64], !P0 ;  /* 0x125000009c617fae */ /* 0x0003e2000c121848 */
[----:B------:R-:W-:-:S03]  /*dab0*/  IADD3 R8, R0, -0xaf, RZ ;  /* 0xffffff5100087810 */ /* 0x000fc60007ffe0ff */
[----:B------:R1:W-:Y:S04]  /*dac0*/  LDGSTS.E [R97+0x12c00], [R158.64], !P4 ;  /* 0x12c000009e617fae */ /* 0x0003e8000e121848 */
[----:B------:R1:W-:Y:S04]  /*dad0*/  LDGSTS.E [R97+0x12d00], [R160.64], !P4 ;  /* 0x12d00000a0617fae */ /* 0x0003e8000e121848 */
[----:B------:R1:W-:Y:S04]  /*dae0*/  LDGSTS.E [R97+0x13400], [R162.64], !P2 ;  /* 0x13400000a2617fae */ /* 0x0003e8000d121848 */
[----:B------:R1:W-:Y:S01]  /*daf0*/  LDGSTS.E [R97+0x13500], [R180.64], !P2 ;  /* 0x13500000b4617fae */ /* 0x0003e2000d121848 */
[----:B------:R-:W-:-:S03]  /*db00*/  ISETP.GE.U32.AND P0, PT, R8, 0x7ffffed2, PT ;  /* 0x7ffffed20800780c */ /* 0x000fc60003f06070 */
[----:B------:R1:W-:Y:S04]  /*db10*/  LDGSTS.E [R97+0x13c00], [R182.64], !P1 ;  /* 0x13c00000b6617fae */ /* 0x0003e8000c921848 */
[----:B------:R1:W-:Y:S04]  /*db20*/  LDGSTS.E [R97+0x13d00], [R184.64], !P1 ;  /* 0x13d00000b8617fae */ /* 0x0003e8000c921848 */
[----:B------:R1:W-:Y:S01]  /*db30*/  LDGSTS.E [R97+0x14400], [R186.64], !P6 ;  /* 0x14400000ba617fae */ /* 0x0003e2000f121848 */
[----:B------:R-:W-:-:S03]  /*db40*/  IADD3 R9, R0, -0xb3, RZ ;  /* 0xffffff4d00097810 */ /* 0x000fc60007ffe0ff */
[----:B------:R1:W-:Y:S04]  /*db50*/  LDGSTS.E [R97+0x14500], [R188.64], !P6 ;  /* 0x14500000bc617fae */ /* 0x0003e8000f121848 */
[----:B------:R1:W-:Y:S04]  /*db60*/  LDGSTS.E [R97+0x14c00], [R190.64], !P5 ;  /* 0x14c00000be617fae */ /* 0x0003e8000e921848 */
[----:B------:R1:W-:Y:S04]  /*db70*/  LDGSTS.E [R97+0x14d00], [R192.64], !P5 ;  /* 0x14d00000c0617fae */ /* 0x0003e8000e921848 */
[----:B------:R1:W-:Y:S04]  /*db80*/  LDGSTS.E [R97+0x15400], [R4.64], !P3 ;  /* 0x1540000004617fae */ /* 0x0003e8000d921848 */
[----:B------:R3:W-:Y:S01]  /*db90*/  STL.64 [R1+0x48], R10 ;  /* 0x0000480a01007387 */ /* 0x0007e20000100a00 */
[----:B------:R-:W-:-:S03]  /*dba0*/  ISETP.GE.U32.AND P4, PT, R9, 0x7ffffece, PT ;  /* 0x7ffffece0900780c */ /* 0x000fc60003f86070 */
[----:B------:R3:W-:Y:S01]  /*dbb0*/  STL.64 [R1+0x50], R6 ;  /* 0x0000500601007387 */ /* 0x0007e20000100a00 */
[----:B-1----:R-:W-:-:S03]  /*dbc0*/  IMAD.WIDE R4, R202, 0x4, R124 ;  /* 0x00000004ca047825 */ /* 0x002fc600078e027c */
[----:B------:R1:W-:Y:S04]  /*dbd0*/  LDGSTS.E [R97+0x15500], [R2.64], !P3 ;  /* 0x1550000002617fae */ /* 0x0003e8000d921848 */
[----:B------:R-:W4:Y:S04]  /*dbe0*/  LDL.LU.64 R124, [R1+0x1d0] ;  /* 0x0001d000017c7983 */ /* 0x000f280000300a00 */
[----:B------:R3:W-:Y:S01]  /*dbf0*/  STL.64 [R1+0x68], R4 ;  /* 0x0000680401007387 */ /* 0x0007e20000100a00 */
[----:B-1----:R-:W-:-:S03]  /*dc00*/  IMAD.WIDE R2, R202, 0x4, R122 ;  /* 0x00000004ca027825 */ /* 0x002fc600078e027a */
[----:B------:R3:W-:Y:S04]  /*dc10*/  LDGSTS.E [R97+0x15c00], [R10.64], !P0 ;  /* 0x15c000000a617fae */ /* 0x0007e8000c121848 */
[----:B------:R-:W4:Y:S04]  /*dc20*/  LDL.LU.64 R122, [R1+0x1c8] ;  /* 0x0001c800017a7983 */ /* 0x000f280000300a00 */
[----:B------:R1:W-:Y:S01]  /*dc30*/  STL.64 [R1+0x70], R2 ;  /* 0x0000700201007387 */ /* 0x0003e20000100a00 */
[----:B---3--:R-:W-:-:S03]  /*dc40*/  IMAD.WIDE R10, R202, 0x4, R120 ;  /* 0x00000004ca0a7825 */ /* 0x008fc600078e0278 */
[----:B------:R3:W-:Y:S04]  /*dc50*/  LDGSTS.E [R97+0x15d00], [R6.64], !P0 ;  /* 0x15d0000006617fae */ /* 0x0007e8000c121848 */
[----:B------:R-:W4:Y:S01]  /*dc60*/  LDL.LU.64 R120, [R1+0x1c0] ;  /* 0x0001c00001787983 */ /* 0x000f220000300a00 */
[----:B------:R-:W-:-:S03]  /*dc70*/  IADD3 R8, R0, -0xb7, RZ ;  /* 0xffffff4900087810 */ /* 0x000fc60007ffe0ff */
[----:B------:R1:W-:Y:S01]  /*dc80*/  LDGSTS.E [R97+0x16400], [R4.64], !P4 ;  /* 0x1640000004617fae */ /* 0x0003e2000e121848 */
[----:B---3--:R-:W-:-:S03]  /*dc90*/  IMAD.WIDE R6, R202, 0x4, R118 ;  /* 0x00000004ca067825 */ /* 0x008fc600078e0276 */
[----:B------:R3:W-:Y:S04]  /*dca0*/  LDGSTS.E [R97+0x16500], [R2.64], !P4 ;  /* 0x1650000002617fae */ /* 0x0007e8000e121848 */
[----:B------:R-:W4:Y:S01]  /*dcb0*/  LDL.LU.64 R118, [R1+0x1b8] ;  /* 0x0001b80001767983 */ /* 0x000f220000300a00 */
[----:B-1----:R-:W-:-:S03]  /*dcc0*/  IMAD.WIDE R4, R202, 0x4, R116 ;  /* 0x00000004ca047825 */ /* 0x002fc600078e0274 */
[----:B------:R2:W-:Y:S04]  /*dcd0*/  STL.64 [R1+0x88], R10 ;  /* 0x0000880a01007387 */ /* 0x0005e80000100a00 */
[----:B------:R1:W-:Y:S04]  /*dce0*/  STL.64 [R1+0x90], R6 ;  /* 0x0000900601007387 */ /* 0x0003e80000100a00 */
[----:B------:R-:W4:Y:S01]  /*dcf0*/  LDL.LU.64 R116, [R1+0x1b0] ;  /* 0x0001b00001747983 */ /* 0x000f220000300a00 */
[----:B------:R-:W-:Y:S01]  /*dd00*/  ISETP.GE.U32.AND P2, PT, R8, 0x7ffffeca, PT ;  /* 0x7ffffeca0800780c */ /* 0x000fe20003f46070 */
[----:B---3--:R-:W-:-:S02]  /*dd10*/  IMAD.WIDE R2, R202, 0x4, R114 ;  /* 0x00000004ca027825 */ /* 0x008fc400078e0272 */
[----:B------:R4:W-:Y:S04]  /*dd20*/  STL.64 [R1+0xa8], R4 ;  /* 0x0000a80401007387 */ /* 0x0009e80000100a00 */
[----:B------:R-:W3:Y:S04]  /*dd30*/  LDL.LU.64 R114, [R1+0x1a8] ;  /* 0x0001a80001727983 */ /* 0x000ee80000300a00 */
[----:B------:R1:W-:Y:S04]  /*dd40*/  STL.64 [R1+0xb0], R2 ;  /* 0x0000b00201007387 */ /* 0x0003e80000100a00 */
[----:B------:R2:W-:Y:S04]  /*dd50*/  LDGSTS.E [R97+0x16c00], [R10.64], !P2 ;  /* 0x16c000000a617fae */ /* 0x0005e8000d121848 */
[----:B------:R1:W-:Y:S01]  /*dd60*/  LDGSTS.E [R97+0x16d00], [R6.64], !P2 ;  /* 0x16d0000006617fae */ /* 0x0003e2000d121848 */
[----:B--2---:R-:W-:-:S03]  /*dd70*/  IMAD.WIDE R10, R202, 0x4, R242 ;  /* 0x00000004ca0a7825 */ /* 0x004fc600078e02f2 */
[----:B------:R-:W2:Y:S01]  /*dd80*/  LDL.LU.64 R242, [R1+0x1a0] ;  /* 0x0001a00001f27983 */ /* 0x000ea20000300a00 */
[----:B-1----:R-:W-:-:S03]  /*dd90*/  IMAD.WIDE R6, R202, 0x4, R244 ;  /* 0x00000004ca067825 */ /* 0x002fc600078e02f4 */
[----:B------:R-:W2:Y:S01]  /*dda0*/  LDL.LU.64 R244, [R1+0x198] ;  /* 0x0001980001f47983 */ /* 0x000ea20000300a00 */
[----:B------:R-:W-:-:S04]  /*ddb0*/  IADD3 R9, R0, -0xbb, RZ ;  /* 0xffffff4500097810 */ /* 0x000fc80007ffe0ff */
[----:B------:R-:W-:Y:S02]  /*ddc0*/  ISETP.GE.U32.AND P1, PT, R9, 0x7ffffec6, PT ;  /* 0x7ffffec60900780c */ /* 0x000fe40003f26070 */
[----:B------:R-:W-:Y:S01]  /*ddd0*/  IADD3 R8, R0, -0xbf, RZ ;  /* 0xffffff4100087810 */ /* 0x000fe20007ffe0ff */
[----:B------:R1:W-:Y:S03]  /*dde0*/  STL.64 [R1+0xb8], R10 ;  /* 0x0000b80a01007387 */ /* 0x0003e60000100a00 */
[----:B------:R-:W-:Y:S01]  /*ddf0*/  ISETP.GE.U32.AND P6, PT, R8, 0x7ffffec2, PT ;  /* 0x7ffffec20800780c */ /* 0x000fe20003fc6070 */
[----:B------:R1:W-:Y:S01]  /*de00*/  STL.64 [R1+0xc0], R6 ;  /* 0x0000c00601007387 */ /* 0x0003e20000100a00 */
[----:B------:R-:W-:-:S05]  /*de10*/  IADD3 R9, R0, -0xc3, RZ ;  /* 0xffffff3d00097810 */ /* 0x000fca0007ffe0ff */
[----:B------:R4:W-:Y:S01]  /*de20*/  LDGSTS.E [R97+0x17400], [R4.64], !P1 ;  /* 0x1740000004617fae */ /* 0x0009e2000c921848 */
[----:B------:R-:W-:-:S03]  /*de30*/  ISETP.GE.U32.AND P5, PT, R9, 0x7ffffebe, PT ;  /* 0x7ffffebe0900780c */ /* 0x000fc60003fa6070 */
[----:B------:R1:W-:Y:S04]  /*de40*/  LDGSTS.E [R97+0x17500], [R2.64], !P1 ;  /* 0x1750000002617fae */ /* 0x0003e8000c921848 */
[----:B------:R1:W-:Y:S04]  /*de50*/  LDGSTS.E [R97+0x17c00], [R10.64], !P6 ;  /* 0x17c000000a617fae */ /* 0x0003e8000f121848 */
[----:B------:R1:W-:Y:S01]  /*de60*/  LDGSTS.E [R97+0x17d00], [R6.64], !P6 ;  /* 0x17d0000006617fae */ /* 0x0003e2000f121848 */
[----:B------:R-:W-:-:S04]  /*de70*/  IADD3 R8, R0, -0xc7, RZ ;  /* 0xffffff3900087810 */ /* 0x000fc80007ffe0ff */
[----:B------:R-:W-:Y:S01]  /*de80*/  ISETP.GE.U32.AND P3, PT, R8, 0x7ffffeba, PT ;  /* 0x7ffffeba0800780c */ /* 0x000fe20003f66070 */
[C---:B----4-:R-:W-:Y:S02]  /*de90*/  IMAD.WIDE R4, R202.reuse, 0x4, R124 ;  /* 0x00000004ca047825 */ /* 0x050fe400078e027c */
[----:B------:R-:W4:Y:S04]  /*dea0*/  LDL.LU.64 R124, [R1+0x190] ;  /* 0x00019000017c7983 */ /* 0x000f280000300a00 */
[----:B------:R1:W-:Y:S04]  /*deb0*/  STL.64 [R1+0x1d0], R4 ;  /* 0x0001d00401007387 */ /* 0x0003e80000100a00 */
[----:B------:R1:W-:Y:S02]  /*dec0*/  LDGSTS.E [R97+0x18400], [R4.64], !P5 ;  /* 0x1840000004617fae */ /* 0x0003e4000e921848 */
[----:B-1----:R-:W-:-:S02]  /*ded0*/  IMAD.WIDE R2, R202, 0x4, R122 ;  /* 0x00000004ca027825 */ /* 0x002fc400078e027a */
[----:B------:R-:W4:Y:S04]  /*dee0*/  LDL.LU.64 R122, [R1+0x188] ;  /* 0x00018800017a7983 */ /* 0x000f280000300a00 */
[----:B------:R3:W-:Y:S04]  /*def0*/  STL.64 [R1+0x1c8], R2 ;  /* 0x0001c80201007387 */ /* 0x0007e80000100a00 */
[----:B------:R3:W-:Y:S01]  /*df00*/  LDGSTS.E [R97+0x18500], [R2.64], !P5 ;  /* 0x1850000002617fae */ /* 0x0007e2000e921848 */
[----:B------:R-:W-:-:S03]  /*df10*/  IMAD.WIDE R10, R202, 0x4, R120 ;  /* 0x00000004ca0a7825 */ /* 0x000fc600078e0278 */
[----:B------:R-:W4:Y:S04]  /*df20*/  LDL.LU.64 R120, [R1+0x180] ;  /* 0x0001800001787983 */ /* 0x000f280000300a00 */
[----:B------:R2:W-:Y:S01]  /*df30*/  LDGSTS.E [R97+0x18c00], [R10.64], !P3 ;  /* 0x18c000000a617fae */ /* 0x0005e2000d921848 */
[----:B------:R-:W-:-:S03]  /*df40*/  IMAD.WIDE R6, R202, 0x4, R118 ;  /* 0x00000004ca067825 */ /* 0x000fc600078e0276 */
[----:B------:R-:W4:Y:S04]  /*df50*/  LDL.LU.64 R118, [R1+0x178] ;  /* 0x0001780001767983 */ /* 0x000f280000300a00 */
[----:B------:R2:W-:Y:S01]  /*df60*/  STL.64 [R1+0x1c0], R10 ;  /* 0x0001c00a01007387 */ /* 0x0005e20000100a00 */
[----:B------:R-:W-:-:S03]  /*df70*/  IMAD.WIDE R4, R202, 0x4, R116 ;  /* 0x00000004ca047825 */ /* 0x000fc600078e0274 */
[----:B------:R1:W-:Y:S04]  /*df80*/  STL.64 [R1+0x1b8], R6 ;  /* 0x0001b80601007387 */ /* 0x0003e80000100a00 */
[----:B------:R-:W4:Y:S01]  /*df90*/  LDL.LU.64 R116, [R1+0x170] ;  /* 0x0001700001747983 */ /* 0x000f220000300a00 */
[----:B---3--:R-:W-:-:S03]  /*dfa0*/  IMAD.WIDE R2, R202, 0x4, R114 ;  /* 0x00000004ca027825 */ /* 0x008fc600078e0272 */
[----:B------:R4:W-:Y:S04]  /*dfb0*/  STL.64 [R1+0x1b0], R4 ;  /* 0x0001b00401007387 */ /* 0x0009e80000100a00 */
[----:B------:R-:W3:Y:S04]  /*dfc0*/  LDL.LU.64 R114, [R1+0x168] ;  /* 0x0001680001727983 */ /* 0x000ee80000300a00 */
[----:B------:R1:W-:Y:S04]  /*dfd0*/  STL.64 [R1+0x1a8], R2 ;  /* 0x0001a80201007387 */ /* 0x0003e80000100a00 */
[----:B------:R1:W-:Y:S01]  /*dfe0*/  LDGSTS.E [R97+0x18d00], [R6.64], !P3 ;  /* 0x18d0000006617fae */ /* 0x0003e2000d921848 */
[----:B--2---:R-:W-:-:S03]  /*dff0*/  IMAD.WIDE R10, R202, 0x4, R242 ;  /* 0x00000004ca0a7825 */ /* 0x004fc600078e02f2 */
[----:B------:R-:W2:Y:S01]  /*e000*/  LDL.LU.64 R242, [R1+0x160] ;  /* 0x0001600001f27983 */ /* 0x000ea20000300a00 */
[----:B-1----:R-:W-:-:S03]  /*e010*/  IMAD.WIDE R6, R202, 0x4, R244 ;  /* 0x00000004ca067825 */ /* 0x002fc600078e02f4 */
[----:B------:R-:W2:Y:S01]  /*e020*/  LDL.LU.64 R244, [R1+0x158] ;  /* 0x0001580001f47983 */ /* 0x000ea20000300a00 */
[----:B------:R-:W-:-:S04]  /*e030*/  IADD3 R9, R0, -0xcb, RZ ;  /* 0xffffff3500097810 */ /* 0x000fc80007ffe0ff */
[----:B------:R-:W-:Y:S02]  /*e040*/  ISETP.GE.U32.AND P0, PT, R9, 0x7ffffeb6, PT ;  /* 0x7ffffeb60900780c */ /* 0x000fe40003f06070 */
[----:B------:R-:W-:-:S04]  /*e050*/  IADD3 R8, R0, -0xcf, RZ ;  /* 0xffffff3100087810 */ /* 0x000fc80007ffe0ff */
[----:B------:R-:W-:Y:S01]  /*e060*/  ISETP.GE.U32.AND P4, PT, R8, 0x7ffffeb2, PT ;  /* 0x7ffffeb20800780c */ /* 0x000fe20003f86070 */
[----:B------:R1:W-:Y:S01]  /*e070*/  STL.64 [R1+0x1a0], R10 ;  /* 0x0001a00a01007387 */ /* 0x0003e20000100a00 */
[----:B------:R-:W-:-:S05]  /*e080*/  IADD3 R9, R0, -0xd3, RZ ;  /* 0xffffff2d00097810 */ /* 0x000fca0007ffe0ff */
[----:B------:R4:W-:Y:S04]  /*e090*/  LDGSTS.E [R97+0x19400], [R4.64], !P0 ;  /* 0x1940000004617fae */ /* 0x0009e8000c121848 */
[----:B------:R1:W-:Y:S01]  /*e0a0*/  STL.64 [R1+0x198], R6 ;  /* 0x0001980601007387 */ /* 0x0003e20000100a00 */
        /* <DEDUP_REMOVED lines=19> */
[----:B------:R2:W-:Y:S04]  /*e1e0*/  STL.64 [R1+0x180], R10 ;  /* 0x0001800a01007387 */ /* 0x0005e80000100a00 */
[----:B------:R1:W-:Y:S04]  /*e1f0*/  STL.64 [R1+0x178], R6 ;  /* 0x0001780601007387 */ /* 0x0003e80000100a00 */
[----:B------:R1:W-:Y:S01]  /*e200*/  LDGSTS.E [R97+0x1ad00], [R6.64], !P1 ;  /* 0x1ad0000006617fae */ /* 0x0003e2000c921848 */
[----:B------:R-:W-:-:S03]  /*e210*/  IMAD.WIDE R4, R202, 0x4, R116 ;  /* 0x00000004ca047825 */ /* 0x000fc600078e0274 */
[----:B------:R-:W4:Y:S01]  /*e220*/  LDL.LU.64 R116, [R1+0x130] ;  /* 0x0001300001747983 */ /* 0x000f220000300a00 */
[----:B---3--:R-:W-:-:S03]  /*e230*/  IMAD.WIDE R2, R202, 0x4, R114 ;  /* 0x00000004ca027825 */ /* 0x008fc600078e0272 */
[----:B------:R4:W-:Y:S04]  /*e240*/  STL.64 [R1+0x1f8], R4 ;  /* 0x0001f80401007387 */ /* 0x0009e80000100a00 */
[----:B------:R3:W-:Y:S04]  /*e250*/  STL.64 [R1+0x200], R2 ;  /* 0x0002000201007387 */ /* 0x0007e80000100a00 */
[----:B------:R-:W4:Y:S01]  /*e260*/  LDL.LU.64 R114, [R1+0x128] ;  /* 0x0001280001727983 */ /* 0x000f220000300a00 */
[----:B--2---:R-:W-:-:S03]  /*e270*/  IMAD.WIDE R10, R202, 0x4, R242 ;  /* 0x00000004ca0a7825 */ /* 0x004fc600078e02f2 */
[----:B------:R-:W4:Y:S01]  /*e280*/  LDL.LU.64 R242, [R1+0x120] ;  /* 0x0001200001f27983 */ /* 0x000f220000300a00 */
[----:B-1----:R-:W-:-:S03]  /*e290*/  IMAD.WIDE R6, R202, 0x4, R244 ;  /* 0x00000004ca067825 */ /* 0x002fc600078e02f4 */
[----:B------:R-:W4:Y:S01]  /*e2a0*/  LDL.LU.64 R244, [R1+0x118] ;  /* 0x0001180001f47983 */ /* 0x000f220000300a00 */
[----:B------:R-:W-:-:S04]  /*e2b0*/  IADD3 R9, R0, -0xdb, RZ ;  /* 0xffffff2500097810 */ /* 0x000fc80007ffe0ff */
[----:B------:R-:W-:Y:S02]  /*e2c0*/  ISETP.GE.U32.AND P6, PT, R9, 0x7ffffea6, PT ;  /* 0x7ffffea60900780c */ /* 0x000fe40003fc6070 */
[----:B------:R-:W-:-:S04]  /*e2d0*/  IADD3 R8, R0, -0xdf, RZ ;  /* 0xffffff2100087810 */ /* 0x000fc80007ffe0ff */
[----:B------:R-:W-:Y:S01]  /*e2e0*/  ISETP.GE.U32.AND P5, PT, R8, 0x7ffffea2, PT ;  /* 0x7ffffea20800780c */ /* 0x000fe20003fa6070 */
[----:B------:R1:W-:Y:S06]  /*e2f0*/  STL.64 [R1+0x218], R10 ;  /* 0x0002180a01007387 */ /* 0x0003ec0000100a00 */
[----:B------:R4:W-:Y:S04]  /*e300*/  LDGSTS.E [R97+0x1b400], [R4.64], !P6 ;  /* 0x1b40000004617fae */ /* 0x0009e8000f121848 */
[----:B------:R3:W-:Y:S01]  /*e310*/  LDGSTS.E [R97+0x1b500], [R2.64], !P6 ;  /* 0x1b50000002617fae */ /* 0x0007e2000f121848 */
[----:B------:R-:W-:-:S03]  /*e320*/  IADD3 R9, R0, -0xe3, RZ ;  /* 0xffffff1d00097810 */ /* 0x000fc60007ffe0ff */
[----:B------:R1:W-:Y:S01]  /*e330*/  STL.64 [R1+0x220], R6 ;  /* 0x0002200601007387 */ /* 0x0003e20000100a00 */
[----:B------:R-:W-:-:S03]  /*e340*/  ISETP.GE.U32.AND P3, PT, R9, 0x7ffffe9e, PT ;  /* 0x7ffffe9e0900780c */ /* 0x000fc60003f66070 */
[----:B------:R1:W-:Y:S04]  /*e350*/  LDGSTS.E [R97+0x1bc00], [R10.64], !P5 ;  /* 0x1bc000000a617fae */ /* 0x0003e8000e921848 */
[----:B------:R1:W-:Y:S01]  /*e360*/  LDGSTS.E [R97+0x1bd00], [R6.64], !P5 ;  /* 0x1bd0000006617fae */ /* 0x0003e2000e921848 */
[----:B------:R-:W-:-:S04]  /*e370*/  IADD3 R8, R0, -0xe7, RZ ;  /* 0xffffff1900087810 */ /* 0x000fc80007ffe0ff */
[----:B------:R-:W-:Y:S01]  /*e380*/  ISETP.GE.U32.AND P0, PT, R8, 0x7ffffe9a, PT ;  /* 0x7ffffe9a0800780c */ /* 0x000fe20003f06070 */
[----:B----4-:R-:W-:-:S05]  /*e390*/  IMAD.WIDE R4, R202, 0x4, R124 ;  /* 0x00000004ca047825 */ /* 0x010fca00078e027c */
[----:B------:R4:W-:Y:S04]  /*e3a0*/  STL.64 [R1+0x228], R4 ;  /* 0x0002280401007387 */ /* 0x0009e80000100a00 */
[----:B------:R-:W2:Y:S01]  /*e3b0*/  LDL.LU.64 R128, [R1+0x110] ;  /* 0x0001100001807983 */ /* 0x000ea20000300a00 */
[----:B---3--:R-:W-:-:S03]  /*e3c0*/  IMAD.WIDE R2, R202, 0x4, R122 ;  /* 0x00000004ca027825 */ /* 0x008fc600078e027a */
[----:B------:R4:W-:Y:S04]  /*e3d0*/  LDGSTS.E [R97+0x1c400], [R4.64], !P3 ;  /* 0x1c40000004617fae */ /* 0x0009e8000d921848 */
[----:B------:R3:W-:Y:S04]  /*e3e0*/  STL.64 [R1+0x230], R2 ;  /* 0x0002300201007387 */ /* 0x0007e80000100a00 */
[----:B------:R-:W2:Y:S01]  /*e3f0*/  LDL.LU.64 R126, [R1+0x108] ;  /* 0x00010800017e7983 */ /* 0x000ea20000300a00 */
[----:B-1----:R-:W-:-:S03]  /*e400*/  IMAD.WIDE R10, R202, 0x4, R120 ;  /* 0x00000004ca0a7825 */ /* 0x002fc600078e0278 */
[----:B------:R-:W2:Y:S04]  /*e410*/  LDL.LU.64 R122, [R1+0x100] ;  /* 0x00010000017a7983 */ /* 0x000ea80000300a00 */
[----:B------:R-:W2:Y:S04]  /*e420*/  LDL.LU.64 R120, [R1+0xf8] ;  /* 0x0000f80001787983 */ /* 0x000ea80000300a00 */
[----:B------:R1:W-:Y:S01]  /*e430*/  STL.64 [R1+0x628], R10 ;  /* 0x0006280a01007387 */ /* 0x0003e20000100a00 */
[----:B------:R-:W-:-:S03]  /*e440*/  IMAD.WIDE R6, R202, 0x4, R118 ;  /* 0x00000004ca067825 */ /* 0x000fc600078e0276 */
[----:B------:R3:W-:Y:S04]  /*e450*/  LDGSTS.E [R97+0x1c500], [R2.64], !P3 ;  /* 0x1c50000002617fae */ /* 0x0007e8000d921848 */
[----:B------:R-:W2:Y:S04]  /*e460*/  LDL.LU.64 R118, [R1+0xf0] ;  /* 0x0000f00001767983 */ /* 0x000ea80000300a00 */
[----:B------:R1:W-:Y:S04]  /*e470*/  STL.64 [R1+0x630], R6 ;  /* 0x0006300601007387 */ /* 0x0003e80000100a00 */
[----:B------:R1:W-:Y:S01]  /*e480*/  LDGSTS.E [R97+0x1cc00], [R10.64], !P0 ;  /* 0x1cc000000a617fae */ /* 0x0003e2000c121848 */
[----:B----4-:R-:W-:-:S03]  /*e490*/  IMAD.WIDE R4, R202, 0x4, R116 ;  /* 0x00000004ca047825 */ /* 0x010fc600078e0274 */
[----:B------:R4:W-:Y:S04]  /*e4a0*/  LDGSTS.E [R97+0x1cd00], [R6.64], !P0 ;  /* 0x1cd0000006617fae */ /* 0x0009e8000c121848 */
[----:B------:R-:W2:Y:S04]  /*e4b0*/  LDL.LU.64 R116, [R1+0xe8] ;  /* 0x0000e80001747983 */ /* 0x000ea80000300a00 */
[----:B------:R2:W-:Y:S01]  /*e4c0*/  STL.64 [R1+0x658], R4 ;  /* 0x0006580401007387 */ /* 0x0005e20000100a00 */
[----:B---3--:R-:W-:-:S05]  /*e4d0*/  IMAD.WIDE R2, R202, 0x4, R114 ;  /* 0x00000004ca027825 */ /* 0x008fca00078e0272 */
[----:B------:R3:W-:Y:S04]  /*e4e0*/  STL.64 [R1+0x660], R2 ;  /* 0x0006600201007387 */ /* 0x0007e80000100a00 */
[----:B------:R-:W2:Y:S04]  /*e4f0*/  LDL.LU.64 R124, [R1+0xe0] ;  /* 0x0000e000017c7983 */ /* 0x000ea80000300a00 */
[----:B------:R-:W2:Y:S01]  /*e500*/  LDL.LU.64 R114, [R1+0xd8] ;  /* 0x0000d80001727983 */ /* 0x000ea20000300a00 */
[----:B-1----:R-:W-:-:S04]  /*e510*/  IMAD.WIDE R10, R202, 0x4, R242 ;  /* 0x00000004ca0a7825 */ /* 0x002fc800078e02f2 */
[----:B----4-:R-:W-:Y:S01]  /*e520*/  IMAD.WIDE R6, R202, 0x4, R244 ;  /* 0x00000004ca067825 */ /* 0x010fe200078e02f4 */
[----:B------:R1:W-:Y:S04]  /*e530*/  STL.64 [R1+0x688], R10 ;  /* 0x0006880a01007387 */ /* 0x0003e80000100a00 */
[----:B------:R-:W4:Y:S04]  /*e540*/  LDL.LU.64 R242, [R1+0x238] ;  /* 0x0002380001f27983 */ /* 0x000f280000300a00 */
[----:B------:R-:W4:Y:S01]  /*e550*/  LDL.LU.64 R244, [R1+0x240] ;  /* 0x0002400001f47983 */ /* 0x000f220000300a00 */
[----:B------:R-:W-:-:S02]  /*e560*/  IADD3 R9, R0, -0xeb, RZ ;  /* 0xffffff1500097810 */ /* 0x000fc40007ffe0ff */
[----:B------:R-:W-:Y:S02]  /*e570*/  IADD3 R8, R0, -0xef, RZ ;  /* 0xffffff1100087810 */ /* 0x000fe40007ffe0ff */
[----:B------:R-:W-:Y:S02]  /*e580*/  ISETP.GE.U32.AND P4, PT, R9, 0x7ffffe96, PT ;  /* 0x7ffffe960900780c */ /* 0x000fe40003f86070 */
[----:B------:R-:W-:Y:S02]  /*e590*/  ISETP.GE.U32.AND P2, PT, R8, 0x7ffffe92, PT ;  /* 0x7ffffe920800780c */ /* 0x000fe40003f46070 */
[----:B------:R-:W-:-:S04]  /*e5a0*/  IADD3 R9, R0, -0xf3, RZ ;  /* 0xffffff0d00097810 */ /* 0x000fc80007ffe0ff */
[----:B------:R-:W-:Y:S01]  /*e5b0*/  ISETP.GE.U32.AND P1, PT, R9, 0x7ffffe8e, PT ;  /* 0x7ffffe8e0900780c */ /* 0x000fe20003f26070 */
[----:B------:R1:W-:Y:S04]  /*e5c0*/  STL.64 [R1+0x690], R6 ;  /* 0x0006900601007387 */ /* 0x0003e80000100a00 */
[----:B------:R2:W-:Y:S01]  /*e5d0*/  LDGSTS.E [R97+0x1d400], [R4.64], !P4 ;  /* 0x1d40000004617fae */ /* 0x0005e2000e121848 */
[----:B------:R-:W-:-:S03]  /*e5e0*/  IADD3 R8, R0, -0xf7, RZ ;  /* 0xffffff0900087810 */ /* 0x000fc60007ffe0ff */
[----:B------:R3:W-:Y:S04]  /*e5f0*/  LDGSTS.E [R97+0x1d500], [R2.64], !P4 ;  /* 0x1d50000002617fae */ /* 0x0007e8000e121848 */
[----:B------:R1:W-:Y:S01]  /*e600*/  LDGSTS.E [R97+0x1dc00], [R10.64], !P2 ;  /* 0x1dc000000a617fae */ /* 0x0003e2000d121848 */
[----:B------:R-:W-:-:S03]  /*e610*/  IADD3 R9, R0, -0xfb, RZ ;  /* 0xffffff0500097810 */ /* 0x000fc60007ffe0ff */
[----:B------:R1:W-:Y:S01]  /*e620*/  LDGSTS.E [R97+0x1dd00], [R6.64], !P2 ;  /* 0x1dd0000006617fae */ /* 0x0003e2000d121848 */
[----:B------:R-:W-:Y:S02]  /*e630*/  ISETP.GE.U32.AND P6, PT, R8, 0x7ffffe8a, PT ;  /* 0x7ffffe8a0800780c */ /* 0x000fe40003fc6070 */
[----:B------:R-:W-:Y:S01]  /*e640*/  ISETP.GE.U32.AND P5, PT, R9, 0x7ffffe86, PT ;  /* 0x7ffffe860900780c */ /* 0x000fe20003fa6070 */
[----:B--2---:R-:W-:-:S05]  /*e650*/  IMAD.WIDE R4, R202, 0x4, R128 ;  /* 0x00000004ca047825 */ /* 0x004fca00078e0280 */
[----:B------:R2:W-:Y:S04]  /*e660*/  STL.64 [R1+0x6b8], R4 ;  /* 0x0006b80401007387 */ /* 0x0005e80000100a00 */
[----:B------:R2:W-:Y:S01]  /*e670*/  LDGSTS.E [R97+0x1e400], [R4.64], !P1 ;  /* 0x1e40000004617fae */ /* 0x0005e2000c921848 */
[----:B---3--:R-:W-:-:S04]  /*e680*/  IMAD.WIDE R2, R202, 0x4, R126 ;  /* 0x00000004ca027825 */ /* 0x008fc800078e027e */
[C---:B-1----:R-:W-:Y:S01]  /*e690*/  IMAD.WIDE R10, R202.reuse, 0x4, R122 ;  /* 0x00000004ca0a7825 */ /* 0x042fe200078e027a */
[----:B------:R1:W-:Y:S03]  /*e6a0*/  STL.64 [R1+0x6c0], R2 ;  /* 0x0006c00201007387 */ /* 0x0003e60000100a00 */
[C---:B------:R-:W-:Y:S01]  /*e6b0*/  IMAD.WIDE R6, R202.reuse, 0x4, R120 ;  /* 0x00000004ca067825 */ /* 0x040fe200078e0278 */
[----:B------:R-:W-:Y:S04]  /*e6c0*/  STL.64 [R1+0x6e8], R10 ;  /* 0x0006e80a01007387 */ /* 0x000fe80000100a00 */
[----:B------:R-:W3:Y:S04]  /*e6d0*/  LDL.LU.64 R122, [R1+0x248] ;  /* 0x00024800017a7983 */ /* 0x000ee80000300a00 */
[----:B------:R-:W-:Y:S01]  /*e6e0*/  STL.64 [R1+0x6f0], R6 ;  /* 0x0006f00601007387 */ /* 0x000fe20000100a00 */
[----:B--2---:R-:W-:-:S03]  /*e6f0*/  IMAD.WIDE R4, R202, 0x4, R118 ;  /* 0x00000004ca047825 */ /* 0x004fc600078e0276 */
[----:B------:R-:W2:Y:S04]  /*e700*/  LDL.LU.64 R120, [R1+0x250] ;  /* 0x0002500001787983 */ /* 0x000ea80000300a00 */
[----:B------:R1:W-:Y:S04]  /*e710*/  STL.64 [R1+0x718], R4 ;  /* 0x0007180401007387 */ /* 0x0003e80000100a00 */
[----:B------:R-:W2:Y:S04]  /*e720*/  LDL.LU.64 R118, [R1+0x258] ;  /* 0x0002580001767983 */ /* 0x000ea80000300a00 */
[----:B------:R1:W-:Y:S04]  /*e730*/  LDGSTS.E [R97+0x1e500], [R2.64], !P1 ;  /* 0x1e50000002617fae */ /* 0x0003e8000c921848 */
[----:B------:R2:W-:Y:S04]  /*e740*/  LDGSTS.E [R97+0x1ec00], [R10.64], !P6 ;  /* 0x1ec000000a617fae */ /* 0x0005e8000f121848 */
[----:B------:R2:W-:Y:S01]  /*e750*/  LDGSTS.E [R97+0x1ed00], [R6.64], !P6 ;  /* 0x1ed0000006617fae */ /* 0x0005e2000f121848 */
[----:B-1----:R-:W-:-:S03]  /*e760*/  IMAD.WIDE R2, R202, 0x4, R116 ;  /* 0x00000004ca027825 */ /* 0x002fc600078e0274 */
[----:B------:R1:W-:Y:S04]  /*e770*/  LDGSTS.E [R97+0x1f400], [R4.64], !P5 ;  /* 0x1f40000004617fae */ /* 0x0003e8000e921848 */
[----:B------:R-:W2:Y:S04]  /*e780*/  LDL.LU.64 R116, [R1+0x268] ;  /* 0x0002680001747983 */ /* 0x000ea80000300a00 */
[----:B------:R1:W-:Y:S04]  /*e790*/  STL.64 [R1+0x720], R2 ;  /* 0x0007200201007387 */ /* 0x0003e80000100a00 */
[----:B------:R1:W-:Y:S02]  /*e7a0*/  LDGSTS.E [R97+0x1f500], [R2.64], !P5 ;  /* 0x1f50000002617fae */ /* 0x0003e4000e921848 */
[----:B-1----:R-:W-:-:S05]  /*e7b0*/  IMAD.WIDE R4, R202, 0x4, R124 ;  /* 0x00000004ca047825 */ /* 0x002fca00078e027c */
[----:B------:R1:W-:Y:S01]  /*e7c0*/  STL.64 [R1+0x748], R4 ;  /* 0x0007480401007387 */ /* 0x0003e20000100a00 */
[----:B------:R-:W-:-:S05]  /*e7d0*/  IMAD.WIDE R2, R202, 0x4, R114 ;  /* 0x00000004ca027825 */ /* 0x000fca00078e0272 */
[----:B------:R1:W-:Y:S04]  /*e7e0*/  STL.64 [R1+0x750], R2 ;  /* 0x0007500201007387 */ /* 0x0003e80000100a00 */
[----:B------:R-:W2:Y:S04]  /*e7f0*/  LDL.LU.64 R124, [R1+0x278] ;  /* 0x00027800017c7983 */ /* 0x000ea80000300a00 */
[----:B------:R-:W2:Y:S01]  /*e800*/  LDL.LU.64 R114, [R1+0x280] ;  /* 0x0002800001727983 */ /* 0x000ea20000300a00 */
[----:B----4-:R-:W-:-:S03]  /*e810*/  IMAD.WIDE R194, R202, 0x4, R242 ;  /* 0x00000004cac27825 */ /* 0x010fc600078e02f2 */
[----:B------:R-:W4:Y:S01]  /*e820*/  LDL.LU.64 R242, [R1+0x288] ;  /* 0x0002880001f27983 */ /* 0x000f220000300a00 */
[----:B------:R-:W-:-:S03]  /*e830*/  IMAD.WIDE R196, R202, 0x4, R244 ;  /* 0x00000004cac47825 */ /* 0x000fc600078e02f4 */
[----:B------:R-:W4:Y:S04]  /*e840*/  LDL.LU.64 R244, [R1+0x290] ;  /* 0x0002900001f47983 */ /* 0x000f280000300a00 */
[----:B------:R-:W-:Y:S04]  /*e850*/  STL.64 [R1+0x1190], R194 ;  /* 0x001190c201007387 */ /* 0x000fe80000100a00 */
[----:B------:R-:W-:Y:S01]  /*e860*/  STL.64 [R1+0x1198], R196 ;  /* 0x001198c401007387 */ /* 0x000fe20000100a00 */
[----:B---3--:R-:W-:-:S03]  /*e870*/  IMAD.WIDE R198, R202, 0x4, R122 ;  /* 0x00000004cac67825 */ /* 0x008fc600078e027a */
[----:B------:R-:W3:Y:S01]  /*e880*/  LDL.LU.64 R122, [R1+0x298] ;  /* 0x00029800017a7983 */ /* 0x000ee20000300a00 */
[----:B--2---:R-:W-:-:S03]  /*e890*/  IMAD.WIDE R200, R202, 0x4, R120 ;  /* 0x00000004cac87825 */ /* 0x004fc600078e0278 */
[----:B------:R-:W2:Y:S01]  /*e8a0*/  LDL.LU.64 R120, [R1+0x2a0] ;  /* 0x0002a00001787983 */ /* 0x000ea20000300a00 */
[----:B------:R-:W-:-:S03]  /*e8b0*/  IMAD.WIDE R204, R202, 0x4, R118 ;  /* 0x00000004cacc7825 */ /* 0x000fc600078e0276 */
[----:B------:R-:W2:Y:S01]  /*e8c0*/  LDL.LU.64 R118, [R1+0x2a8] ;  /* 0x0002a80001767983 */ /* 0x000ea20000300a00 */
[----:B------:R-:W-:-:S03]  /*e8d0*/  IMAD.WIDE R206, R202, 0x4, R116 ;  /* 0x00000004cace7825 */ /* 0x000fc600078e0274 */
[----:B------:R-:W2:Y:S04]  /*e8e0*/  LDL.LU.64 R116, [R1+0x2b0] ;  /* 0x0002b00001747983 */ /* 0x000ea80000300a00 */
[----:B------:R-:W-:Y:S04]  /*e8f0*/  STL.64 [R1+0x11a0], R198 ;  /* 0x0011a0c601007387 */ /* 0x000fe80000100a00 */
[----:B------:R-:W-:Y:S04]  /*e900*/  STL.64 [R1+0x11a8], R200 ;  /* 0x0011a8c801007387 */ /* 0x000fe80000100a00 */
[----:B------:R-:W-:Y:S04]  /*e910*/  STL.64 [R1+0x11b0], R204 ;  /* 0x0011b0cc01007387 */ /* 0x000fe80000100a00 */
[----:B------:R-:W-:Y:S01]  /*e920*/  STL.64 [R1+0x11b8], R206 ;  /* 0x0011b8ce01007387 */ /* 0x000fe20000100a00 */
[----:B------:R-:W-:-:S03]  /*e930*/  IMAD.WIDE R208, R202, 0x4, R124 ;  /* 0x00000004cad07825 */ /* 0x000fc600078e027c */
[----:B------:R-:W2:Y:S01]  /*e940*/  LDL.LU.64 R124, [R1+0x2b8] ;  /* 0x0002b800017c7983 */ /* 0x000ea20000300a00 */
[----:B------:R-:W-:-:S03]  /*e950*/  IMAD.WIDE R210, R202, 0x4, R114 ;  /* 0x00000004cad27825 */ /* 0x000fc600078e0272 */
[----:B------:R-:W2:Y:S01]  /*e960*/  LDL.LU.64 R114, [R1+0x2c0] ;  /* 0x0002c00001727983 */ /* 0x000ea20000300a00 */
[----:B----4-:R-:W-:-:S03]  /*e970*/  IMAD.WIDE R212, R202, 0x4, R242 ;  /* 0x00000004cad47825 */ /* 0x010fc600078e02f2 */
[----:B------:R-:W4:Y:S01]  /*e980*/  LDL.LU.64 R242, [R1+0x2c8] ;  /* 0x0002c80001f27983 */ /* 0x000f220000300a00 */
[----:B------:R-:W-:-:S03]  /*e990*/  IMAD.WIDE R214, R202, 0x4, R244 ;  /* 0x00000004cad67825 */ /* 0x000fc600078e02f4 */
[----:B------:R-:W4:Y:S04]  /*e9a0*/  LDL.LU.64 R244, [R1+0x2d0] ;  /* 0x0002d00001f47983 */ /* 0x000f280000300a00 */
[----:B------:R-:W-:Y:S04]  /*e9b0*/  STL.64 [R1+0x11c0], R208 ;  /* 0x0011c0d001007387 */ /* 0x000fe80000100a00 */
[----:B------:R-:W-:Y:S04]  /*e9c0*/  STL.64 [R1+0x11c8], R210 ;  /* 0x0011c8d201007387 */ /* 0x000fe80000100a00 */
        /* <DEDUP_REMOVED lines=16> */
[----:B------:R-:W-:-:S04]  /*ead0*/  IMAD.WIDE R226, R202, 0x4, R114 ;  /* 0x00000004cae27825 */ /* 0x000fc800078e0272 */
[C---:B----4-:R-:W-:Y:S02]  /*eae0*/  IMAD.WIDE R228, R202.reuse, 0x4, R242 ;  /* 0x00000004cae47825 */ /* 0x050fe400078e02f2 */
[----:B------:R-:W4:Y:S02]  /*eaf0*/  LDL.LU.64 R242, [R1+0x300] ;  /* 0x0003000001f27983 */ /* 0x000f240000300a00 */
[C---:B------:R-:W-:Y:S02]  /*eb00*/  IMAD.WIDE R230, R202.reuse, 0x4, R244 ;  /* 0x00000004cae67825 */ /* 0x040fe400078e02f4 */
[----:B------:R-:W4:Y:S04]  /*eb10*/  LDL.LU.64 R244, [R1+0x310] ;  /* 0x0003100001f47983 */ /* 0x000f280000300a00 */
[----:B------:R-:W4:Y:S04]  /*eb20*/  LDL.LU.64 R114, [R1+0x320] ;  /* 0x0003200001727983 */ /* 0x000f280000300a00 */
[----:B------:R-:W-:Y:S04]  /*eb30*/  STL.64 [R1+0x1200], R224 ;  /* 0x001200e001007387 */ /* 0x000fe80000100a00 */
[----:B------:R-:W-:Y:S04]  /*eb40*/  STL.64 [R1+0x1208], R226 ;  /* 0x001208e201007387 */ /* 0x000fe80000100a00 */
[----:B------:R-:W-:Y:S04]  /*eb50*/  STL.64 [R1+0x1210], R228 ;  /* 0x001210e401007387 */ /* 0x000fe80000100a00 */
[----:B------:R-:W-:Y:S01]  /*eb60*/  STL.64 [R1+0x1218], R230 ;  /* 0x001218e601007387 */ /* 0x000fe20000100a00 */
[----:B---3--:R-:W-:-:S03]  /*eb70*/  IMAD.WIDE R232, R202, 0x4, R122 ;  /* 0x00000004cae87825 */ /* 0x008fc600078e027a */
[----:B------:R-:W3:Y:S01]  /*eb80*/  LDL.LU.64 R122, [R1+0x328] ;  /* 0x00032800017a7983 */ /* 0x000ee20000300a00 */
[----:B--2---:R-:W-:-:S04]  /*eb90*/  IMAD.WIDE R234, R202, 0x4, R120 ;  /* 0x00000004caea7825 */ /* 0x004fc800078e0278 */
[C---:B------:R-:W-:Y:S02]  /*eba0*/  IMAD.WIDE R236, R202.reuse, 0x4, R118 ;  /* 0x00000004caec7825 */ /* 0x040fe400078e0276 */
[----:B------:R-:W2:Y:S04]  /*ebb0*/  LDL.LU.64 R118, [R1+0x330] ;  /* 0x0003300001767983 */ /* 0x000ea80000300a00 */
[----:B------:R-:W1:Y:S01]  /*ebc0*/  LDL.LU.64 R120, [R1+0x338] ;  /* 0x0003380001787983 */ /* 0x000e620000300a00 */
[----:B------:R-:W-:-:S03]  /*ebd0*/  IMAD.WIDE R238, R202, 0x4, R116 ;  /* 0x00000004caee7825 */ /* 0x000fc600078e0274 */
[----:B------:R-:W2:Y:S04]  /*ebe0*/  LDL.LU.64 R116, [R1+0x340] ;  /* 0x0003400001747983 */ /* 0x000ea80000300a00 */
[----:B------:R-:W-:Y:S04]  /*ebf0*/  STL.64 [R1+0x1220], R232 ;  /* 0x001220e801007387 */ /* 0x000fe80000100a00 */
[----:B------:R-:W-:Y:S04]  /*ec00*/  STL.64 [R1+0x1228], R234 ;  /* 0x001228ea01007387 */ /* 0x000fe80000100a00 */
[----:B------:R-:W-:Y:S04]  /*ec10*/  STL.64 [R1+0x1230], R236 ;  /* 0x001230ec01007387 */ /* 0x000fe80000100a00 */
[----:B------:R-:W-:Y:S04]  /*ec20*/  STL.64 [R1+0x1238], R238 ;  /* 0x001238ee01007387 */ /* 0x000fe80000100a00 */
[----:B------:R-:W2:Y:S04]  /*ec30*/  LDL.LU.64 R128, [R1+0x348] ;  /* 0x0003480001807983 */ /* 0x000ea80000300a00 */
[----:B------:R-:W2:Y:S01]  /*ec40*/  LDL.LU.64 R126, [R1+0x360] ;  /* 0x00036000017e7983 */ /* 0x000ea20000300a00 */
[----:B------:R-:W-:-:S03]  /*ec50*/  IMAD.WIDE R240, R202, 0x4, R124 ;  /* 0x00000004caf07825 */ /* 0x000fc600078e027c */
[----:B------:R-:W2:Y:S01]  /*ec60*/  LDL.LU.64 R124, [R1+0x3a0] ;  /* 0x0003a000017c7983 */ /* 0x000ea20000300a00 */
[----:B----4-:R-:W-:-:S03]  /*ec70*/  IMAD.WIDE R246, R202, 0x4, R114 ;  /* 0x00000004caf67825 */ /* 0x010fc600078e0272 */
[----:B------:R-:W4:Y:S01]  /*ec80*/  LDL.LU.64 R114, [R1+0x3b8] ;  /* 0x0003b80001727983 */ /* 0x000f220000300a00 */
[C---:B------:R-:W-:Y:S02]  /*ec90*/  IADD3 R8, R0.reuse, -0xff, RZ ;  /* 0xffffff0100087810 */ /* 0x040fe40007ffe0ff */
[----:B------:R-:W-:Y:S02]  /*eca0*/  IADD3 R9, R0, -0x84, RZ ;  /* 0xffffff7c00097810 */ /* 0x000fe40007ffe0ff */
[----:B------:R-:W-:Y:S02]  /*ecb0*/  ISETP.GE.U32.AND P3, PT, R8, 0x7ffffe82, PT ;  /* 0x7ffffe820800780c */ /* 0x000fe40003f66070 */
[C---:B------:R-:W-:Y:S02]  /*ecc0*/  IADD3 R8, R0.reuse, -0x88, RZ ;  /* 0xffffff7800087810 */ /* 0x040fe40007ffe0ff */
[----:B------:R-:W-:Y:S02]  /*ecd0*/  ISETP.GE.U32.AND P0, PT, R9, 0x7ffffefd, PT ;  /* 0x7ffffefd0900780c */ /* 0x000fe40003f06070 */
[----:B------:R-:W-:-:S02]  /*ece0*/  IADD3 R9, R0, -0x8c, RZ ;  /* 0xffffff7400097810 */ /* 0x000fc40007ffe0ff */
[----:B------:R-:W-:Y:S02]  /*ecf0*/  ISETP.GE.U32.AND P4, PT, R8, 0x7ffffef9, PT ;  /* 0x7ffffef90800780c */ /* 0x000fe40003f86070 */
[C---:B------:R-:W-:Y:S02]  /*ed00*/  IADD3 R8, R0.reuse, -0x90, RZ ;  /* 0xffffff7000087810 */ /* 0x040fe40007ffe0ff */
[----:B------:R-:W-:Y:S01]  /*ed10*/  ISETP.GE.U32.AND P2, PT, R9, 0x7ffffef5, PT ;  /* 0x7ffffef50900780c */ /* 0x000fe20003f46070 */
[----:B------:R1:W-:Y:S01]  /*ed20*/  LDGSTS.E [R97+0x1fc00], [R4.64], !P3 ;  /* 0x1fc0000004617fae */ /* 0x0003e2000d921848 */
[----:B------:R-:W-:Y:S02]  /*ed30*/  IADD3 R9, R0, -0x94, RZ ;  /* 0xffffff6c00097810 */ /* 0x000fe40007ffe0ff */
[----:B------:R-:W-:Y:S01]  /*ed40*/  ISETP.GE.U32.AND P1, PT, R8, 0x7ffffef1, PT ;  /* 0x7ffffef10800780c */ /* 0x000fe20003f26070 */
[----:B------:R1:W-:Y:S01]  /*ed50*/  LDGSTS.E [R97+0x1fd00], [R2.64], !P3 ;  /* 0x1fd0000002617fae */ /* 0x0003e2000d921848 */
[----:B------:R-:W-:-:S02]  /*ed60*/  IADD3 R8, R0, -0x98, RZ ;  /* 0xffffff6800087810 */ /* 0x000fc40007ffe0ff */
[----:B------:R-:W-:Y:S02]  /*ed70*/  ISETP.GE.U32.AND P6, PT, R9, 0x7ffffeed, PT ;  /* 0x7ffffeed0900780c */ /* 0x000fe40003fc6070 */
[----:B------:R-:W-:Y:S02]  /*ed80*/  IADD3 R9, R0, -0x9c, RZ ;  /* 0xffffff6400097810 */ /* 0x000fe40007ffe0ff */
[----:B------:R-:W-:Y:S02]  /*ed90*/  LOP3.LUT R172, R203, 0x60, RZ, 0x3c, !PT ;  /* 0x00000060cbac7812 */ /* 0x000fe400078e3cff */
[----:B------:R-:W-:Y:S02]  /*eda0*/  ISETP.GE.U32.AND P5, PT, R8, 0x7ffffee9, PT ;  /* 0x7ffffee90800780c */ /* 0x000fe40003fa6070 */
[----:B------:R-:W-:Y:S01]  /*edb0*/  IADD3 R8, R0, -0xa0, RZ ;  /* 0xffffff6000087810 */ /* 0x000fe20007ffe0ff */
[----:B------:R1:W-:Y:S01]  /*edc0*/  LDGSTS.E [R172+0x10600], [R194.64], !P0 ;  /* 0x10600000c2ac7fae */ /* 0x0003e2000c121848 */
[----:B------:R-:W-:-:S02]  /*edd0*/  ISETP.GE.U32.AND P3, PT, R9, 0x7ffffee5, PT ;  /* 0x7ffffee50900780c */ /* 0x000fc40003f66070 */
[----:B------:R-:W-:Y:S01]  /*ede0*/  IADD3 R9, R0, -0xa4, RZ ;  /* 0xffffff5c00097810 */ /* 0x000fe20007ffe0ff */
[----:B------:R1:W-:Y:S01]  /*edf0*/  LDGSTS.E [R172+0x10700], [R196.64], !P0 ;  /* 0x10700000c4ac7fae */ /* 0x0003e2000c121848 */
[----:B------:R-:W-:Y:S02]  /*ee00*/  ISETP.GE.U32.AND P0, PT, R8, 0x7ffffee1, PT ;  /* 0x7ffffee10800780c */ /* 0x000fe40003f06070 */
[----:B------:R-:W-:Y:S01]  /*ee10*/  IADD3 R8, R0, -0xa8, RZ ;  /* 0xffffff5800087810 */ /* 0x000fe20007ffe0ff */
[----:B------:R1:W-:Y:S04]  /*ee20*/  LDGSTS.E [R172+0x10e00], [R198.64], !P4 ;  /* 0x10e00000c6ac7fae */ /* 0x0003e8000e121848 */
[----:B------:R1:W-:Y:S01]  /*ee30*/  LDGSTS.E [R172+0x10f00], [R200.64], !P4 ;  /* 0x10f00000c8ac7fae */ /* 0x0003e2000e121848 */
[----:B------:R-:W-:-:S02]  /*ee40*/  ISETP.GE.U32.AND P4, PT, R9, 0x7ffffedd, PT ;  /* 0x7ffffedd0900780c */ /* 0x000fc40003f86070 */
[----:B------:R-:W-:Y:S01]  /*ee50*/  IADD3 R9, R0, -0xac, RZ ;  /* 0xffffff5400097810 */ /* 0x000fe20007ffe0ff */
[----:B------:R1:W-:Y:S01]  /*ee60*/  LDGSTS.E [R172+0x11600], [R204.64], !P2 ;  /* 0x11600000ccac7fae */ /* 0x0003e2000d121848 */
[----:B------:R-:W-:-:S03]  /*ee70*/  IMAD.WIDE R242, R202, 0x4, R242 ;  /* 0x00000004caf27825 */ /* 0x000fc600078e02f2 */
[----:B------:R1:W-:Y:S01]  /*ee80*/  LDGSTS.E [R172+0x11700], [R206.64], !P2 ;  /* 0x11700000ceac7fae */ /* 0x0003e2000d121848 */
[----:B------:R-:W-:Y:S01]  /*ee90*/  ISETP.GE.U32.AND P2, PT, R8, 0x7ffffed9, PT ;  /* 0x7ffffed90800780c */ /* 0x000fe20003f46070 */
[----:B------:R-:W-:Y:S01]  /*eea0*/  IMAD.WIDE R244, R202, 0x4, R244 ;  /* 0x00000004caf47825 */ /* 0x000fe200078e02f4 */
[C---:B------:R-:W-:Y:S01]  /*eeb0*/  IADD3 R8, R0.reuse, -0xb0, RZ ;  /* 0xffffff5000087810 */ /* 0x040fe20007ffe0ff */
[----:B------:R1:W-:Y:S04]  /*eec0*/  LDGSTS.E [R172+0x11e00], [R208.64], !P1 ;  /* 0x11e00000d0ac7fae */ /* 0x0003e8000c921848 */
[----:B------:R1:W-:Y:S01]  /*eed0*/  LDGSTS.E [R172+0x11f00], [R210.64], !P1 ;  /* 0x11f00000d2ac7fae */ /* 0x0003e2000c921848 */
[----:B------:R-:W-:Y:S02]  /*eee0*/  ISETP.GE.U32.AND P1, PT, R9, 0x7ffffed5, PT ;  /* 0x7ffffed50900780c */ /* 0x000fe40003f26070 */
[----:B------:R-:W-:Y:S01]  /*eef0*/  IADD3 R9, R0, -0xb4, RZ ;  /* 0xffffff4c00097810 */ /* 0x000fe20007ffe0ff */
[----:B------:R1:W-:Y:S04]  /*ef00*/  LDGSTS.E [R172+0x12600], [R212.64], !P6 ;  /* 0x12600000d4ac7fae */ /* 0x0003e8000f121848 */
[----:B------:R1:W-:Y:S01]  /*ef10*/  LDGSTS.E [R172+0x12700], [R214.64], !P6 ;  /* 0x12700000d6ac7fae */ /* 0x0003e2000f121848 */
[----:B------:R-:W-:-:S02]  /*ef20*/  ISETP.GE.U32.AND P6, PT, R8, 0x7ffffed1, PT ;  /* 0x7ffffed10800780c */ /* 0x000fc40003fc6070 */
[----:B------:R-:W-:Y:S01]  /*ef30*/  IADD3 R8, R0, -0xb8, RZ ;  /* 0xffffff4800087810 */ /* 0x000fe20007ffe0ff */
[----:B------:R1:W-:Y:S04]  /*ef40*/  LDGSTS.E [R172+0x12e00], [R216.64], !P5 ;  /* 0x12e00000d8ac7fae */ /* 0x0003e8000e921848 */
[----:B------:R-:W-:Y:S04]  /*ef50*/  STL.64 [R1+0x1240], R240 ;  /* 0x001240f001007387 */ /* 0x000fe80000100a00 */
[----:B------:R1:W-:Y:S01]  /*ef60*/  LDGSTS.E [R172+0x12f00], [R218.64], !P5 ;  /* 0x12f00000daac7fae */ /* 0x0003e2000e921848 */
[----:B------:R-:W-:-:S03]  /*ef70*/  ISETP.GE.U32.AND P5, PT, R9, 0x7ffffecd, PT ;  /* 0x7ffffecd0900780c */ /* 0x000fc60003fa6070 */
[----:B------:R-:W-:Y:S01]  /*ef80*/  STL.64 [R1+0x1248], R242 ;  /* 0x001248f201007387 */ /* 0x000fe20000100a00 */
[----:B------:R-:W-:-:S03]  /*ef90*/  IADD3 R9, R0, -0xbc, RZ ;  /* 0xffffff4400097810 */ /* 0x000fc60007ffe0ff */
[----:B------:R-:W-:Y:S04]  /*efa0*/  STL.64 [R1+0x1250], R244 ;  /* 0x001250f401007387 */ /* 0x000fe80000100a00 */
[----:B------:R1:W-:Y:S04]  /*efb0*/  LDGSTS.E [R172+0x13600], [R220.64], !P3 ;  /* 0x13600000dcac7fae */ /* 0x0003e8000d921848 */
[----:B------:R-:W-:Y:S04]  /*efc0*/  STL.64 [R1+0x1258], R246 ;  /* 0x001258f601007387 */ /* 0x000fe80000100a00 */
[----:B------:R1:W-:Y:S01]  /*efd0*/  LDGSTS.E [R172+0x13700], [R222.64], !P3 ;  /* 0x13700000deac7fae */ /* 0x0003e2000d921848 */
[----:B------:R-:W-:-:S03]  /*efe0*/  ISETP.GE.U32.AND P3, PT, R8, 0x7ffffec9, PT ;  /* 0x7ffffec90800780c */ /* 0x000fc60003f66070 */
[----:B------:R1:W-:Y:S04]  /*eff0*/  LDGSTS.E [R172+0x13e00], [R224.64], !P0 ;  /* 0x13e00000e0ac7fae */ /* 0x0003e8000c121848 */
[----:B------:R1:W-:Y:S01]  /*f000*/  LDGSTS.E [R172+0x13f00], [R226.64], !P0 ;  /* 0x13f00000e2ac7fae */ /* 0x0003e2000c121848 */
[----:B------:R-:W-:-:S03]  /*f010*/  ISETP.GE.U32.AND P0, PT, R9, 0x7ffffec5, PT ;  /* 0x7ffffec50900780c */ /* 0x000fc60003f06070 */
[----:B------:R1:W-:Y:S04]  /*f020*/  LDGSTS.E [R172+0x14600], [R228.64], !P4 ;  /* 0x14600000e4ac7fae */ /* 0x0003e8000e121848 */
[----:B------:R1:W-:Y:S04]  /*f030*/  LDGSTS.E [R172+0x14700], [R230.64], !P4 ;  /* 0x14700000e6ac7fae */ /* 0x0003e8000e121848 */
[----:B------:R1:W-:Y:S04]  /*f040*/  LDGSTS.E [R172+0x14e00], [R232.64], !P2 ;  /* 0x14e00000e8ac7fae */ /* 0x0003e8000d121848 */
[----:B------:R1:W-:Y:S04]  /*f050*/  LDGSTS.E [R172+0x14f00], [R234.64], !P2 ;  /* 0x14f00000eaac7fae */ /* 0x0003e8000d121848 */
[----:B------:R1:W-:Y:S04]  /*f060*/  LDGSTS.E [R172+0x15600], [R236.64], !P1 ;  /* 0x15600000ecac7fae */ /* 0x0003e8000c921848 */
[----:B------:R1:W-:Y:S04]  /*f070*/  LDGSTS.E [R172+0x15700], [R238.64], !P1 ;  /* 0x15700000eeac7fae */ /* 0x0003e8000c921848 */
[----:B------:R1:W-:Y:S04]  /*f080*/  LDGSTS.E [R172+0x15e00], [R240.64], !P6 ;  /* 0x15e00000f0ac7fae */ /* 0x0003e8000f121848 */
[----:B------:R1:W-:Y:S01]  /*f090*/  LDGSTS.E [R172+0x15f00], [R242.64], !P6 ;  /* 0x15f00000f2ac7fae */ /* 0x0003e2000f121848 */
[----:B---3--:R-:W-:-:S03]  /*f0a0*/  IMAD.WIDE R248, R202, 0x4, R122 ;  /* 0x00000004caf87825 */ /* 0x008fc600078e027a */
[----:B------:R3:W-:Y:S04]  /*f0b0*/  LDGSTS.E [R172+0x16600], [R244.64], !P5 ;  /* 0x16600000f4ac7fae */ /* 0x0007e8000e921848 */
[----:B------:R1:W-:Y:S04]  /*f0c0*/  LDGSTS.E [R172+0x16700], [R246.64], !P5 ;  /* 0x16700000f6ac7fae */ /* 0x0003e8000e921848 */
[----:B------:R1:W-:Y:S01]  /*f0d0*/  LDGSTS.E [R172+0x16e00], [R248.64], !P3 ;  /* 0x16e00000f8ac7fae */ /* 0x0003e2000d921848 */
[----:B--2---:R-:W-:-:S03]  /*f0e0*/  IMAD.WIDE R250, R202, 0x4, R118 ;  /* 0x00000004cafa7825 */ /* 0x004fc600078e0276 */
[----:B------:R-:W2:Y:S01]  /*f0f0*/  LDL.LU.64 R118, [R1+0x410] ;  /* 0x0004100001767983 */ /* 0x000ea20000300a00 */
[----:B-1----:R-:W-:-:S03]  /*f100*/  IMAD.WIDE R4, R202, 0x4, R120 ;  /* 0x00000004ca047825 */ /* 0x002fc600078e0278 */
[----:B------:R1:W-:Y:S04]  /*f110*/  LDGSTS.E [R172+0x16f00], [R250.64], !P3 ;  /* 0x16f00000faac7fae */ /* 0x0003e8000d921848 */
[----:B------:R1:W-:Y:S01]  /*f120*/  LDGSTS.E [R172+0x17600], [R4.64], !P0 ;  /* 0x1760000004ac7fae */ /* 0x0003e2000c121848 */
[----:B------:R-:W-:-:S03]  /*f130*/  IMAD.WIDE R2, R202, 0x4, R116 ;  /* 0x00000004ca027825 */ /* 0x000fc600078e0274 */
[----:B------:R-:W3:Y:S04]  /*f140*/  LDL.LU.64 R116, [R1+0x408] ;  /* 0x0004080001747983 */ /* 0x000ee80000300a00 */
[----:B------:R-:W3:Y:S04]  /*f150*/  LDL.LU.64 R122, [R1+0x400] ;  /* 0x00040000017a7983 */ /* 0x000ee80000300a00 */
[----:B------:R1:W-:Y:S04]  /*f160*/  STL.64 [R1+0x18], R4 ;  /* 0x0000180401007387 */ /* 0x0003e80000100a00 */
[----:B------:R-:W3:Y:S04]  /*f170*/  LDL.LU.64 R120, [R1+0x3f8] ;  /* 0x0003f80001787983 */ /* 0x000ee80000300a00 */
[----:B------:R4:W-:Y:S01]  /*f180*/  STL.64 [R1+0x20], R2 ;  /* 0x0000200201007387 */ /* 0x0009e20000100a00 */
[----:B------:R-:W-:-:S03]  /*f190*/  IMAD.WIDE R10, R202, 0x4, R128 ;  /* 0x00000004ca0a7825 */ /* 0x000fc600078e0280 */
[----:B------:R-:W-:Y:S01]  /*f1a0*/  STL.64 [R1+0x1260], R248 ;  /* 0x001260f801007387 */ /* 0x000fe20000100a00 */
[----:B------:R-:W-:-:S03]  /*f1b0*/  IMAD.WIDE R6, R202, 0x4, R126 ;  /* 0x00000004ca067825 */ /* 0x000fc600078e027e */
[----:B------:R-:W-:Y:S01]  /*f1c0*/  STL.64 [R1+0x1268], R250 ;  /* 0x001268fa01007387 */ /* 0x000fe20000100a00 */
[----:B-1----:R-:W-:-:S03]  /*f1d0*/  IMAD.WIDE R4, R202, 0x4, R124 ;  /* 0x00000004ca047825 */ /* 0x002fc600078e027c */
[----:B------:R2:W-:Y:S04]  /*f1e0*/  STL.64 [R1+0x38], R10 ;  /* 0x0000380a01007387 */ /* 0x0005e80000100a00 */
[----:B------:R-:W3:Y:S04]  /*f1f0*/  LDL.LU.64 R134, [R1+0x3f0] ;  /* 0x0003f00001867983 */ /* 0x000ee80000300a00 */
[----:B------:R3:W-:Y:S04]  /*f200*/  STL.64 [R1+0x40], R6 ;  /* 0x0000400601007387 */ /* 0x0007e80000100a00 */
[----:B------:R4:W-:Y:S04]  /*f210*/  LDGSTS.E [R172+0x17700], [R2.64], !P0 ;  /* 0x1770000002ac7fae */ /* 0x0009e8000c121848 */
[----:B------:R-:W3:Y:S04]  /*f220*/  LDL.LU.64 R132, [R1+0x3e8] ;  /* 0x0003e80001847983 */ /* 0x000ee80000300a00 */
[----:B------:R1:W-:Y:S01]  /*f230*/  STL.64 [R1+0x58], R4 ;  /* 0x0000580401007387 */ /* 0x0003e20000100a00 */
[----:B----4-:R-:W-:-:S03]  /*f240*/  IMAD.WIDE R2, R202, 0x4, R114 ;  /* 0x00000004ca027825 */ /* 0x010fc600078e0272 */
[----:B------:R-:W3:Y:S01]  /*f250*/  LDL.LU.64 R114, [R1+0x3e0] ;  /* 0x0003e00001727983 */ /* 0x000ee20000300a00 */
[----:B------:R-:W-:-:S04]  /*f260*/  IADD3 R8, R0, -0xc0, RZ ;  /* 0xffffff4000087810 */ /* 0x000fc80007ffe0ff */
[----:B------:R-:W-:Y:S02]  /*f270*/  ISETP.GE.U32.AND P4, PT, R8, 0x7ffffec1, PT ;  /* 0x7ffffec10800780c */ /* 0x000fe40003f86070 */
[C---:B------:R-:W-:Y:S01]  /*f280*/  IADD3 R9, R0.reuse, -0xc4, RZ ;  /* 0xffffff3c00097810 */ /* 0x040fe20007ffe0ff */
[----:B------:R1:W-:Y:S01]  /*f290*/  STL.64 [R1+0x60], R2 ;  /* 0x0000600201007387 */ /* 0x0003e20000100a00 */
[----:B------:R-:W-:Y:S02]  /*f2a0*/  IADD3 R8, R0, -0xc8, RZ ;  /* 0xffffff3800087810 */ /* 0x000fe40007ffe0ff */
[----:B------:R-:W-:Y:S01]  /*f2b0*/  ISETP.GE.U32.AND P2, PT, R9, 0x7ffffebd, PT ;  /* 0x7ffffebd0900780c */ /* 0x000fe20003f46070 */
[----:B------:R-:W3:Y:S01]  /*f2c0*/  LDL.LU.64 R130, [R1+0x3d8] ;  /* 0x0003d80001827983 */ /* 0x000ee20000300a00 */
[----:B------:R-:W-:-:S03]  /*f2d0*/  ISETP.GE.U32.AND P1, PT, R8, 0x7ffffeb9, PT ;  /* 0x7ffffeb90800780c */ /* 0x000fc60003f26070 */
[----:B------:R-:W3:Y:S04]  /*f2e0*/  LDL.LU.64 R128, [R1+0x3d0] ;  /* 0x0003d00001807983 */ /* 0x000ee80000300a00 */
[----:B------:R2:W-:Y:S01]  /*f2f0*/  LDGSTS.E [R172+0x17e00], [R10.64], !P4 ;  /* 0x17e000000aac7fae */ /* 0x0005e2000e121848 */
[----:B------:R-:W-:-:S03]  /*f300*/  IADD3 R9, R0, -0xcc, RZ ;  /* 0xffffff3400097810 */ /* 0x000fc60007ffe0ff */
[----:B------:R-:W3:Y:S04]  /*f310*/  LDL.LU.64 R126, [R1+0x3c8] ;  /* 0x0003c800017e7983 */ /* 0x000ee80000300a00 */
[----:B------:R3:W-:Y:S01]  /*f320*/  LDGSTS.E [R172+0x17f00], [R6.64], !P4 ;  /* 0x17f0000006ac7fae */ /* 0x0007e2000e121848 */
[----:B------:R-:W-:-:S03]  /*f330*/  ISETP.GE.U32.AND P6, PT, R9, 0x7ffffeb5, PT ;  /* 0x7ffffeb50900780c */ /* 0x000fc60003fc6070 */
[----:B------:R1:W-:Y:S04]  /*f340*/  LDGSTS.E [R172+0x18600], [R4.64], !P2 ;  /* 0x1860000004ac7fae */ /* 0x0003e8000d121848 */
[----:B------:R1:W-:Y:S01]  /*f350*/  LDGSTS.E [R172+0x18700], [R2.64], !P2 ;  /* 0x1870000002ac7fae */ /* 0x0003e2000d121848 */
[----:B--2---:R-:W-:-:S05]  /*f360*/  IMAD.WIDE R10, R202, 0x4, R118 ;  /* 0x00000004ca0a7825 */ /* 0x004fca00078e0276 */
[----:B------:R2:W-:Y:S04]  /*f370*/  STL.64 [R1+0x78], R10 ;  /* 0x0000780a01007387 */ /* 0x0005e80000100a00 */
[----:B------:R-:W4:Y:S04]  /*f380*/  LDL.LU.64 R118, [R1+0x3c0] ;  /* 0x0003c00001767983 */ /* 0x000f280000300a00 */
[----:B------:R2:W-:Y:S01]  /*f390*/  LDGSTS.E [R172+0x18e00], [R10.64], !P1 ;  /* 0x18e000000aac7fae */ /* 0x0005e2000c921848 */
[----:B---3--:R-:W-:-:S03]  /*f3a0*/  IMAD.WIDE R6, R202, 0x4, R116 ;  /* 0x00000004ca067825 */ /* 0x008fc600078e0274 */
[----:B------:R-:W3:Y:S01]  /*f3b0*/  LDL.LU.64 R116, [R1+0x3b0] ;  /* 0x0003b00001747983 */ /* 0x000ee20000300a00 */
[----:B-1----:R-:W-:-:S03]  /*f3c0*/  IMAD.WIDE R4, R202, 0x4, R122 ;  /* 0x00000004ca047825 */ /* 0x002fc600078e027a */
[----:B------:R1:W-:Y:S01]  /*f3d0*/  STL.64 [R1+0x80], R6 ;  /* 0x0000800601007387 */ /* 0x0003e20000100a00 */
[----:B------:R-:W-:-:S03]  /*f3e0*/  IMAD.WIDE R2, R202, 0x4, R120 ;  /* 0x00000004ca027825 */ /* 0x000fc600078e0278 */
[----:B------:R1:W-:Y:S04]  /*f3f0*/  STL.64 [R1+0x98], R4 ;  /* 0x0000980401007387 */ /* 0x0003e80000100a00 */
[----:B------:R1:W-:Y:S04]  /*f400*/  STL.64 [R1+0xa0], R2 ;  /* 0x0000a00201007387 */ /* 0x0003e80000100a00 */
[----:B------:R-:W3:Y:S04]  /*f410*/  LDL.LU.64 R124, [R1+0x3a8] ;  /* 0x0003a800017c7983 */ /* 0x000ee80000300a00 */
[----:B------:R1:W-:Y:S04]  /*f420*/  LDGSTS.E [R172+0x18f00], [R6.64], !P1 ;  /* 0x18f0000006ac7fae */ /* 0x0003e8000c921848 */
[----:B------:R-:W3:Y:S01]  /*f430*/  LDL.LU.64 R122, [R1+0x390] ;  /* 0x00039000017a7983 */ /* 0x000ee20000300a00 */
[----:B--2---:R-:W-:-:S03]  /*f440*/  IMAD.WIDE R10, R202, 0x4, R134 ;  /* 0x00000004ca0a7825 */ /* 0x004fc600078e0286 */
[----:B------:R2:W-:Y:S04]  /*f450*/  LDGSTS.E [R172+0x19600], [R4.64], !P6 ;  /* 0x1960000004ac7fae */ /* 0x0005e8000f121848 */
[----:B------:R-:W3:Y:S04]  /*f460*/  LDL.LU.64 R120, [R1+0x388] ;  /* 0x0003880001787983 */ /* 0x000ee80000300a00 */
[----:B------:R2:W-:Y:S01]  /*f470*/  STL.64 [R1+0xc8], R10 ;  /* 0x0000c80a01007387 */ /* 0x0005e20000100a00 */
[C---:B------:R-:W-:Y:S02]  /*f480*/  IADD3 R8, R0.reuse, -0xd0, RZ ;  /* 0xffffff3000087810 */ /* 0x040fe40007ffe0ff */
[----:B------:R-:W-:Y:S01]  /*f490*/  IADD3 R9, R0, -0xd4, RZ ;  /* 0xffffff2c00097810 */ /* 0x000fe20007ffe0ff */
[----:B-1----:R-:W-:-:S04]  /*f4a0*/  IMAD.WIDE R6, R202, 0x4, R132 ;  /* 0x00000004ca067825 */ /* 0x002fc800078e0284 */
[----:B--2---:R-:W-:Y:S01]  /*f4b0*/  IMAD.WIDE R4, R202, 0x4, R114 ;  /* 0x00000004ca047825 */ /* 0x004fe200078e0272 */
[----:B------:R1:W-:Y:S04]  /*f4c0*/  LDGSTS.E [R172+0x19700], [R2.64], !P6 ;  /* 0x1970000002ac7fae */ /* 0x0003e8000f121848 */
[----:B------:R-:W2:Y:S01]  /*f4d0*/  LDL.LU.64 R114, [R1+0x380] ;  /* 0x0003800001727983 */ /* 0x000ea20000300a00 */
[----:B------:R-:W-:Y:S02]  /*f4e0*/  ISETP.GE.U32.AND P5, PT, R8, 0x7ffffeb1, PT ;  /* 0x7ffffeb10800780c */ /* 0x000fe40003fa6070 */
[----:B------:R-:W-:Y:S01]  /*f4f0*/  ISETP.GE.U32.AND P3, PT, R9, 0x7ffffead, PT ;  /* 0x7ffffead0900780c */ /* 0x000fe20003f66070 */
[----:B------:R1:W-:Y:S01]  /*f500*/  STL.64 [R1+0xd0], R6 ;  /* 0x0000d00601007387 */ /* 0x0003e20000100a00 */
[----:B------:R-:W-:Y:S01]  /*f510*/  IADD3 R8, R0, -0xd8, RZ ;  /* 0xffffff2800087810 */ /* 0x000fe20007ffe0ff */
[----:B-1----:R-:W-:Y:S01]  /*f520*/  IMAD.WIDE R2, R202, 0x4, R130 ;  /* 0x00000004ca027825 */ /* 0x002fe200078e0282 */
[----:B------:R-:W-:Y:S01]  /*f530*/  IADD3 R9, R0, -0xdc, RZ ;  /* 0xffffff2400097810 */ /* 0x000fe20007ffe0ff */
[----:B------:R4:W-:Y:S06]  /*f540*/  STL.64 [R1+0x108], R4 ;  /* 0x0001080401007387 */ /* 0x0009ec0000100a00 */
[----:B------:R1:W-:Y:S01]  /*f550*/  LDGSTS.E [R172+0x19e00], [R10.64], !P5 ;  /* 0x19e000000aac7fae */ /* 0x0003e2000e921848 */
[----:B------:R-:W-:-:S03]  /*f560*/  ISETP.GE.U32.AND P0, PT, R8, 0x7ffffea9, PT ;  /* 0x7ffffea90800780c */ /* 0x000fc60003f06070 */
[----:B------:R1:W-:Y:S04]  /*f570*/  LDGSTS.E [R172+0x19f00], [R6.64], !P5 ;  /* 0x19f0000006ac7fae */ /* 0x0003e8000e921848 */
[----:B------:R4:W-:Y:S01]  /*f580*/  LDGSTS.E [R172+0x1a600], [R4.64], !P3 ;  /* 0x1a60000004ac7fae */ /* 0x0009e2000d921848 */
[----:B-1----:R-:W-:-:S03]  /*f590*/  IMAD.WIDE R10, R202, 0x4, R128 ;  /* 0x00000004ca0a7825 */ /* 0x002fc600078e0280 */
[----:B------:R3:W-:Y:S01]  /*f5a0*/  STL.64 [R1+0x110], R2 ;  /* 0x0001100201007387 */ /* 0x0007e20000100a00 */
[----:B------:R-:W-:-:S03]  /*f5b0*/  IMAD.WIDE R6, R202, 0x4, R126 ;  /* 0x00000004ca067825 */ /* 0x000fc600078e027e */
[----:B------:R3:W-:Y:S01]  /*f5c0*/  LDGSTS.E [R172+0x1a700], [R2.64], !P3 ;  /* 0x1a70000002ac7fae */ /* 0x0007e2000d921848 */
[----:B------:R-:W-:-:S03]  /*f5d0*/  ISETP.GE.U32.AND P4, PT, R9, 0x7ffffea5, PT ;  /* 0x7ffffea50900780c */ /* 0x000fc60003f86070 */
[----:B------:R1:W-:Y:S04]  /*f5e0*/  STL.64 [R1+0x148], R10 ;  /* 0x0001480a01007387 */ /* 0x0003e80000100a00 */
[----:B------:R1:W-:Y:S04]  /*f5f0*/  STL.64 [R1+0x150], R6 ;  /* 0x0001500601007387 */ /* 0x0003e80000100a00 */
[----:B------:R1:W-:Y:S04]  /*f600*/  LDGSTS.E [R172+0x1ae00], [R10.64], !P0 ;  /* 0x1ae000000aac7fae */ /* 0x0003e8000c121848 */
[----:B------:R1:W-:Y:S01]  /*f610*/  LDGSTS.E [R172+0x1af00], [R6.64], !P0 ;  /* 0x1af0000006ac7fae */ /* 0x0003e2000c121848 */
[----:B----4-:R-:W-:-:S05]  /*f620*/  IMAD.WIDE R4, R202, 0x4, R118 ;  /* 0x00000004ca047825 */ /* 0x010fca00078e0276 */
[----:B------:R4:W-:Y:S04]  /*f630*/  STL.64 [R1+0x188], R4 ;  /* 0x0001880401007387 */ /* 0x0009e80000100a00 */
[----:B------:R4:W-:Y:S01]  /*f640*/  LDGSTS.E [R172+0x1b600], [R4.64], !P4 ;  /* 0x1b60000004ac7fae */ /* 0x0009e2000e121848 */
[----:B---3--:R-:W-:-:S05]  /*f650*/  IMAD.WIDE R2, R202, 0x4, R116 ;  /* 0x00000004ca027825 */ /* 0x008fca00078e0274 */
[----:B------:R2:W-:Y:S04]  /*f660*/  STL.64 [R1+0x190], R2 ;  /* 0x0001900201007387 */ /* 0x0005e80000100a00 */
[----:B------:R-:W3:Y:S04]  /*f670*/  LDL.LU.64 R118, [R1+0x370] ;  /* 0x0003700001767983 */ /* 0x000ee80000300a00 */
[----:B------:R-:W3:Y:S04]  /*f680*/  LDL.LU.64 R116, [R1+0x368] ;  /* 0x0003680001747983 */ /* 0x000ee80000300a00 */
[----:B------:R2:W-:Y:S01]  /*f690*/  LDGSTS.E [R172+0x1b700], [R2.64], !P4 ;  /* 0x1b70000002ac7fae */ /* 0x0005e2000e121848 */
[----:B-1----:R-:W-:-:S04]  /*f6a0*/  IMAD.WIDE R10, R202, 0x4, R124 ;  /* 0x00000004ca0a7825 */ /* 0x002fc800078e027c */
[C---:B------:R-:W-:Y:S01]  /*f6b0*/  IMAD.WIDE R6, R202.reuse, 0x4, R122 ;  /* 0x00000004ca067825 */ /* 0x040fe200078e027a */
[----:B------:R1:W-:Y:S03]  /*f6c0*/  STL.64 [R1+0x1d8], R10 ;  /* 0x0001d80a01007387 */ /* 0x0003e60000100a00 */
[C---:B----4-:R-:W-:Y:S01]  /*f6d0*/  IMAD.WIDE R4, R202.reuse, 0x4, R120 ;  /* 0x00000004ca047825 */ /* 0x050fe200078e0278 */
[----:B------:R-:W-:Y:S04]  /*f6e0*/  STL.64 [R1+0x1e0], R6 ;  /* 0x0001e00601007387 */ /* 0x000fe80000100a00 */
[----:B------:R3:W-:Y:S01]  /*f6f0*/  STL.64 [R1+0x208], R4 ;  /* 0x0002080401007387 */ /* 0x0007e20000100a00 */
[----:B--2---:R-:W-:-:S05]  /*f700*/  IMAD.WIDE R2, R202, 0x4, R114 ;  /* 0x00000004ca027825 */ /* 0x004fca00078e0272 */
[----:B------:R2:W-:Y:S04]  /*f710*/  STL.64 [R1+0x210], R2 ;  /* 0x0002100201007387 */ /* 0x0005e80000100a00 */
[----:B------:R-:W4:Y:S04]  /*f720*/  LDL.LU.64 R114, [R1+0x7d0] ;  /* 0x0007d00001727983 */ /* 0x000f280000300a00 */
        /* <DEDUP_REMOVED lines=9> */
[----:B------:R-:W1:Y:S01]  /*f7c0*/  S2R R121, SR_TID.X ;  /* 0x0000000000797919 */ /* 0x000e620000002100 */
[----:B------:R-:W-:-:S02]  /*f7d0*/  IADD3 R8, R0, -0xe0, RZ ;  /* 0xffffff2000087810 */ /* 0x000fc40007ffe0ff */
[----:B------:R-:W-:Y:S02]  /*f7e0*/  IADD3 R9, R0, -0xe4, RZ ;  /* 0xffffff1c00097810 */ /* 0x000fe40007ffe0ff */
[----:B------:R-:W-:Y:S02]  /*f7f0*/  ISETP.GE.U32.AND P2, PT, R8, 0x7ffffea1, PT ;  /* 0x7ffffea10800780c */ /* 0x000fe40003f46070 */
[----:B------:R-:W-:Y:S02]  /*f800*/  ISETP.GE.U32.AND P1, PT, R9, 0x7ffffe9d, PT ;  /* 0x7ffffe9d0900780c */ /* 0x000fe40003f26070 */
[----:B------:R-:W-:-:S09]  /*f810*/  IADD3 R120, R0, -0x80, RZ ;  /* 0xffffff8000787810 */ /* 0x000fd20007ffe0ff */
[----:B------:R2:W-:Y:S04]  /*f820*/  LDGSTS.E [R172+0x1be00], [R10.64], !P2 ;  /* 0x1be000000aac7fae */ /* 0x0005e8000d121848 */
[----:B------:R2:W-:Y:S01]  /*f830*/  LDGSTS.E [R172+0x1bf00], [R6.64], !P2 ;  /* 0x1bf0000006ac7fae */ /* 0x0005e2000d121848 */
[----:B-1----:R-:W-:-:S03]  /*f840*/  LOP3.LUT R121, R121, 0x3f, RZ, 0xc0, !PT ;  /* 0x0000003f79797812 */ /* 0x002fc600078ec0ff */
[----:B------:R3:W-:Y:S01]  /*f850*/  LDGSTS.E [R172+0x1c600], [R4.64], !P1 ;  /* 0x1c60000004ac7fae */ /* 0x0007e2000c921848 */
[CC--:B------:R-:W-:Y:S02]  /*f860*/  ISETP.GE.AND P2, PT, R121.reuse, R120.reuse, PT ;  /* 0x000000787900720c */ /* 0x0c0fe40003f46270 */
[----:B------:R-:W-:Y:S01]  /*f870*/  LOP3.LUT R121, R121, 0x40, RZ, 0xfc, !PT ;  /* 0x0000004079797812 */ /* 0x000fe200078efcff */
[----:B------:R1:W-:Y:S03]  /*f880*/  LDGSTS.E [R172+0x1c700], [R2.64], !P1 ;  /* 0x1c70000002ac7fae */ /* 0x0003e6000c921848 */
[----:B------:R-:W-:Y:S01]  /*f890*/  ISETP.GE.AND P1, PT, R121, R120, PT ;  /* 0x000000787900720c */ /* 0x000fe20003f26270 */
[----:B------:R-:W-:Y:S01]  /*f8a0*/  IMAD.MOV.U32 R121, RZ, RZ, 0x7f ;  /* 0x0000007fff797424 */ /* 0x000fe200078e00ff */
[----:B------:R-:W-:-:S04]  /*f8b0*/  IADD3 R8, R0, -0xe8, RZ ;  /* 0xffffff1800087810 */ /* 0x000fc80007ffe0ff */
[----:B------:R-:W-:Y:S02]  /*f8c0*/  IADD3 R173, R121, c[0x0][0x180], RZ ;  /* 0x0000600079ad7a10 */ /* 0x000fe40007ffe0ff */
[----:B------:R-:W4:Y:S01]  /*f8d0*/  LDL.LU.64 R120, [R1+0x828] ;  /* 0x0008280001787983 */ /* 0x000f220000300a00 */
[----:B------:R-:W-:Y:S02]  /*f8e0*/  ISETP.GE.U32.AND P6, PT, R8, 0x7ffffe99, PT ;  /* 0x7ffffe990800780c */ /* 0x000fe40003fc6070 */
[----:B------:R-:W-:Y:S01]  /*f8f0*/  IADD3 R8, R0, -0xf0, RZ ;  /* 0xffffff1000087810 */ /* 0x000fe20007ffe0ff */
[----:B------:R-:W-:-:S03]  /*f900*/  ULDC UR4, c[0x0][0x18c] ;  /* 0x0000630000047ab9 */ /* 0x000fc60000000800 */
[----:B------:R-:W-:Y:S02]  /*f910*/  ISETP.GE.U32.AND P3, PT, R8, 0x7ffffe91, PT ;  /* 0x7ffffe910800780c */ /* 0x000fe40003f66070 */
[----:B------:R-:W-:Y:S01]  /*f920*/  IADD3 R8, R0, -0xf8, RZ ;  /* 0xffffff0800087810 */ /* 0x000fe20007ffe0ff */
[----:B------:R-:W-:-:S03]  /*f930*/  USHF.L.U32 UR4, UR4, 0x7, URZ ;  /* 0x0000000704047899 */ /* 0x000fc6000800063f */
[----:B------:R-:W-:Y:S02]  /*f940*/  ISETP.GE.U32.AND P4, PT, R8, 0x7ffffe89, PT ;  /* 0x7ffffe890800780c */ /* 0x000fe40003f86070 */
[----:B------:R-:W-:Y:S02]  /*f950*/  IADD3 R8, R0, -0xfc, RZ ;  /* 0xffffff0400087810 */ /* 0x000fe40007ffe0ff */
[----:B--2---:R-:W-:Y:S02]  /*f960*/  SEL R10, RZ, 0x4, P2 ;  /* 0x00000004ff0a7807 */ /* 0x004fe40001000000 */
[----:B------:R-:W-:Y:S01]  /*f970*/  ISETP.GE.U32.AND P2, PT, R8, 0x7ffffe85, PT ;  /* 0x7ffffe850800780c */ /* 0x000fe20003f46070 */
[----:B------:R-:W-:Y:S02]  /*f980*/  IMAD.U32 R8, RZ, RZ, UR4 ;  /* 0x00000004ff087e24 */ /* 0x000fe4000f8e00ff */
[C---:B---3--:R-:W-:Y:S02]  /*f990*/  IMAD.WIDE R4, R202.reuse, 0x4, R118 ;  /* 0x00000004ca047825 */ /* 0x048fe400078e0276 */
[----:B------:R-:W2:Y:S02]  /*f9a0*/  LDL.LU.64 R118, [R1+0x820] ;  /* 0x0008200001767983 */ /* 0x000ea40000300a00 */
[----:B-1----:R-:W-:-:S02]  /*f9b0*/  IMAD.WIDE R2, R202, 0x4, R116 ;  /* 0x00000004ca027825 */ /* 0x002fc400078e0274 */
[----:B------:R-:W3:Y:S04]  /*f9c0*/  LDL.LU.64 R116, [R1+0x838] ;  /* 0x0008380001747983 */ /* 0x000ee80000300a00 */
[----:B------:R-:W-:Y:S04]  /*f9d0*/  STL.64 [R1+0x248], R4 ;  /* 0x0002480401007387 */ /* 0x000fe80000100a00 */
[----:B------:R1:W-:Y:S04]  /*f9e0*/  LDGSTS.E [R172+0x1ce00], [R4.64], !P6 ;  /* 0x1ce0000004ac7fae */ /* 0x0003e8000f121848 */
[----:B------:R4:W-:Y:S04]  /*f9f0*/  STL.64 [R1+0x250], R2 ;  /* 0x0002500201007387 */ /* 0x0009e80000100a00 */
[----:B------:R4:W-:Y:S02]  /*fa00*/  LDGSTS.E [R172+0x1cf00], [R2.64], !P6 ;  /* 0x1cf0000002ac7fae */ /* 0x0009e4000f121848 */
[----:B----4-:R-:W-:-:S02]  /*fa10*/  IMAD.WIDE R2, R8, 0x4, R114 ;  /* 0x0000000408027825 */ /* 0x010fc400078e0272 */
[----:B------:R-:W4:Y:S02]  /*fa20*/  LDL.LU.64 R114, [R1+0x830] ;  /* 0x0008300001727983 */ /* 0x000f240000300a00 */
[C---:B------:R-:W-:Y:S02]  /*fa30*/  IMAD.WIDE R6, R8.reuse, 0x4, R138 ;  /* 0x0000000408067825 */ /* 0x040fe400078e028a */
[----:B------:R1:W-:Y:S02]  /*fa40*/  STL.64 [R1+0x3d8], R2 ;  /* 0x0003d80201007387 */ /* 0x0003e40000100a00 */
[C---:B-1----:R-:W-:Y:S02]  /*fa50*/  IMAD.WIDE R4, R8.reuse, 0x4, R136 ;  /* 0x0000000408047825 */ /* 0x042fe400078e0288 */
[----:B------:R-:W-:Y:S02]  /*fa60*/  STL.64 [R1+0x3e0], R6 ;  /* 0x0003e00601007387 */ /* 0x000fe40000100a00 */
[----:B------:R-:W-:-:S02]  /*fa70*/  IMAD.WIDE R2, R8, 0x4, R126 ;  /* 0x0000000408027825 */ /* 0x000fc400078e027e */
[----:B------:R-:W4:Y:S04]  /*fa80*/  LDL.LU.64 R126, [R1+0x848] ;  /* 0x00084800017e7983 */ /* 0x000f280000300a00 */
[----:B------:R1:W-:Y:S01]  /*fa90*/  STL.64 [R1+0x3e8], R4 ;  /* 0x0003e80401007387 */ /* 0x0003e20000100a00 */
[----:B------:R-:W-:-:S03]  /*faa0*/  IMAD.WIDE R238, R8, 0x4, R124 ;  /* 0x0000000408ee7825 */ /* 0x000fc600078e027c */
[----:B------:R1:W-:Y:S02]  /*fab0*/  STL.64 [R1+0x3f0], R2 ;  /* 0x0003f00201007387 */ /* 0x0003e40000100a00 */
[----:B-1----:R-:W-:-:S04]  /*fac0*/  IMAD.WIDE R4, R8, 0x4, R134 ;  /* 0x0000000408047825 */ /* 0x002fc800078e0286 */
[C---:B------:R-:W-:Y:S01]  /*fad0*/  IMAD.WIDE R2, R8.reuse, 0x4, R132 ;  /* 0x0000000408027825 */ /* 0x040fe200078e0284 */
[----:B------:R-:W-:Y:S04]  /*fae0*/  STL.64 [R1+0x3f8], R4 ;  /* 0x0003f80401007387 */ /* 0x000fe80000100a00 */
[----:B------:R-:W4:Y:S01]  /*faf0*/  LDL.LU.64 R124, [R1+0x840] ;  /* 0x00084000017c7983 */ /* 0x000f220000300a00 */
[----:B------:R-:W-:-:S03]  /*fb00*/  IMAD.WIDE R204, R8, 0x4, R122 ;  /* 0x0000000408cc7825 */ /* 0x000fc600078e027a */
[----:B------:R1:W-:Y:S04]  /*fb10*/  STL.64 [R1+0x400], R2 ;  /* 0x0004000201007387 */ /* 0x0003e80000100a00 */
[----:B------:R-:W1:Y:S04]  /*fb20*/  LDL.LU.64 R122, [R1+0x858] ;  /* 0x00085800017a7983 */ /* 0x000e680000300a00 */
[----:B------:R-:W-:Y:S04]  /*fb30*/  STL.64 [R1+0x408], R238 ;  /* 0x000408ee01007387 */ /* 0x000fe80000100a00 */
[----:B------:R-:W-:Y:S04]  /*fb40*/  STL.64 [R1+0x1270], R238 ;  /* 0x001270ee01007387 */ /* 0x000fe80000100a00 */
[----:B------:R-:W4:Y:S01]  /*fb50*/  LDL.LU.64 R134, [R1+0x850] ;  /* 0x0008500001867983 */ /* 0x000f220000300a00 */
[----:B------:R-:W-:-:S04]  /*fb60*/  IMAD.WIDE R236, R8, 0x4, R130 ;  /* 0x0000000408ec7825 */ /* 0x000fc800078e0282 */
[----:B------:R-:W-:-:S04]  /*fb70*/  IMAD.WIDE R206, R8, 0x4, R128 ;  /* 0x0000000408ce7825 */ /* 0x000fc800078e0280 */
[C---:B------:R-:W-:Y:S02]  /*fb80*/  IMAD.WIDE R156, R8.reuse, 0x4, R120 ;  /* 0x00000004089c7825 */ /* 0x040fe400078e0278 */
[----:B------:R-:W4:Y:S04]  /*fb90*/  LDL.LU.64 R120, [R1+0x868] ;  /* 0x0008680001787983 */ /* 0x000f280000300a00 */
[----:B------:R-:W-:Y:S04]  /*fba0*/  STL.64 [R1+0x410], R236 ;  /* 0x000410ec01007387 */ /* 0x000fe80000100a00 */
[----:B------:R-:W-:Y:S01]  /*fbb0*/  STL.64 [R1+0x1278], R236 ;  /* 0x001278ec01007387 */ /* 0x000fe20000100a00 */
[----:B--2---:R-:W-:-:S03]  /*fbc0*/  IMAD.WIDE R146, R8, 0x4, R118 ;  /* 0x0000000408927825 */ /* 0x004fc600078e0276 */
[----:B------:R-:W2:Y:S04]  /*fbd0*/  LDL.LU.64 R118, [R1+0x860] ;  /* 0x0008600001767983 */ /* 0x000ea80000300a00 */
[----:B------:R-:W-:Y:S01]  /*fbe0*/  STL.64 [R1+0xbc8], R206 ;  /* 0x000bc8ce01007387 */ /* 0x000fe20000100a00 */
[----:B---3--:R-:W-:-:S03]  /*fbf0*/  IMAD.WIDE R20, R8, 0x4, R116 ;  /* 0x0000000408147825 */ /* 0x008fc600078e0274 */
[----:B------:R-:W-:Y:S04]  /*fc00*/  STL.64 [R1+0x1280], R206 ;  /* 0x001280ce01007387 */ /* 0x000fe80000100a00 */
[----:B------:R-:W3:Y:S04]  /*fc10*/  LDL.LU.64 R132, [R1+0x878] ;  /* 0x0008780001847983 */ /* 0x000ee80000300a00 */
[----:B------:R-:W3:Y:S04]  /*fc20*/  LDL.LU.64 R130, [R1+0x870] ;  /* 0x0008700001827983 */ /* 0x000ee80000300a00 */
[----:B------:R-:W3:Y:S04]  /*fc30*/  LDL.LU.64 R116, [R1+0x888] ;  /* 0x0008880001747983 */ /* 0x000ee80000300a00 */
[----:B------:R-:W3:Y:S04]  /*fc40*/  LDL.LU.64 R128, [R1+0x880] ;  /* 0x0008800001807983 */ /* 0x000ee80000300a00 */
[----:B------:R-:W-:Y:S04]  /*fc50*/  STL.64 [R1+0xbd0], R204 ;  /* 0x000bd0cc01007387 */ /* 0x000fe80000100a00 */
[----:B------:R-:W-:Y:S01]  /*fc60*/  STL.64 [R1+0x1288], R204 ;  /* 0x001288cc01007387 */ /* 0x000fe20000100a00 */
[----:B----4-:R-:W-:-:S03]  /*fc70*/  IMAD.WIDE R18, R8, 0x4, R114 ;  /* 0x0000000408127825 */ /* 0x010fc600078e0272 */
[----:B------:R-:W4:Y:S04]  /*fc80*/  LDL.LU.64 R114, [R1+0x898] ;  /* 0x0008980001727983 */ /* 0x000f280000300a00 */
[----:B------:R-:W-:Y:S04]  /*fc90*/  STL.64 [R1+0xbd8], R156 ;  /* 0x000bd89c01007387 */ /* 0x000fe80000100a00 */
[----:B------:R-:W-:Y:S01]  /*fca0*/  STL.64 [R1+0x1290], R156 ;  /* 0x0012909c01007387 */ /* 0x000fe20000100a00 */
[----:B------:R-:W-:-:S03]  /*fcb0*/  IMAD.WIDE R74, R8, 0x4, R126 ;  /* 0x00000004084a7825 */ /* 0x000fc600078e027e */
[----:B------:R-:W4:Y:S04]  /*fcc0*/  LDL.LU.64 R126, [R1+0x890] ;  /* 0x00089000017e7983 */ /* 0x000f280000300a00 */
[----:B------:R-:W-:Y:S04]  /*fcd0*/  STL.64 [R1+0xbe0], R146 ;  /* 0x000be09201007387 */ /* 0x000fe80000100a00 */
[----:B------:R-:W-:Y:S01]  /*fce0*/  STL.64 [R1+0x1298], R146 ;  /* 0x0012989201007387 */ /* 0x000fe20000100a00 */
[----:B------:R-:W-:-:S03]  /*fcf0*/  IMAD.WIDE R72, R8, 0x4, R124 ;  /* 0x0000000408487825 */ /* 0x000fc600078e027c */
[----:B------:R-:W4:Y:S04]  /*fd00*/  LDL.LU.64 R124, [R1+0x8a8] ;  /* 0x0008a800017c7983 */ /* 0x000f280000300a00 */
[----:B------:R-:W-:Y:S01]  /*fd10*/  STL.64 [R1+0xbe8], R20 ;  /* 0x000be81401007387 */ /* 0x000fe20000100a00 */
[----:B-1----:R-:W-:-:S03]  /*fd20*/  IMAD.WIDE R2, R8, 0x4, R122 ;  /* 0x0000000408027825 */ /* 0x002fc600078e027a */
[----:B------:R-:W-:Y:S04]  /*fd30*/  STL.64 [R1+0x12a0], R20 ;  /* 0x0012a01401007387 */ /* 0x000fe80000100a00 */
[----:B------:R-:W4:Y:S04]  /*fd40*/  LDL.LU.64 R122, [R1+0x8a0] ;  /* 0x0008a000017a7983 */ /* 0x000f280000300a00 */
[----:B------:R-:W-:Y:S04]  /*fd50*/  STL.64 [R1+0xbf0], R18 ;  /* 0x000bf01201007387 */ /* 0x000fe80000100a00 */
[----:B------:R1:W-:Y:S04]  /*fd60*/  STL.64 [R1+0xc08], R2 ;  /* 0x000c080201007387 */ /* 0x0003e80000100a00 */
[----:B------:R-:W-:Y:S04]  /*fd70*/  STL.64 [R1+0x12a8], R18 ;  /* 0x0012a81201007387 */ /* 0x000fe80000100a00 */
[----:B------:R-:W-:Y:S01]  /*fd80*/  STL.64 [R1+0xbf8], R74 ;  /* 0x000bf84a01007387 */ /* 0x000fe20000100a00 */
[----:B-1----:R-:W-:-:S03]  /*fd90*/  IMAD.WIDE R2, R8, 0x4, R134 ;  /* 0x0000000408027825 */ /* 0x002fc600078e0286 */
[----:B------:R-:W-:Y:S04]  /*fda0*/  STL.64 [R1+0x12b0], R74 ;  /* 0x0012b04a01007387 */ /* 0x000fe80000100a00 */
[----:B------:R1:W-:Y:S02]  /*fdb0*/  STL.64 [R1+0xc10], R2 ;  /* 0x000c100201007387 */ /* 0x0003e40000100a00 */
[C---:B-1----:R-:W-:Y:S02]  /*fdc0*/  IMAD.WIDE R2, R8.reuse, 0x4, R120 ;  /* 0x0000000408027825 */ /* 0x042fe400078e0278 */
[----:B------:R-:W4:Y:S04]  /*fdd0*/  LDL.LU.64 R120, [R1+0x8b8] ;  /* 0x0008b80001787983 */ /* 0x000f280000300a00 */
[----:B------:R-:W-:Y:S04]  /*fde0*/  STL.64 [R1+0xc00], R72 ;  /* 0x000c004801007387 */ /* 0x000fe80000100a00 */
[----:B------:R2:W-:Y:S04]  /*fdf0*/  STL.64 [R1+0xc28], R2 ;  /* 0x000c280201007387 */ /* 0x0005e80000100a00 */
[----:B------:R-:W-:Y:S01]  /*fe00*/  STL.64 [R1+0x12b8], R72 ;  /* 0x0012b84801007387 */ /* 0x000fe20000100a00 */
[----:B--2---:R-:W-:-:S03]  /*fe10*/  IMAD.WIDE R2, R8, 0x4, R118 ;  /* 0x0000000408027825 */ /* 0x004fc600078e0276 */
[----:B------:R-:W2:Y:S04]  /*fe20*/  LDL.LU.64 R118, [R1+0x8b0] ;  /* 0x0008b00001767983 */ /* 0x000ea80000300a00 */
[----:B------:R1:W-:Y:S01]  /*fe30*/  STL.64 [R1+0xc30], R2 ;  /* 0x000c300201007387 */ /* 0x0003e20000100a00 */
[----:B---3--:R-:W-:-:S04]  /*fe40*/  IMAD.WIDE R18, R8, 0x4, R132 ;  /* 0x0000000408127825 */ /* 0x008fc800078e0284 */
[C---:B------:R-:W-:Y:S02]  /*fe50*/  IMAD.WIDE R234, R8.reuse, 0x4, R116 ;  /* 0x0000000408ea7825 */ /* 0x040fe400078e0274 */
[----:B------:R-:W3:Y:S02]  /*fe60*/  LDL.LU.64 R116, [R1+0x8c8] ;  /* 0x0008c80001747983 */ /* 0x000ee40000300a00 */
[C---:B------:R-:W-:Y:S02]  /*fe70*/  IMAD.WIDE R232, R8.reuse, 0x4, R128 ;  /* 0x0000000408e87825 */ /* 0x040fe400078e0280 */
[----:B------:R-:W3:Y:S02]  /*fe80*/  LDL.LU.64 R128, [R1+0x8c0] ;  /* 0x0008c00001807983 */ /* 0x000ee40000300a00 */
[C---:B------:R-:W-:Y:S02]  /*fe90*/  IMAD.WIDE R20, R8.reuse, 0x4, R130 ;  /* 0x0000000408147825 */ /* 0x040fe400078e0282 */
[----:B------:R-:W-:Y:S04]  /*fea0*/  STL.64 [R1+0xc38], R18 ;  /* 0x000c381201007387 */ /* 0x000fe80000100a00 */
[----:B------:R-:W-:Y:S01]  /*feb0*/  STL.64 [R1+0x12c0], R18 ;  /* 0x0012c01201007387 */ /* 0x000fe20000100a00 */
[----:B----4-:R-:W-:-:S03]  /*fec0*/  IMAD.WIDE R200, R8, 0x4, R114 ;  /* 0x0000000408c87825 */ /* 0x010fc600078e0272 */
[----:B------:R-:W1:Y:S04]  /*fed0*/  LDL.LU.64 R114, [R1+0x8d8] ;  /* 0x0008d80001727983 */ /* 0x000e680000300a00 */
        /* <DEDUP_REMOVED lines=12> */
[----:B------:R-:W4:Y:S04]  /*ffa0*/  LDL.LU.64 R130, [R1+0x8f8] ;  /* 0x0008f80001827983 */ /* 0x000f280000300a00 */
[----:B------:R-:W4:Y:S04]  /*ffb0*/  LDL.LU.64 R122, [R1+0x8f0] ;  /* 0x0008f000017a7983 */ /* 0x000f280000300a00 */
[----:B------:R-:W-:Y:S04]  /*ffc0*/  STL.64 [R1+0xc58], R200 ;  /* 0x000c58c801007387 */ /* 0x000fe80000100a00 */
[----:B------:R-:W-:Y:S01]  /*ffd0*/  STL.64 [R1+0x12e0], R200 ;  /* 0x0012e0c801007387 */ /* 0x000fe20000100a00 */
[----:B------:R-:W-:-:S03]  /*ffe0*/  IMAD.WIDE R16, R8, 0x4, R120 ;  /* 0x0000000408107825 */ /* 0x000fc600078e0278 */
[----:B------:R-:W4:Y:S04]  /*fff0*/  LDL.LU.64 R120, [R1+0x908] ;  /* 0x0009080001787983 */ /* 0x000f280000300a00 */
[----:B------:R-:W-:Y:S04]  /*10000*/  STL.64 [R1+0xc60], R198 ;  /* 0x000c60c601007387 */ /* 0x000fe80000100a00 */
[----:B------:R-:W-:Y:S01]  /*10010*/  STL.64 [R1+0x12e8], R198 ;  /* 0x0012e8c601007387 */ /* 0x000fe20000100a00 */
[----:B--2---:R-:W-:-:S03]  /*10020*/  IMAD.WIDE R6, R8, 0x4, R118 ;  /* 0x0000000408067825 */ /* 0x004fc600078e0276 */
[----:B------:R-:W2:Y:S04]  /*10030*/  LDL.LU.64 R118, [R1+0x900] ;  /* 0x0009000001767983 */ /* 0x000ea80000300a00 */
[----:B------:R-:W-:Y:S04]  /*10040*/  STL.64 [R1+0xc68], R144 ;  /* 0x000c689001007387 */ /* 0x000fe80000100a00 */
[----:B------:R-:W-:Y:S01]  /*10050*/  STL.64 [R1+0x12f0], R144 ;  /* 0x0012f09001007387 */ /* 0x000fe20000100a00 */
[----:B---3--:R-:W-:-:S03]  /*10060*/  IMAD.WIDE R70, R8, 0x4, R116 ;  /* 0x0000000408467825 */ /* 0x008fc600078e0274 */
[----:B------:R-:W3:Y:S01]  /*10070*/  LDL.LU.64 R116, [R1+0x918] ;  /* 0x0009180001747983 */ /* 0x000ee20000300a00 */
[----:B------:R-:W-:-:S03]  /*10080*/  IMAD.WIDE R68, R8, 0x4, R128 ;  /* 0x0000000408447825 */ /* 0x000fc600078e0280 */
[----:B------:R-:W-:Y:S04]  /*10090*/  STL.64 [R1+0xc70], R142 ;  /* 0x000c708e01007387 */ /* 0x000fe80000100a00 */
[----:B------:R-:W-:Y:S04]  /*100a0*/  STL.64 [R1+0x12f8], R142 ;  /* 0x0012f88e01007387 */ /* 0x000fe80000100a00 */
[----:B------:R-:W3:Y:S04]  /*100b0*/  LDL.LU.64 R128, [R1+0x910] ;  /* 0x0009100001807983 */ /* 0x000ee80000300a00 */
[----:B------:R-:W-:Y:S04]  /*100c0*/  STL.64 [R1+0xc78], R16 ;  /* 0x000c781001007387 */ /* 0x000fe80000100a00 */
[----:B------:R-:W-:Y:S01]  /*100d0*/  STL.64 [R1+0x1300], R16 ;  /* 0x0013001001007387 */ /* 0x000fe20000100a00 */
[----:B-1----:R-:W-:-:S03]  /*100e0*/  IMAD.WIDE R2, R8, 0x4, R114 ;  /* 0x0000000408027825 */ /* 0x002fc600078e0272 */
[----:B------:R-:W3:Y:S04]  /*100f0*/  LDL.LU.64 R114, [R1+0x928] ;  /* 0x0009280001727983 */ /* 0x000ee80000300a00 */
[----:B------:R-:W-:Y:S04]  /*10100*/  STL.64 [R1+0xc80], R6 ;  /* 0x000c800601007387 */ /* 0x000fe80000100a00 */
[----:B------:R4:W-:Y:S04]  /*10110*/  STL.64 [R1+0xc98], R2 ;  /* 0x000c980201007387 */ /* 0x0009e80000100a00 */
[----:B------:R-:W-:Y:S01]  /*10120*/  STL.64 [R1+0x1308], R6 ;  /* 0x0013080601007387 */ /* 0x000fe20000100a00 */
[----:B----4-:R-:W-:-:S03]  /*10130*/  IMAD.WIDE R2, R8, 0x4, R126 ;  /* 0x0000000408027825 */ /* 0x010fc600078e027e */
[----:B------:R-:W4:Y:S04]  /*10140*/  LDL.LU.64 R126, [R1+0x920] ;  /* 0x00092000017e7983 */ /* 0x000f280000300a00 */
[----:B------:R-:W-:Y:S04]  /*10150*/  STL.64 [R1+0xc88], R70 ;  /* 0x000c884601007387 */ /* 0x000fe80000100a00 */
[----:B------:R1:W-:Y:S04]  /*10160*/  STL.64 [R1+0xca0], R2 ;  /* 0x000ca00201007387 */ /* 0x0003e80000100a00 */
[----:B------:R1:W-:Y:S02]  /*10170*/  STL.64 [R1+0x1310], R70 ;  /* 0x0013104601007387 */ /* 0x0003e40000100a00 */
[----:B-1----:R-:W-:-:S02]  /*10180*/  IMAD.WIDE R2, R8, 0x4, R124 ;  /* 0x0000000408027825 */ /* 0x002fc400078e027c */
[----:B------:R-:W4:Y:S04]  /*10190*/  LDL.LU.64 R124, [R1+0x938] ;  /* 0x00093800017c7983 */ /* 0x000f280000300a00 */
[----:B------:R-:W-:Y:S04]  /*101a0*/  STL.64 [R1+0xc90], R68 ;  /* 0x000c904401007387 */ /* 0x000fe80000100a00 */
[----:B------:R1:W-:Y:S04]  /*101b0*/  STL.64 [R1+0xca8], R2 ;  /* 0x000ca80201007387 */ /* 0x0003e80000100a00 */
[----:B------:R-:W-:Y:S01]  /*101c0*/  STL.64 [R1+0x1318], R68 ;  /* 0x0013184401007387 */ /* 0x000fe20000100a00 */
[----:B------:R-:W-:-:S03]  /*101d0*/  IMAD.WIDE R156, R8, 0x4, R122 ;  /* 0x00000004089c7825 */ /* 0x000fc600078e027a */
[----:B------:R-:W1:Y:S01]  /*101e0*/  LDL.LU.64 R122, [R1+0x930] ;  /* 0x00093000017a7983 */ /* 0x000e620000300a00 */
        /* <DEDUP_REMOVED lines=11> */
[----:B------:R-:W3:Y:S04]  /*102a0*/  LDL.LU.64 R116, [R1+0x958] ;  /* 0x0009580001747983 */ /* 0x000ee80000300a00 */
[----:B------:R-:W-:Y:S04]  /*102b0*/  STL.64 [R1+0xcc0], R156 ;  /* 0x000cc09c01007387 */ /* 0x000fe80000100a00 */
[----:B------:R-:W-:Y:S01]  /*102c0*/  STL.64 [R1+0x1330], R156 ;  /* 0x0013309c01007387 */ /* 0x000fe20000100a00 */
[----:B------:R-:W-:-:S03]  /*102d0*/  IMAD.WIDE R194, R8, 0x4, R128 ;  /* 0x0000000408c27825 */ /* 0x000fc600078e0280 */
[----:B------:R-:W3:Y:S04]  /*102e0*/  LDL.LU.64 R128, [R1+0x950] ;  /* 0x0009500001807983 */ /* 0x000ee80000300a00 */
[----:B------:R-:W-:Y:S04]  /*102f0*/  STL.64 [R1+0xcc8], R230 ;  /* 0x000cc8e601007387 */ /* 0x000fe80000100a00 */
[----:B------:R-:W-:Y:S01]  /*10300*/  STL.64 [R1+0x1338], R230 ;  /* 0x001338e601007387 */ /* 0x000fe20000100a00 */
[----:B------:R-:W-:-:S03]  /*10310*/  IMAD.WIDE R140, R8, 0x4, R114 ;  /* 0x00000004088c7825 */ /* 0x000fc600078e0272 */
[----:B------:R-:W3:Y:S04]  /*10320*/  LDL.LU.64 R114, [R1+0x968] ;  /* 0x0009680001727983 */ /* 0x000ee80000300a00 */
[----:B------:R-:W-:Y:S04]  /*10330*/  STL.64 [R1+0xcd0], R228 ;  /* 0x000cd0e401007387 */ /* 0x000fe80000100a00 */
[----:B------:R-:W-:Y:S04]  /*10340*/  STL.64 [R1+0x1340], R228 ;  /* 0x001340e401007387 */ /* 0x000fe80000100a00 */
[----:B------:R-:W3:Y:S01]  /*10350*/  LDL.LU.64 R132, [R1+0x960] ;  /* 0x0009600001847983 */ /* 0x000ee20000300a00 */
[----:B----4-:R-:W-:-:S03]  /*10360*/  IMAD.WIDE R102, R8, 0x4, R126 ;  /* 0x0000000408667825 */ /* 0x010fc600078e027e */
[----:B------:R-:W4:Y:S04]  /*10370*/  LDL.LU.64 R126, [R1+0x978] ;  /* 0x00097800017e7983 */ /* 0x000f280000300a00 */
[----:B------:R-:W-:Y:S04]  /*10380*/  STL.64 [R1+0xcd8], R196 ;  /* 0x000cd8c401007387 */ /* 0x000fe80000100a00 */
[----:B------:R-:W-:Y:S04]  /*10390*/  STL.64 [R1+0x1348], R196 ;  /* 0x001348c401007387 */ /* 0x000fe80000100a00 */
[----:B------:R-:W4:Y:S01]  /*103a0*/  LDL.LU.64 R130, [R1+0x970] ;  /* 0x0009700001827983 */ /* 0x000f220000300a00 */
[----:B------:R-:W-:-:S03]  /*103b0*/  IMAD.WIDE R4, R8, 0x4, R124 ;  /* 0x0000000408047825 */ /* 0x000fc600078e027c */
[----:B------:R-:W4:Y:S04]  /*103c0*/  LDL.LU.64 R124, [R1+0x988] ;  /* 0x00098800017c7983 */ /* 0x000f280000300a00 */
[----:B------:R-:W-:Y:S04]  /*103d0*/  STL.64 [R1+0xce0], R194 ;  /* 0x000ce0c201007387 */ /* 0x000fe80000100a00 */
[----:B------:R-:W-:Y:S01]  /*103e0*/  STL.64 [R1+0x1350], R194 ;  /* 0x001350c201007387 */ /* 0x000fe20000100a00 */
[----:B-1----:R-:W-:-:S03]  /*103f0*/  IMAD.WIDE R2, R8, 0x4, R122 ;  /* 0x0000000408027825 */ /* 0x002fc600078e027a */
        /* <DEDUP_REMOVED lines=10> */
[----:B------:R3:W-:Y:S02]  /*104a0*/  STL.64 [R1+0x1368], R4 ;  /* 0x0013680401007387 */ /* 0x0007e40000100a00 */
[----:B---3--:R-:W-:-:S02]  /*104b0*/  IMAD.WIDE R4, R8, 0x4, R116 ;  /* 0x0000000408047825 */ /* 0x008fc400078e0274 */
[----:B------:R-:W3:Y:S04]  /*104c0*/  LDL.LU.64 R116, [R1+0x9a8] ;  /* 0x0009a80001747983 */ /* 0x000ee80000300a00 */
[----:B------:R-:W-:Y:S04]  /*104d0*/  STL.64 [R1+0xd00], R2 ;  /* 0x000d000201007387 */ /* 0x000fe80000100a00 */
[----:B------:R-:W-:Y:S04]  /*104e0*/  STL.64 [R1+0xd18], R4 ;  /* 0x000d180401007387 */ /* 0x000fe80000100a00 */
[----:B------:R1:W-:Y:S02]  /*104f0*/  STL.64 [R1+0x1370], R2 ;  /* 0x0013700201007387 */ /* 0x0003e40000100a00 */
[----:B-1----:R-:W-:-:S02]  /*10500*/  IMAD.WIDE R2, R8, 0x4, R128 ;  /* 0x0000000408027825 */ /* 0x002fc400078e0280 */
[----:B------:R-:W3:Y:S04]  /*10510*/  LDL.LU.64 R128, [R1+0x9a0] ;  /* 0x0009a00001807983 */ /* 0x000ee80000300a00 */
[----:B------:R-:W-:Y:S04]  /*10520*/  STL.64 [R1+0xd08], R66 ;  /* 0x000d084201007387 */ /* 0x000fe80000100a00 */
[----:B------:R-:W-:Y:S04]  /*10530*/  STL.64 [R1+0xd20], R2 ;  /* 0x000d200201007387 */ /* 0x000fe80000100a00 */
[----:B------:R1:W-:Y:S01]  /*10540*/  STL.64 [R1+0x1378], R66 ;  /* 0x0013784201007387 */ /* 0x0003e20000100a00 */
[----:B------:R-:W-:-:S03]  /*10550*/  IMAD.WIDE R6, R8, 0x4, R114 ;  /* 0x0000000408067825 */ /* 0x000fc600078e0272 */
[----:B------:R-:W3:Y:S04]  /*10560*/  LDL.LU.64 R114, [R1+0x9b8] ;  /* 0x0009b80001727983 */ /* 0x000ee80000300a00 */
[----:B------:R-:W-:Y:S04]  /*10570*/  STL.64 [R1+0xd10], R64 ;  /* 0x000d104001007387 */ /* 0x000fe80000100a00 */
[----:B------:R1:W-:Y:S01]  /*10580*/  STL.64 [R1+0x1380], R64 ;  /* 0x0013804001007387 */ /* 0x0003e20000100a00 */
[----:B------:R-:W-:-:S04]  /*10590*/  IMAD.WIDE R16, R8, 0x4, R132 ;  /* 0x0000000408107825 */ /* 0x000fc800078e0284 */
[C---:B----4-:R-:W-:Y:S02]  /*105a0*/  IMAD.WIDE R204, R8.reuse, 0x4, R126 ;  /* 0x0000000408cc7825 */ /* 0x050fe400078e027e */
[----:B------:R-:W4:Y:S04]  /*105b0*/  LDL.LU.64 R126, [R1+0x9b0] ;  /* 0x0009b000017e7983 */ /* 0x000f280000300a00 */
[----:B------:R-:W-:Y:S04]  /*105c0*/  STL.64 [R1+0xd28], R6 ;  /* 0x000d280601007387 */ /* 0x000fe80000100a00 */
[----:B------:R1:W-:Y:S01]  /*105d0*/  STL.64 [R1+0x1388], R6 ;  /* 0x0013880601007387 */ /* 0x0003e20000100a00 */
        /* <DEDUP_REMOVED lines=8> */
[----:B------:R-:W-:-:S05]  /*10660*/  IMAD.WIDE R206, R8, 0x4, R130 ;  /* 0x0000000408ce7825 */ /* 0x000fca00078e0282 */
[----:B------:R-:W-:Y:S04]  /*10670*/  STL.64 [R1+0xd40], R206 ;  /* 0x000d40ce01007387 */ /* 0x000fe80000100a00 */
[----:B------:R-:W-:Y:S01]  /*10680*/  STL.64 [R1+0x13a0], R206 ;  /* 0x0013a0ce01007387 */ /* 0x000fe20000100a00 */
[----:B------:R-:W-:-:S03]  /*10690*/  IMAD.WIDE R192, R8, 0x4, R120 ;  /* 0x0000000408c07825 */ /* 0x000fc600078e0278 */
[----:B------:R-:W1:Y:S01]  /*106a0*/  LDL.LU.64 R120, [R1+0x9d8] ;  /* 0x0009d80001787983 */ /* 0x000e620000300a00 */
[----:B--2---:R-:W-:-:S03]  /*106b0*/  IMAD.WIDE R190, R8, 0x4, R118 ;  /* 0x0000000408be7825 */ /* 0x004fc600078e0276 */
[----:B------:R-:W2:Y:S04]  /*106c0*/  LDL.LU.64 R118, [R1+0x9d0] ;  /* 0x0009d00001767983 */ /* 0x000ea80000300a00 */
[----:B------:R-:W-:Y:S04]  /*106d0*/  STL.64 [R1+0xd48], R226 ;  /* 0x000d48e201007387 */ /* 0x000fe80000100a00 */
[----:B------:R-:W-:Y:S01]  /*106e0*/  STL.64 [R1+0x13a8], R226 ;  /* 0x0013a8e201007387 */ /* 0x000fe20000100a00 */
[----:B---3--:R-:W-:-:S03]  /*106f0*/  IMAD.WIDE R100, R8, 0x4, R116 ;  /* 0x0000000408647825 */ /* 0x008fc600078e0274 */
[----:B------:R-:W3:Y:S04]  /*10700*/  LDL.LU.64 R116, [R1+0x9e8] ;  /* 0x0009e80001747983 */ /* 0x000ee80000300a00 */
[----:B------:R-:W-:Y:S04]  /*10710*/  STL.64 [R1+0xd50], R224 ;  /* 0x000d50e001007387 */ /* 0x000fe80000100a00 */
[----:B------:R-:W-:Y:S04]  /*10720*/  STL.64 [R1+0x13b0], R224 ;  /* 0x0013b0e001007387 */ /* 0x000fe80000100a00 */
[----:B------:R-:W-:Y:S04]  /*10730*/  STL.64 [R1+0xd58], R192 ;  /* 0x000d58c001007387 */ /* 0x000fe80000100a00 */
[----:B------:R-:W-:Y:S04]  /*10740*/  STL.64 [R1+0x13b8], R192 ;  /* 0x0013b8c001007387 */ /* 0x000fe80000100a00 */
[----:B------:R-:W3:Y:S01]  /*10750*/  LDL.LU.64 R136, [R1+0x9e0] ;  /* 0x0009e00001887983 */ /* 0x000ee20000300a00 */
[----:B------:R-:W-:-:S04]  /*10760*/  IMAD.WIDE R78, R8, 0x4, R128 ;  /* 0x00000004084e7825 */ /* 0x000fc800078e0280 */
[C---:B------:R-:W-:Y:S02]  /*10770*/  IMAD.WIDE R178, R8.reuse, 0x4, R114 ;  /* 0x0000000408b27825 */ /* 0x040fe400078e0272 */
[----:B------:R-:W3:Y:S04]  /*10780*/  LDL.LU.64 R114, [R1+0x9f8] ;  /* 0x0009f80001727983 */ /* 0x000ee80000300a00 */
[----:B------:R-:W3:Y:S04]  /*10790*/  LDL.LU.64 R130, [R1+0x9f0] ;  /* 0x0009f00001827983 */ /* 0x000ee80000300a00 */
[----:B------:R-:W-:Y:S04]  /*107a0*/  STL.64 [R1+0xd60], R190 ;  /* 0x000d60be01007387 */ /* 0x000fe80000100a00 */
[----:B------:R1:W-:Y:S04]  /*107b0*/  STL.64 [R1+0x13c0], R190 ;  /* 0x0013c0be01007387 */ /* 0x0003e80000100a00 */
[----:B------:R-:W3:Y:S04]  /*107c0*/  LDL.LU.64 R128, [R1+0xa08] ;  /* 0x000a080001807983 */ /* 0x000ee80000300a00 */
[----:B------:R-:W3:Y:S01]  /*107d0*/  LDL.LU.64 R134, [R1+0xa00] ;  /* 0x000a000001867983 */ /* 0x000ee20000300a00 */
[----:B----4-:R-:W-:-:S03]  /*107e0*/  IMAD.WIDE R176, R8, 0x4, R126 ;  /* 0x0000000408b07825 */ /* 0x010fc600078e027e */
[----:B------:R-:W-:Y:S04]  /*107f0*/  STL.64 [R1+0xd68], R100 ;  /* 0x000d686401007387 */ /* 0x000fe80000100a00 */
[----:B------:R-:W-:Y:S04]  /*10800*/  STL.64 [R1+0x13c8], R100 ;  /* 0x0013c86401007387 */ /* 0x000fe80000100a00 */
[----:B------:R-:W4:Y:S01]  /*10810*/  LDL.LU.64 R126, [R1+0xa18] ;  /* 0x000a1800017e7983 */ /* 0x000f220000300a00 */
[----:B------:R-:W-:-:S03]  /*10820*/  IMAD.WIDE R62, R8, 0x4, R124 ;  /* 0x00000004083e7825 */ /* 0x000fc600078e027c */
[----:B------:R-:W4:Y:S04]  /*10830*/  LDL.LU.64 R124, [R1+0xa10] ;  /* 0x000a1000017c7983 */ /* 0x000f280000300a00 */
[----:B------:R-:W-:Y:S04]  /*10840*/  STL.64 [R1+0xd70], R78 ;  /* 0x000d704e01007387 */ /* 0x000fe80000100a00 */
[----:B------:R-:W-:Y:S01]  /*10850*/  STL.64 [R1+0x13d0], R78 ;  /* 0x0013d04e01007387 */ /* 0x000fe20000100a00 */
[----:B------:R-:W-:-:S03]  /*10860*/  IMAD.WIDE R60, R8, 0x4, R122 ;  /* 0x00000004083c7825 */ /* 0x000fc600078e027a */
[----:B------:R-:W4:Y:S04]  /*10870*/  LDL.LU.64 R122, [R1+0xa28] ;  /* 0x000a2800017a7983 */ /* 0x000f280000300a00 */
[----:B------:R-:W-:Y:S04]  /*10880*/  STL.64 [R1+0xd78], R178 ;  /* 0x000d78b201007387 */ /* 0x000fe80000100a00 */
[----:B------:R1:W-:Y:S02]  /*10890*/  STL.64 [R1+0x13d8], R178 ;  /* 0x0013d8b201007387 */ /* 0x0003e40000100a00 */
[----:B-1----:R-:W-:-:S02]  /*108a0*/  IMAD.WIDE R66, R8, 0x4, R120 ;  /* 0x0000000408427825 */ /* 0x002fc400078e0278 */
[----:B------:R-:W4:Y:S04]  /*108b0*/  LDL.LU.64 R120, [R1+0xa20] ;  /* 0x000a200001787983 */ /* 0x000f280000300a00 */
[----:B------:R-:W-:Y:S04]  /*108c0*/  STL.64 [R1+0xd80], R176 ;  /* 0x000d80b001007387 */ /* 0x000fe80000100a00 */
[----:B------:R-:W4:Y:S04]  /*108d0*/  LDL.LU.64 R132, [R1+0xa38] ;  /* 0x000a380001847983 */ /* 0x000f280000300a00 */
[----:B------:R-:W-:Y:S04]  /*108e0*/  STL.64 [R1+0xd88], R62 ;  /* 0x000d883e01007387 */ /* 0x000fe80000100a00 */
[----:B------:R-:W-:Y:S01]  /*108f0*/  STL.64 [R1+0xd98], R66 ;  /* 0x000d984201007387 */ /* 0x000fe20000100a00 */
[----:B--2---:R-:W-:-:S03]  /*10900*/  IMAD.WIDE R2, R8, 0x4, R118 ;  /* 0x0000000408027825 */ /* 0x004fc600078e0276 */
[----:B------:R-:W2:Y:S01]  /*10910*/  LDL.LU.64 R118, [R1+0xa30] ;  /* 0x000a300001767983 */ /* 0x000ea20000300a00 */
[----:B---3--:R-:W-:-:S03]  /*10920*/  IMAD.WIDE R142, R8, 0x4, R116 ;  /* 0x00000004088e7825 */ /* 0x008fc600078e0274 */
[----:B------:R-:W3:Y:S04]  /*10930*/  LDL.LU.64 R116, [R1+0xa48] ;  /* 0x000a480001747983 */ /* 0x000ee80000300a00 */
[----:B------:R-:W-:Y:S04]  /*10940*/  STL.64 [R1+0xd90], R60 ;  /* 0x000d903c01007387 */ /* 0x000fe80000100a00 */
[----:B------:R-:W-:Y:S01]  /*10950*/  STL.64 [R1+0xda0], R2 ;  /* 0x000da00201007387 */ /* 0x000fe20000100a00 */
[----:B------:R-:W-:-:S04]  /*10960*/  IMAD.WIDE R144, R8, 0x4, R136 ;  /* 0x0000000408907825 */ /* 0x000fc800078e0288 */
[C---:B------:R-:W-:Y:S02]  /*10970*/  IMAD.WIDE R236, R8.reuse, 0x4, R114 ;  /* 0x0000000408ec7825 */ /* 0x040fe400078e0272 */
[----:B------:R-:W3:Y:S02]  /*10980*/  LDL.LU.64 R114, [R1+0xa40] ;  /* 0x000a400001727983 */ /* 0x000ee40000300a00 */
[C---:B------:R-:W-:Y:S02]  /*10990*/  IMAD.WIDE R238, R8.reuse, 0x4, R130 ;  /* 0x0000000408ee7825 */ /* 0x040fe400078e0282 */
[----:B------:R-:W-:Y:S04]  /*109a0*/  STL.64 [R1+0xda8], R142 ;  /* 0x000da88e01007387 */ /* 0x000fe80000100a00 */
[----:B------:R-:W3:Y:S01]  /*109b0*/  LDL.LU.64 R130, [R1+0xa58] ;  /* 0x000a580001827983 */ /* 0x000ee20000300a00 */
[----:B------:R-:W-:-:S03]  /*109c0*/  IMAD.WIDE R222, R8, 0x4, R128 ;  /* 0x0000000408de7825 */ /* 0x000fc600078e0280 */
[----:B------:R-:W3:Y:S01]  /*109d0*/  LDL.LU.64 R128, [R1+0xa50] ;  /* 0x000a500001807983 */ /* 0x000ee20000300a00 */
[----:B------:R-:W-:-:S03]  /*109e0*/  IMAD.WIDE R220, R8, 0x4, R134 ;  /* 0x0000000408dc7825 */ /* 0x000fc600078e0286 */
[----:B------:R-:W-:Y:S04]  /*109f0*/  STL.64 [R1+0xdb0], R144 ;  /* 0x000db09001007387 */ /* 0x000fe80000100a00 */
[----:B------:R-:W-:Y:S01]  /*10a00*/  STL.64 [R1+0xdb8], R236 ;  /* 0x000db8ec01007387 */ /* 0x000fe20000100a00 */
[----:B----4-:R-:W-:-:S03]  /*10a10*/  IMAD.WIDE R188, R8, 0x4, R126 ;  /* 0x0000000408bc7825 */ /* 0x010fc600078e027e */
[----:B------:R-:W4:Y:S04]  /*10a20*/  LDL.LU.64 R126, [R1+0xa68] ;  /* 0x000a6800017e7983 */ /* 0x000f280000300a00 */
[----:B------:R-:W-:Y:S01]  /*10a30*/  STL.64 [R1+0xdc0], R238 ;  /* 0x000dc0ee01007387 */ /* 0x000fe20000100a00 */
[----:B------:R-:W-:-:S03]  /*10a40*/  IMAD.WIDE R186, R8, 0x4, R124 ;  /* 0x0000000408ba7825 */ /* 0x000fc600078e027c */
[----:B------:R-:W4:Y:S04]  /*10a50*/  LDL.LU.64 R124, [R1+0xa60] ;  /* 0x000a6000017c7983 */ /* 0x000f280000300a00 */
[----:B------:R-:W-:Y:S04]  /*10a60*/  STL.64 [R1+0xdc8], R222 ;  /* 0x000dc8de01007387 */ /* 0x000fe80000100a00 */
[----:B------:R-:W4:Y:S04]  /*10a70*/  LDL.LU.64 R134, [R1+0xa78] ;  /* 0x000a780001867983 */ /* 0x000f280000300a00 */
[----:B------:R-:W-:Y:S01]  /*10a80*/  STL.64 [R1+0xdd0], R220 ;  /* 0x000dd0dc01007387 */ /* 0x000fe20000100a00 */
[----:B------:R-:W-:-:S03]  /*10a90*/  IMAD.WIDE R76, R8, 0x4, R122 ;  /* 0x00000004084c7825 */ /* 0x000fc600078e027a */
[----:B------:R-:W4:Y:S01]  /*10aa0*/  LDL.LU.64 R122, [R1+0xa70] ;  /* 0x000a7000017a7983 */ /* 0x000f220000300a00 */
[----:B------:R-:W-:-:S03]  /*10ab0*/  IMAD.WIDE R34, R8, 0x4, R120 ;  /* 0x0000000408227825 */ /* 0x000fc600078e0278 */
[----:B------:R-:W4:Y:S04]  /*10ac0*/  LDL.LU.64 R120, [R1+0xa88] ;  /* 0x000a880001787983 */ /* 0x000f280000300a00 */
[----:B------:R-:W-:Y:S01]  /*10ad0*/  STL.64 [R1+0xdd8], R188 ;  /* 0x000dd8bc01007387 */ /* 0x000fe20000100a00 */
[----:B------:R-:W-:-:S03]  /*10ae0*/  IMAD.WIDE R174, R8, 0x4, R132 ;  /* 0x0000000408ae7825 */ /* 0x000fc600078e0284 */
[----:B------:R-:W4:Y:S04]  /*10af0*/  LDL.LU.64 R132, [R1+0xa80] ;  /* 0x000a800001847983 */ /* 0x000f280000300a00 */
[----:B------:R-:W-:Y:S01]  /*10b00*/  STL.64 [R1+0xde0], R186 ;  /* 0x000de0ba01007387 */ /* 0x000fe20000100a00 */
[----:B--2---:R-:W-:-:S03]  /*10b10*/  IMAD.WIDE R98, R8, 0x4, R118 ;  /* 0x0000000408627825 */ /* 0x004fc600078e0276 */
[----:B------:R-:W2:Y:S04]  /*10b20*/  LDL.LU.64 R118, [R1+0xa98] ;  /* 0x000a980001767983 */ /* 0x000ea80000300a00 */
[----:B------:R-:W-:Y:S01]  /*10b30*/  STL.64 [R1+0xde8], R76 ;  /* 0x000de84c01007387 */ /* 0x000fe20000100a00 */
[----:B---3--:R-:W-:-:S03]  /*10b40*/  IMAD.WIDE R58, R8, 0x4, R116 ;  /* 0x00000004083a7825 */ /* 0x008fc600078e0274 */
[----:B------:R-:W3:Y:S04]  /*10b50*/  LDL.LU.64 R116, [R1+0xa90] ;  /* 0x000a900001747983 */ /* 0x000ee80000300a00 */
[----:B------:R-:W-:Y:S01]  /*10b60*/  STL.64 [R1+0xdf0], R34 ;  /* 0x000df02201007387 */ /* 0x000fe20000100a00 */
[----:B------:R-:W-:-:S03]  /*10b70*/  IMAD.WIDE R56, R8, 0x4, R114 ;  /* 0x0000000408387825 */ /* 0x000fc600078e0272 */
[----:B------:R-:W3:Y:S04]  /*10b80*/  LDL.LU.64 R114, [R1+0xaa8] ;  /* 0x000aa80001727983 */ /* 0x000ee80000300a00 */
[----:B------:R-:W-:Y:S01]  /*10b90*/  STL.64 [R1+0xdf8], R174 ;  /* 0x000df8ae01007387 */ /* 0x000fe20000100a00 */
[----:B------:R-:W-:-:S03]  /*10ba0*/  IMAD.WIDE R4, R8, 0x4, R130 ;  /* 0x0000000408047825 */ /* 0x000fc600078e0282 */
[----:B------:R-:W-:Y:S04]  /*10bb0*/  STL.64 [R1+0xe00], R98 ;  /* 0x000e006201007387 */ /* 0x000fe80000100a00 */
[----:B------:R-:W3:Y:S01]  /*10bc0*/  LDL.LU.64 R130, [R1+0xaa0] ;  /* 0x000aa00001827983 */ /* 0x000ee20000300a00 */
[----:B------:R-:W-:-:S03]  /*10bd0*/  IMAD.WIDE R102, R8, 0x4, R128 ;  /* 0x0000000408667825 */ /* 0x000fc600078e0280 */
        /* <DEDUP_REMOVED lines=9> */
[----:B------:R-:W4:Y:S04]  /*10c70*/  LDL.LU.64 R136, [R1+0xac0] ;  /* 0x000ac00001887983 */ /* 0x000f280000300a00 */
[----:B------:R-:W-:Y:S01]  /*10c80*/  STL.64 [R1+0xe28], R198 ;  /* 0x000e28c601007387 */ /* 0x000fe20000100a00 */
[----:B------:R-:W-:-:S03]  /*10c90*/  IMAD.WIDE R248, R8, 0x4, R122 ;  /* 0x0000000408f87825 */ /* 0x000fc600078e027a */
[----:B------:R-:W4:Y:S01]  /*10ca0*/  LDL.LU.64 R122, [R1+0xad8] ;  /* 0x000ad800017a7983 */ /* 0x000f220000300a00 */
[----:B------:R-:W-:-:S04]  /*10cb0*/  IMAD.WIDE R250, R8, 0x4, R134 ;  /* 0x0000000408fa7825 */ /* 0x000fc800078e0286 */
[C---:B------:R-:W-:Y:S02]  /*10cc0*/  IMAD.WIDE R218, R8.reuse, 0x4, R120 ;  /* 0x0000000408da7825 */ /* 0x040fe400078e0278 */
[----:B------:R-:W4:Y:S04]  /*10cd0*/  LDL.LU.64 R120, [R1+0xad0] ;  /* 0x000ad00001787983 */ /* 0x000f280000300a00 */
[----:B------:R-:W-:Y:S04]  /*10ce0*/  STL.64 [R1+0xe30], R200 ;  /* 0x000e30c801007387 */ /* 0x000fe80000100a00 */
[----:B------:R-:W-:Y:S01]  /*10cf0*/  STL.64 [R1+0xe38], R250 ;  /* 0x000e38fa01007387 */ /* 0x000fe20000100a00 */
[----:B------:R-:W-:-:S04]  /*10d00*/  IMAD.WIDE R216, R8, 0x4, R132 ;  /* 0x0000000408d87825 */ /* 0x000fc800078e0284 */
[C---:B--2---:R-:W-:Y:S02]  /*10d10*/  IMAD.WIDE R184, R8.reuse, 0x4, R118 ;  /* 0x0000000408b87825 */ /* 0x044fe400078e0276 */
[----:B------:R-:W2:Y:S04]  /*10d20*/  LDL.LU.64 R118, [R1+0xae8] ;  /* 0x000ae80001767983 */ /* 0x000ea80000300a00 */
[----:B------:R-:W-:Y:S04]  /*10d30*/  STL.64 [R1+0xe40], R248 ;  /* 0x000e40f801007387 */ /* 0x000fe80000100a00 */
[----:B------:R-:W2:Y:S01]  /*10d40*/  LDL.LU.64 R134, [R1+0xae0] ;  /* 0x000ae00001867983 */ /* 0x000ea20000300a00 */
[----:B---3--:R-:W-:-:S03]  /*10d50*/  IMAD.WIDE R182, R8, 0x4, R116 ;  /* 0x0000000408b67825 */ /* 0x008fc600078e0274 */
[----:B------:R-:W3:Y:S04]  /*10d60*/  LDL.LU.64 R116, [R1+0xaf8] ;  /* 0x000af80001747983 */ /* 0x000ee80000300a00 */
[----:B------:R-:W-:Y:S04]  /*10d70*/  STL.64 [R1+0xe48], R218 ;  /* 0x000e48da01007387 */ /* 0x000fe80000100a00 */
[----:B------:R-:W3:Y:S01]  /*10d80*/  LDL.LU.64 R132, [R1+0xaf0] ;  /* 0x000af00001847983 */ /* 0x000ee20000300a00 */
[----:B------:R-:W-:-:S03]  /*10d90*/  IMAD.WIDE R32, R8, 0x4, R114 ;  /* 0x0000000408207825 */ /* 0x000fc600078e0272 */
[----:B------:R-:W3:Y:S04]  /*10da0*/  LDL.LU.64 R114, [R1+0xb08] ;  /* 0x000b080001727983 */ /* 0x000ee80000300a00 */
[----:B------:R-:W-:Y:S01]  /*10db0*/  STL.64 [R1+0xe50], R216 ;  /* 0x000e50d801007387 */ /* 0x000fe20000100a00 */
[----:B------:R-:W-:-:S03]  /*10dc0*/  IMAD.WIDE R30, R8, 0x4, R130 ;  /* 0x00000004081e7825 */ /* 0x000fc600078e0282 */
[----:B------:R-:W3:Y:S01]  /*10dd0*/  LDL.LU.64 R130, [R1+0xb00] ;  /* 0x000b000001827983 */ /* 0x000ee20000300a00 */
[----:B------:R-:W-:-:S03]  /*10de0*/  IMAD.WIDE R94, R8, 0x4, R128 ;  /* 0x00000004085e7825 */ /* 0x000fc600078e0280 */
[----:B------:R-:W-:Y:S04]  /*10df0*/  STL.64 [R1+0xe58], R184 ;  /* 0x000e58b801007387 */ /* 0x000fe80000100a00 */
[----:B------:R-:W3:Y:S04]  /*10e00*/  LDL.LU.64 R128, [R1+0xb18] ;  /* 0x000b180001807983 */ /* 0x000ee80000300a00 */
[----:B------:R-:W-:Y:S01]  /*10e10*/  STL.64 [R1+0xe60], R182 ;  /* 0x000e60b601007387 */ /* 0x000fe20000100a00 */
[----:B----4-:R-:W-:-:S03]  /*10e20*/  IMAD.WIDE R92, R8, 0x4, R126 ;  /* 0x00000004085c7825 */ /* 0x010fc600078e027e */
[----:B------:R-:W4:Y:S04]  /*10e30*/  LDL.LU.64 R126, [R1+0xb10] ;  /* 0x000b1000017e7983 */ /* 0x000f280000300a00 */
[----:B------:R-:W-:Y:S01]  /*10e40*/  STL.64 [R1+0xe68], R32 ;  /* 0x000e682001007387 */ /* 0x000fe20000100a00 */
[----:B------:R-:W-:-:S03]  /*10e50*/  IMAD.WIDE R54, R8, 0x4, R124 ;  /* 0x0000000408367825 */ /* 0x000fc600078e027c */
[----:B------:R-:W4:Y:S04]  /*10e60*/  LDL.LU.64 R124, [R1+0xb28] ;  /* 0x000b2800017c7983 */ /* 0x000f280000300a00 */
[----:B------:R-:W-:Y:S04]  /*10e70*/  STL.64 [R1+0xe70], R30 ;  /* 0x000e701e01007387 */ /* 0x000fe80000100a00 */
[----:B------:R-:W-:Y:S01]  /*10e80*/  STL.64 [R1+0xe78], R94 ;  /* 0x000e785e01007387 */ /* 0x000fe20000100a00 */
[----:B------:R-:W-:-:S03]  /*10e90*/  IMAD.WIDE R140, R8, 0x4, R122 ;  /* 0x00000004088c7825 */ /* 0x000fc600078e027a */
[----:B------:R-:W4:Y:S01]  /*10ea0*/  LDL.LU.64 R122, [R1+0xb20] ;  /* 0x000b2000017a7983 */ /* 0x000f220000300a00 */
[----:B------:R-:W-:-:S03]  /*10eb0*/  IMAD.WIDE R52, R8, 0x4, R136 ;  /* 0x0000000408347825 */ /* 0x000fc600078e0288 */
[----:B------:R-:W-:Y:S01]  /*10ec0*/  STL.64 [R1+0xe80], R92 ;  /* 0x000e805c01007387 */ /* 0x000fe20000100a00 */
[----:B------:R-:W-:-:S03]  /*10ed0*/  IMAD.WIDE R194, R8, 0x4, R120 ;  /* 0x0000000408c27825 */ /* 0x000fc600078e0278 */
[----:B------:R-:W4:Y:S04]  /*10ee0*/  LDL.LU.64 R120, [R1+0xb38] ;  /* 0x000b380001787983 */ /* 0x000f280000300a00 */
[----:B------:R-:W-:Y:S04]  /*10ef0*/  STL.64 [R1+0xe88], R54 ;  /* 0x000e883601007387 */ /* 0x000fe80000100a00 */
[----:B------:R-:W-:Y:S01]  /*10f00*/  STL.64 [R1+0xe98], R140 ;  /* 0x000e988c01007387 */ /* 0x000fe20000100a00 */
[----:B--2---:R-:W-:-:S03]  /*10f10*/  IMAD.WIDE R232, R8, 0x4, R118 ;  /* 0x0000000408e87825 */ /* 0x004fc600078e0276 */
[----:B------:R-:W2:Y:S04]  /*10f20*/  LDL.LU.64 R118, [R1+0xb30] ;  /* 0x000b300001767983 */ /* 0x000ea80000300a00 */
[----:B------:R-:W-:Y:S01]  /*10f30*/  STL.64 [R1+0xe90], R52 ;  /* 0x000e903401007387 */ /* 0x000fe20000100a00 */
[----:B------:R-:W-:-:S03]  /*10f40*/  IMAD.WIDE R234, R8, 0x4, R134 ;  /* 0x0000000408ea7825 */ /* 0x000fc600078e0286 */
[----:B------:R-:W-:Y:S01]  /*10f50*/  STL.64 [R1+0xea0], R194 ;  /* 0x000ea0c201007387 */ /* 0x000fe20000100a00 */
[----:B---3--:R-:W-:-:S03]  /*10f60*/  IMAD.WIDE R246, R8, 0x4, R116 ;  /* 0x0000000408f67825 */ /* 0x008fc600078e0274 */
[----:B------:R-:W3:Y:S04]  /*10f70*/  LDL.LU.64 R116, [R1+0xb48] ;  /* 0x000b480001747983 */ /* 0x000ee80000300a00 */
[----:B------:R-:W-:Y:S01]  /*10f80*/  STL.64 [R1+0xea8], R232 ;  /* 0x000ea8e801007387 */ /* 0x000fe20000100a00 */
[----:B------:R-:W-:-:S04]  /*10f90*/  IMAD.WIDE R244, R8, 0x4, R132 ;  /* 0x0000000408f47825 */ /* 0x000fc800078e0284 */
[C---:B------:R-:W-:Y:S02]  /*10fa0*/  IMAD.WIDE R214, R8.reuse, 0x4, R114 ;  /* 0x0000000408d67825 */ /* 0x040fe400078e0272 */
[----:B------:R-:W3:Y:S04]  /*10fb0*/  LDL.LU.64 R114, [R1+0xb40] ;  /* 0x000b400001727983 */ /* 0x000ee80000300a00 */
[----:B------:R-:W-:Y:S04]  /*10fc0*/  STL.64 [R1+0xeb0], R234 ;  /* 0x000eb0ea01007387 */ /* 0x000fe80000100a00 */
[----:B------:R-:W-:Y:S01]  /*10fd0*/  STL.64 [R1+0xeb8], R246 ;  /* 0x000eb8f601007387 */ /* 0x000fe20000100a00 */
[----:B------:R-:W-:-:S03]  /*10fe0*/  IMAD.WIDE R212, R8, 0x4, R130 ;  /* 0x0000000408d47825 */ /* 0x000fc600078e0282 */
[----:B------:R-:W3:Y:S04]  /*10ff0*/  LDL.LU.64 R152, [R1+0xf18] ;  /* 0x000f180001987983 */ /* 0x000ee80000300a00 */
[----:B------:R-:W3:Y:S04]  /*11000*/  LDL.LU.64 R150, [R1+0xf20] ;  /* 0x000f200001967983 */ /* 0x000ee80000300a00 */
[----:B------:R-:W-:Y:S01]  /*11010*/  STL.64 [R1+0xec0], R244 ;  /* 0x000ec0f401007387 */ /* 0x000fe20000100a00 */
[----:B------:R-:W-:-:S03]  /*11020*/  IMAD.WIDE R180, R8, 0x4, R128 ;  /* 0x0000000408b47825 */ /* 0x000fc600078e0280 */
[----:B------:R-:W3:Y:S04]  /*11030*/  LDL.LU.64 R148, [R1+0xf28] ;  /* 0x000f280001947983 */ /* 0x000ee80000300a00 */
[----:B------:R-:W-:Y:S04]  /*11040*/  STL.64 [R1+0xec8], R214 ;  /* 0x000ec8d601007387 */ /* 0x000fe80000100a00 */
[----:B------:R-:W3:Y:S01]  /*11050*/  LDL.LU.64 R138, [R1+0xf30] ;  /* 0x000f3000018a7983 */ /* 0x000ee20000300a00 */
[----:B----4-:R-:W-:-:S03]  /*11060*/  IMAD.WIDE R162, R8, 0x4, R126 ;  /* 0x0000000408a27825 */ /* 0x010fc600078e027e */
[----:B------:R-:W4:Y:S04]  /*11070*/  LDL.LU.64 R136, [R1+0xf38] ;  /* 0x000f380001887983 */ /* 0x000f280000300a00 */
[----:B------:R-:W-:Y:S04]  /*11080*/  STL.64 [R1+0xed0], R212 ;  /* 0x000ed0d401007387 */ /* 0x000fe80000100a00 */
[----:B------:R-:W4:Y:S04]  /*11090*/  LDL.LU.64 R134, [R1+0xf40] ;  /* 0x000f400001867983 */ /* 0x000f280000300a00 */
[----:B------:R-:W4:Y:S04]  /*110a0*/  LDL.LU.64 R132, [R1+0xf48] ;  /* 0x000f480001847983 */ /* 0x000f280000300a00 */
[----:B------:R-:W4:Y:S01]  /*110b0*/  LDL.LU.64 R130, [R1+0xf50] ;  /* 0x000f500001827983 */ /* 0x000f220000300a00 */
[----:B------:R-:W-:-:S03]  /*110c0*/  IMAD.WIDE R28, R8, 0x4, R124 ;  /* 0x00000004081c7825 */ /* 0x000fc600078e027c */
[----:B------:R-:W-:Y:S04]  /*110d0*/  STL.64 [R1+0xed8], R180 ;  /* 0x000ed8b401007387 */ /* 0x000fe80000100a00 */
[----:B------:R-:W4:Y:S01]  /*110e0*/  LDL.LU.64 R128, [R1+0xf58] ;  /* 0x000f580001807983 */ /* 0x000f220000300a00 */
[----:B------:R-:W-:-:S03]  /*110f0*/  IMAD.WIDE R26, R8, 0x4, R122 ;  /* 0x00000004081a7825 */ /* 0x000fc600078e027a */
[----:B------:R-:W4:Y:S04]  /*11100*/  LDL.LU.64 R126, [R1+0xf60] ;  /* 0x000f6000017e7983 */ /* 0x000f280000300a00 */
[----:B------:R-:W-:Y:S04]  /*11110*/  STL.64 [R1+0xee0], R162 ;  /* 0x000ee0a201007387 */ /* 0x000fe80000100a00 */
[----:B------:R-:W4:Y:S04]  /*11120*/  LDL.LU.64 R124, [R1+0xf68] ;  /* 0x000f6800017c7983 */ /* 0x000f280000300a00 */
[----:B------:R-:W4:Y:S04]  /*11130*/  LDL.LU.64 R122, [R1+0xf70] ;  /* 0x000f7000017a7983 */ /* 0x000f280000300a00 */
[----:B------:R-:W-:Y:S01]  /*11140*/  STL.64 [R1+0xee8], R28 ;  /* 0x000ee81c01007387 */ /* 0x000fe20000100a00 */
[----:B------:R-:W-:-:S03]  /*11150*/  IMAD.WIDE R90, R8, 0x4, R120 ;  /* 0x00000004085a7825 */ /* 0x000fc600078e0278 */
[----:B------:R-:W4:Y:S01]  /*11160*/  LDL.LU.64 R120, [R1+0xf78] ;  /* 0x000f780001787983 */ /* 0x000f220000300a00 */
[----:B--2---:R-:W-:-:S03]  /*11170*/  IMAD.WIDE R88, R8, 0x4, R118 ;  /* 0x0000000408587825 */ /* 0x004fc600078e0276 */
[----:B------:R-:W2:Y:S04]  /*11180*/  LDL.LU.64 R118, [R1+0xf80] ;  /* 0x000f800001767983 */ /* 0x000ea80000300a00 */
[----:B------:R-:W-:Y:S01]  /*11190*/  STL.64 [R1+0xef0], R26 ;  /* 0x000ef01a01007387 */ /* 0x000fe20000100a00 */
[----:B---3--:R-:W-:-:S03]  /*111a0*/  IMAD.WIDE R46, R8, 0x4, R116 ;  /* 0x00000004082e7825 */ /* 0x008fc600078e0274 */
[----:B------:R-:W3:Y:S01]  /*111b0*/  LDL.LU.64 R116, [R1+0xf88] ;  /* 0x000f880001747983 */ /* 0x000ee20000300a00 */
[----:B------:R-:W-:-:S03]  /*111c0*/  IMAD.WIDE R44, R8, 0x4, R114 ;  /* 0x00000004082c7825 */ /* 0x000fc600078e0272 */
[----:B------:R-:W3:Y:S04]  /*111d0*/  LDL.LU.64 R114, [R1+0xf90] ;  /* 0x000f900001727983 */ /* 0x000ee80000300a00 */
[----:B------:R-:W-:Y:S01]  /*111e0*/  STL.64 [R1+0xef8], R90 ;  /* 0x000ef85a01007387 */ /* 0x000fe20000100a00 */
[----:B------:R-:W-:-:S03]  /*111f0*/  IMAD.WIDE R196, R8, 0x4, R152 ;  /* 0x0000000408c47825 */ /* 0x000fc600078e0298 */
[----:B------:R-:W-:Y:S01]  /*11200*/  STL.64 [R1+0xf00], R88 ;  /* 0x000f005801007387 */ /* 0x000fe20000100a00 */
[----:B------:R-:W-:-:S03]  /*11210*/  IMAD.WIDE R228, R8, 0x4, R150 ;  /* 0x0000000408e47825 */ /* 0x000fc600078e0296 */
[----:B------:R-:W-:Y:S04]  /*11220*/  STL.64 [R1+0xf08], R46 ;  /* 0x000f082e01007387 */ /* 0x000fe80000100a00 */
[----:B------:R-:W-:Y:S01]  /*11230*/  STL.64 [R1+0xf18], R196 ;  /* 0x000f18c401007387 */ /* 0x000fe20000100a00 */
[----:B------:R-:W-:-:S03]  /*11240*/  IMAD.WIDE R20, R8, 0x4, R148 ;  /* 0x0000000408147825 */ /* 0x000fc600078e0294 */
[----:B------:R-:W-:Y:S04]  /*11250*/  STL.64 [R1+0xf10], R44 ;  /* 0x000f102c01007387 */ /* 0x000fe80000100a00 */
[----:B------:R-:W-:Y:S01]  /*11260*/  STL.64 [R1+0xf20], R228 ;  /* 0x000f20e401007387 */ /* 0x000fe20000100a00 */
[----:B------:R-:W-:-:S03]  /*11270*/  IMAD.WIDE R18, R8, 0x4, R138 ;  /* 0x0000000408127825 */ /* 0x000fc600078e028a */
[----:B------:R-:W-:Y:S01]  /*11280*/  STL.64 [R1+0xf28], R20 ;  /* 0x000f281401007387 */ /* 0x000fe20000100a00 */
[----:B----4-:R-:W-:-:S03]  /*11290*/  IMAD.WIDE R242, R8, 0x4, R136 ;  /* 0x0000000408f27825 */ /* 0x010fc600078e0288 */
        /* <DEDUP_REMOVED lines=14> */
[----:B------:R-:W-:Y:S04]  /*11380*/  STL.64 [R1+0xf68], R24 ;  /* 0x000f681801007387 */ /* 0x000fe80000100a00 */
[----:B------:R-:W-:Y:S04]  /*11390*/  STL.64 [R1+0xf70], R22 ;  /* 0x000f701601007387 */ /* 0x000fe80000100a00 */
        /* <DEDUP_REMOVED lines=11> */
[----:B------:R-:W4:Y:S01]  /*11450*/  LDL.LU.64 R146, [R1+0x4b0] ;  /* 0x0004b00001927983 */ /* 0x000f220000300a00 */
[----:B------:R-:W-:Y:S01]  /*11460*/  IADD3 R9, R0, -0xec, RZ ;  /* 0xffffff1400097810 */ /* 0x000fe20007ffe0ff */
[----:B------:R-:W-:-:S03]  /*11470*/  IMAD.WIDE R86, R8, 0x4, R120 ;  /* 0x0000000408567825 */ /* 0x000fc600078e0278 */
[----:B------:R-:W-:Y:S02]  /*11480*/  ISETP.GE.U32.AND P5, PT, R9, 0x7ffffe95, PT ;  /* 0x7ffffe950900780c */ /* 0x000fe40003fa6070 */
[----:B------:R-:W-:Y:S01]  /*11490*/  STL.64 [R1+0xf78], R86 ;  /* 0x000f785601007387 */ /* 0x000fe20000100a00 */
[----:B------:R-:W-:-:S04]  /*114a0*/  IADD3 R9, R0, -0xf4, RZ ;  /* 0xffffff0c00097810 */ /* 0x000fc80007ffe0ff */
[----:B------:R-:W-:Y:S01]  /*114b0*/  ISETP.GE.U32.AND P0, PT, R9, 0x7ffffe8d, PT ;  /* 0x7ffffe8d0900780c */ /* 0x000fe20003f06070 */
[----:B--2---:R-:W-:-:S05]  /*114c0*/  IMAD.WIDE R84, R8, 0x4, R118 ;  /* 0x0000000408547825 */ /* 0x004fca00078e0276 */
[----:B------:R-:W-:Y:S01]  /*114d0*/  STL.64 [R1+0xf80], R84 ;  /* 0x000f805401007387 */ /* 0x000fe20000100a00 */
[----:B---3--:R-:W-:-:S05]  /*114e0*/  IMAD.WIDE R38, R8, 0x4, R116 ;  /* 0x0000000408267825 */ /* 0x008fca00078e0274 */
[----:B------:R-:W-:Y:S01]  /*114f0*/  STL.64 [R1+0xf88], R38 ;  /* 0x000f882601007387 */ /* 0x000fe20000100a00 */
[----:B------:R-:W-:-:S05]  /*11500*/  IMAD.WIDE R36, R8, 0x4, R114 ;  /* 0x0000000408247825 */ /* 0x000fca00078e0272 */
[----:B------:R-:W-:Y:S01]  /*11510*/  STL.64 [R1+0xf90], R36 ;  /* 0x000f902401007387 */ /* 0x000fe20000100a00 */
[----:B----4-:R-:W-:-:S04]  /*11520*/  IMAD.WIDE R72, R202, 0x4, R72 ;  /* 0x00000004ca487825 */ /* 0x010fc800078e0248 */
[C---:B------:R-:W-:Y:S01]  /*11530*/  IMAD.WIDE R64, R202.reuse, 0x4, R64 ;  /* 0x00000004ca407825 */ /* 0x040fe200078e0240 */
[----:B------:R1:W-:Y:S03]  /*11540*/  STL.64 [R1+0x288], R72 ;  /* 0x0002884801007387 */ /* 0x0003e60000100a00 */
[C---:B------:R-:W-:Y:S01]  /*11550*/  IMAD.WIDE R16, R202.reuse, 0x4, R6 ;  /* 0x00000004ca107825 */ /* 0x040fe200078e0206 */
[----:B------:R-:W-:Y:S03]  /*11560*/  STL.64 [R1+0x290], R64 ;  /* 0x0002904001007387 */ /* 0x000fe60000100a00 */
[C---:B------:R-:W-:Y:S01]  /*11570*/  IMAD.WIDE R6, R202.reuse, 0x4, R74 ;  /* 0x00000004ca067825 */ /* 0x040fe200078e024a */
[----:B------:R2:W-:Y:S04]  /*11580*/  STL.64 [R1+0x2c8], R16 ;  /* 0x0002c81001007387 */ /* 0x0005e80000100a00 */
[----:B------:R3:W-:Y:S01]  /*11590*/  STL.64 [R1+0x2d0], R6 ;  /* 0x0002d00601007387 */ /* 0x0007e20000100a00 */
[----:B------:R-:W-:-:S03]  /*115a0*/  IMAD.WIDE R70, R202, 0x4, R70 ;  /* 0x00000004ca467825 */ /* 0x000fc600078e0246 */
[----:B------:R-:W4:Y:S01]  /*115b0*/  LDL.64 R226, [R1+0x3d8] ;  /* 0x0003d80001e27983 */ /* 0x000f220000100a00 */
[----:B------:R-:W-:-:S03]  /*115c0*/  IMAD.WIDE R68, R202, 0x4, R68 ;  /* 0x00000004ca447825 */ /* 0x000fc600078e0244 */
[----:B------:R1:W-:Y:S04]  /*115d0*/  LDGSTS.E [R172+0x1d600], [R72.64], !P5 ;  /* 0x1d60000048ac7fae */ /* 0x0003e8000e921848 */
[----:B------:R-:W4:Y:S01]  /*115e0*/  LDL.64 R206, [R1+0x3e0] ;  /* 0x0003e00001ce7983 */ /* 0x000f220000100a00 */
[----:B------:R-:W-:-:S03]  /*115f0*/  IMAD.WIDE R178, R202, 0x4, R190 ;  /* 0x00000004cab27825 */ /* 0x000fc600078e02be */
[----:B------:R2:W-:Y:S04]  /*11600*/  LDGSTS.E [R172+0x1d700], [R64.64], !P5 ;  /* 0x1d70000040ac7fae */ /* 0x0005e8000e921848 */
[----:B-1----:R-:W4:Y:S01]  /*11610*/  LDL.64 R72, [R1+0xc08] ;  /* 0x000c080001487983 */ /* 0x002f220000100a00 */
[----:B------:R-:W-:-:S03]  /*11620*/  IMAD.WIDE R78, R202, 0x4, R192 ;  /* 0x00000004ca4e7825 */ /* 0x000fc600078e02c0 */
[----:B------:R2:W-:Y:S04]  /*11630*/  LDGSTS.E [R172+0x1de00], [R16.64], !P3 ;  /* 0x1de0000010ac7fae */ /* 0x0005e8000d921848 */
[----:B------:R-:W4:Y:S01]  /*11640*/  LDL.64 R74, [R1+0xc10] ;  /* 0x000c1000014a7983 */ /* 0x000f220000100a00 */
[----:B------:R-:W-:-:S03]  /*11650*/  IMAD.WIDE R100, R202, 0x4, R224 ;  /* 0x00000004ca647825 */ /* 0x000fc600078e02e0 */
[----:B------:R3:W-:Y:S04]  /*11660*/  LDGSTS.E [R172+0x1df00], [R6.64], !P3 ;  /* 0x1df0000006ac7fae */ /* 0x0007e8000d921848 */
[----:B------:R-:W4:Y:S01]  /*11670*/  LDL.64 R204, [R1+0xc98] ;  /* 0x000c980001cc7983 */ /* 0x000f220000100a00 */
[----:B------:R-:W-:-:S03]  /*11680*/  IMAD.WIDE R190, R202, 0x4, R230 ;  /* 0x00000004cabe7825 */ /* 0x000fc600078e02e6 */
[----:B--2---:R-:W2:Y:S04]  /*11690*/  LDL.64 R16, [R1+0xca0] ;  /* 0x000ca00001107983 */ /* 0x004ea80000100a00 */
[----:B---3--:R-:W2:Y:S01]  /*116a0*/  LDL.64 R6, [R1+0xd18] ;  /* 0x000d180001067983 */ /* 0x008ea20000100a00 */
[----:B------:R-:W-:-:S03]  /*116b0*/  IMAD.WIDE R192, R202, 0x4, R156 ;  /* 0x00000004cac07825 */ /* 0x000fc600078e029c */
[----:B------:R1:W-:Y:S04]  /*116c0*/  STL.64 [R1+0x310], R70 ;  /* 0x0003104601007387 */ /* 0x0003e80000100a00 */
[----:B------:R-:W2:Y:S01]  /*116d0*/  LDL.64 R64, [R1+0xd20] ;  /* 0x000d200001407983 */ /* 0x000ea20000100a00 */
[----:B------:R-:W-:-:S03]  /*116e0*/  IMAD.WIDE R224, R202, 0x4, R146 ;  /* 0x00000004cae07825 */ /* 0x000fc600078e0292 */
[----:B------:R1:W-:Y:S04]  /*116f0*/  STL.64 [R1+0x320], R68 ;  /* 0x0003204401007387 */ /* 0x0003e80000100a00 */
[----:B------:R1:W-:Y:S04]  /*11700*/  STL.64 [R1+0x348], R178 ;  /* 0x000348b201007387 */ /* 0x0003e80000100a00 */
[----:B------:R1:W-:Y:S04]  /*11710*/  STL.64 [R1+0x360], R78 ;  /* 0x0003604e01007387 */ /* 0x0003e80000100a00 */
[----:B------:R1:W-:Y:S04]  /*11720*/  STL.64 [R1+0x388], R100 ;  /* 0x0003886401007387 */ /* 0x0003e80000100a00 */
[----:B------:R1:W-:Y:S04]  /*11730*/  STL.64 [R1+0x390], R190 ;  /* 0x000390be01007387 */ /* 0x0003e80000100a00 */
[----:B------:R1:W-:Y:S04]  /*11740*/  STL.64 [R1+0x3c8], R192 ;  /* 0x0003c8c001007387 */ /* 0x0003e80000100a00 */
[----:B------:R-:W2:Y:S04]  /*11750*/  LDL.64 R230, [R1+0x3e8] ;  /* 0x0003e80001e67983 */ /* 0x000ea80000100a00 */
[----:B------:R1:W-:Y:S04]  /*11760*/  STL.64 [R1+0x3d0], R224 ;  /* 0x0003d0e001007387 */ /* 0x0003e80000100a00 */
[----:B------:R-:W2:Y:S04]  /*11770*/  LDL.64 R156, [R1+0x3f0] ;  /* 0x0003f000019c7983 */ /* 0x000ea80000100a00 */
[----:B------:R1:W-:Y:S04]  /*11780*/  LDGSTS.E [R172+0x1e600], [R70.64], !P0 ;  /* 0x1e60000046ac7fae */ /* 0x0003e8000c121848 */
[----:B------:R-:W2:Y:S01]  /*11790*/  LDL.64 R146, [R1+0xc28] ;  /* 0x000c280001927983 */ /* 0x000ea20000100a00 */
[----:B------:R-:W-:-:S03]  /*117a0*/  SEL R9, RZ, 0x4, P1 ;  /* 0x00000004ff097807 */ /* 0x000fc60000800000 */
[----:B-1----:R-:W2:Y:S01]  /*117b0*/  LDL.64 R70, [R1+0xc30] ;  /* 0x000c300001467983 */ /* 0x002ea20000100a00 */
[----:B------:R-:W-:Y:S02]  /*117c0*/  ISETP.GT.AND P1, PT, R173, 0xff, PT ;  /* 0x000000ffad00780c */ /* 0x000fe40003f24270 */
[----:B------:R-:W-:Y:S01]  /*117d0*/  IADD3 R0, R0, -0x100, RZ ;  /* 0xffffff0000007810 */ /* 0x000fe20007ffe0ff */
[----:B------:R1:W-:Y:S01]  /*117e0*/  LDGSTS.E [R172+0x1e700], [R68.64], !P0 ;  /* 0x1e70000044ac7fae */ /* 0x0003e2000c121848 */
[----:B------:R-:W-:Y:S02]  /*117f0*/  SEL R10, R10, RZ, P1 ;  /* 0x000000ff0a0a7207 */ /* 0x000fe40000800000 */
[----:B------:R-:W-:Y:S01]  /*11800*/  SEL R9, R9, RZ, P1 ;  /* 0x000000ff09097207 */ /* 0x000fe20000800000 */
[----:B------:R1:W-:Y:S01]  /*11810*/  LDGSTS.E [R172+0x1ee00], [R178.64], !P4 ;  /* 0x1ee00000b2ac7fae */ /* 0x0003e2000e121848 */
[----:B------:R-:W-:Y:S02]  /*11820*/  ISETP.GE.U32.AND P5, PT, R0, 0x7ffffe81, PT ;  /* 0x7ffffe810000780c */ /* 0x000fe40003fa6070 */
[----:B------:R-:W-:Y:S01]  /*11830*/  ISETP.NE.U32.AND P6, PT, R10, RZ, PT ;  /* 0x000000ff0a00720c */ /* 0x000fe20003fc5070 */
[----:B------:R1:W-:Y:S01]  /*11840*/  LDGSTS.E [R172+0x1ef00], [R78.64], !P4 ;  /* 0x1ef000004eac7fae */ /* 0x0003e2000e121848 */
[----:B------:R-:W-:-:S03]  /*11850*/  ISETP.NE.U32.AND P1, PT, R9, RZ, PT ;  /* 0x000000ff0900720c */ /* 0x000fc60003f25070 */
[----:B-1----:R-:W2:Y:S04]  /*11860*/  LDL.64 R68, [R1+0xca8] ;  /* 0x000ca80001447983 */ /* 0x002ea80000100a00 */
[----:B------:R1:W-:Y:S04]  /*11870*/  LDGSTS.E [R172+0x1f600], [R100.64], !P2 ;  /* 0x1f60000064ac7fae */ /* 0x0003e8000d121848 */
[----:B------:R-:W2:Y:S04]  /*11880*/  LDL.LU.64 R178, [R1+0x13d8] ;  /* 0x0013d80001b27983 */ /* 0x000ea80000300a00 */
[----:B------:R1:W-:Y:S04]  /*11890*/  LDGSTS.E [R172+0x1f700], [R190.64], !P2 ;  /* 0x1f700000beac7fae */ /* 0x0003e8000d121848 */
[----:B------:R-:W2:Y:S04]  /*118a0*/  LDL.LU.64 R78, [R1+0x13d0] ;  /* 0x0013d000014e7983 */ /* 0x000ea80000300a00 */
[----:B------:R1:W-:Y:S04]  /*118b0*/  LDGSTS.E [R172+0x1fe00], [R192.64], !P5 ;  /* 0x1fe00000c0ac7fae */ /* 0x0003e8000e921848 */
[----:B-1----:R-:W2:Y:S04]  /*118c0*/  LDL.LU.64 R100, [R1+0x13c8] ;  /* 0x0013c80001647983 */ /* 0x002ea80000300a00 */
[----:B------:R1:W-:Y:S04]  /*118d0*/  LDGSTS.E [R172+0x1ff00], [R224.64], !P5 ;  /* 0x1ff00000e0ac7fae */ /* 0x0003e8000e921848 */
[----:B------:R-:W2:Y:S04]  /*118e0*/  LDL.LU.64 R190, [R1+0x13c0] ;  /* 0x0013c00001be7983 */ /* 0x000ea80000300a00 */
[----:B------:R-:W0:Y:S04]  /*118f0*/  LDGDEPBAR ;  /* 0x00000000000079af */ /* 0x000e280000000000 */
[----:B------:R-:W2:Y:S04]  /*11900*/  LDL.LU.64 R192, [R1+0x13b8] ;  /* 0x0013b80001c07983 */ /* 0x000ea80000300a00 */
[----:B-1----:R-:W2:Y:S01]  /*11910*/  LDL.LU.64 R224, [R1+0x13b0] ;  /* 0x0013b00001e07983 */ /* 0x002ea20000300a00 */
[----:B------:R-:W-:-:S02]  /*11920*/  ISETP.GE.AND P3, PT, R173, 0x80, PT ;  /* 0x00000080ad00780c */ /* 0x000fc40003f66270 */
[C---:B------:R-:W-:Y:S01]  /*11930*/  LOP3.LUT R173, R203.reuse, 0x10, RZ, 0x3c, !PT ;  /* 0x00000010cbad7812 */ /* 0x040fe200078e3cff */
[----:B----4-:R1:W-:Y:S04]  /*11940*/  LDGSTS.E [R203+0x28000], [R226.64], P6 ;  /* 0x28000000e2cb7fae */ /* 0x0103e8000b121848 */
[----:B------:R4:W-:Y:S04]  /*11950*/  LDGSTS.E [R203+0x28100], [R206.64], P1 ;  /* 0x28100000cecb7fae */ /* 0x0009e80008921848 */
[----:B-1----:R-:W3:Y:S04]  /*11960*/  LDL.LU.64 R226, [R1+0x13a8] ;  /* 0x0013a80001e27983 */ /* 0x002ee80000300a00 */
[----:B------:R1:W-:Y:S04]  /*11970*/  LDGSTS.E [R203+0x29000], [R72.64], P6 ;  /* 0x2900000048cb7fae */ /* 0x0003e8000b121848 */
[----:B----4-:R-:W4:Y:S04]  /*11980*/  LDL.LU.64 R206, [R1+0x13a0] ;  /* 0x0013a00001ce7983 */ /* 0x010f280000300a00 */
[----:B------:R2:W-:Y:S04]  /*11990*/  LDGSTS.E [R203+0x29100], [R74.64], P1 ;  /* 0x291000004acb7fae */ /* 0x0005e80008921848 */
[----:B-1----:R-:W3:Y:S04]  /*119a0*/  LDL.64 R72, [R1+0x3f8] ;  /* 0x0003f80001487983 */ /* 0x002ee80000100a00 */
[----:B------:R1:W-:Y:S04]  /*119b0*/  LDGSTS.E [R203+0x2a000], [R204.64], P6 ;  /* 0x2a000000cccb7fae */ /* 0x0003e8000b121848 */
[----:B--2---:R-:W2:Y:S04]  /*119c0*/  LDL.64 R74, [R1+0x400] ;  /* 0x00040000014a7983 */ /* 0x004ea80000100a00 */
[----:B------:R1:W-:Y:S04]  /*119d0*/  LDGSTS.E [R203+0x2a100], [R16.64], P1 ;  /* 0x2a10000010cb7fae */ /* 0x0003e80008921848 */
[----:B-1----:R-:W2:Y:S04]  /*119e0*/  LDL.LU.64 R204, [R1+0x1398] ;  /* 0x0013980001cc7983 */ /* 0x002ea80000300a00 */
[----:B------:R1:W-:Y:S04]  /*119f0*/  LDGSTS.E [R203+0x2b000], [R6.64], P6 ;  /* 0x2b00000006cb7fae */ /* 0x0003e8000b121848 */
[----:B------:R-:W2:Y:S04]  /*11a00*/  LDL.LU.64 R16, [R1+0x1390] ;  /* 0x0013900001107983 */ /* 0x000ea80000300a00 */
        /* <DEDUP_REMOVED lines=28> */
[----:B-1----:R-:W3:Y:S04]  /*11bd0*/  LDL.LU.64 R68, [R1+0x1318] ;  /* 0x0013180001447983 */ /* 0x002ee80000300a00 */
        /* <DEDUP_REMOVED lines=20> */
[----:B-1----:R-:W2:Y:S04]  /*11d20*/  LDL.LU.64 R20, [R1+0x12c8] ;  /* 0x0012c80001147983 */ /* 0x002ea80000300a00 */
[----:B------:R-:W2:Y:S01]  /*11d30*/  LDL.LU.64 R18, [R1+0x12c0] ;  /* 0x0012c00001127983 */ /* 0x000ea20000300a00 */
[----:B------:R-:W-:-:S05]  /*11d40*/  LOP3.LUT R0, R203, 0x20, RZ, 0x3c, !PT ;  /* 0x00000020cb007812 */ /* 0x000fca00078e3cff */
[----:B------:R1:W-:Y:S04]  /*11d50*/  LDGSTS.E [R0+0x28400], [R72.64], P6 ;  /* 0x2840000048007fae */ /* 0x0003e8000b121848 */
[----:B------:R1:W-:Y:S04]  /*11d60*/  LDGSTS.E [R0+0x28500], [R74.64], P1 ;  /* 0x285000004a007fae */ /* 0x0003e80008921848 */
[----:B-1----:R-:W3:Y:S04]  /*11d70*/  LDL.LU.64 R72, [R1+0x12b8] ;  /* 0x0012b80001487983 */ /* 0x002ee80000300a00 */
[----:B------:R-:W3:Y:S04]  /*11d80*/  LDL.LU.64 R74, [R1+0x12b0] ;  /* 0x0012b000014a7983 */ /* 0x000ee80000300a00 */
[----:B--2---:R1:W-:Y:S04]  /*11d90*/  LDGSTS.E [R0+0x29400], [R18.64], P6 ;  /* 0x2940000012007fae */ /* 0x0043e8000b121848 */
[----:B------:R2:W-:Y:S04]  /*11da0*/  LDGSTS.E [R0+0x29500], [R20.64], P1 ;  /* 0x2950000014007fae */ /* 0x0005e80008921848 */
[----:B------:R4:W-:Y:S04]  /*11db0*/  LDGSTS.E [R0+0x2a400], [R146.64], P6 ;  /* 0x2a40000092007fae */ /* 0x0009e8000b121848 */
[----:B-1----:R-:W3:Y:S04]  /*11dc0*/  LDL.LU.64 R18, [R1+0x12a8] ;  /* 0x0012a80001127983 */ /* 0x002ee80000300a00 */
[----:B--2---:R-:W2:Y:S04]  /*11dd0*/  LDL.LU.64 R20, [R1+0x12a0] ;  /* 0x0012a00001147983 */ /* 0x004ea80000300a00 */
        /* <DEDUP_REMOVED lines=13> */
[----:B------:R1:W5:Y:S04]  /*11eb0*/  LDL.LU.64 R250, [R1+0x1268] ;  /* 0x0012680001fa7983 */ /* 0x0003680000300a00 */
[----:B------:R1:W-:Y:S04]  /*11ec0*/  LDGSTS.E [R0+0x2d500], [R248.64], P1 ;  /* 0x2d500000f8007fae */ /* 0x0003e80008921848 */
[----:B------:R1:W-:Y:S04]  /*11ed0*/  LDGSTS.E [R0+0x2e400], [R246.64], P6 ;  /* 0x2e400000f6007fae */ /* 0x0003e8000b121848 */
[----:B------:R1:W-:Y:S04]  /*11ee0*/  LDGSTS.E [R0+0x2e500], [R244.64], P1 ;  /* 0x2e500000f4007fae */ /* 0x0003e80008921848 */
[----:B-1----:R1:W5:Y:S04]  /*11ef0*/  LDL.LU.64 R248, [R1+0x1260] ;  /* 0x0012600001f87983 */ /* 0x0023680000300a00 */
[----:B------:R1:W5:Y:S04]  /*11f00*/  LDL.LU.64 R246, [R1+0x1258] ;  /* 0x0012580001f67983 */ /* 0x0003680000300a00 */
[----:B------:R1:W5:Y:S04]  /*11f10*/  LDL.LU.64 R244, [R1+0x1250] ;  /* 0x0012500001f47983 */ /* 0x0003680000300a00 */
[----:B------:R1:W-:Y:S04]  /*11f20*/  LDGSTS.E [R0+0x2f400], [R242.64], P6 ;  /* 0x2f400000f2007fae */ /* 0x0003e8000b121848 */
[----:B------:R1:W-:Y:S04]  /*11f30*/  LDGSTS.E [R0+0x2f500], [R240.64], P1 ;  /* 0x2f500000f0007fae */ /* 0x0003e80008921848 */
[----:B-1----:R1:W5:Y:S04]  /*11f40*/  LDL.LU.64 R242, [R1+0x1248] ;  /* 0x0012480001f27983 */ /* 0x0023680000300a00 */
[----:B------:R1:W5:Y:S04]  /*11f50*/  LDL.LU.64 R240, [R1+0x1240] ;  /* 0x0012400001f07983 */ /* 0x0003680000300a00 */
[----:B--2---:R2:W-:Y:S04]  /*11f60*/  LDGSTS.E [R173+0x28600], [R238.64], P6 ;  /* 0x28600000eead7fae */ /* 0x0045e8000b121848 */
[----:B------:R1:W-:Y:S04]  /*11f70*/  LDGSTS.E [R173+0x28700], [R236.64], P1 ;  /* 0x28700000ecad7fae */ /* 0x0003e80008921848 */
[----:B------:R3:W-:Y:S04]  /*11f80*/  LDGSTS.E [R173+0x29600], [R234.64], P6 ;  /* 0x29600000eaad7fae */ /* 0x0007e8000b121848 */
[----:B--2---:R2:W5:Y:S04]  /*11f90*/  LDL.LU.64 R238, [R1+0x1238] ;  /* 0x0012380001ee7983 */ /* 0x0045680000300a00 */
[----:B-1----:R2:W5:Y:S04]  /*11fa0*/  LDL.LU.64 R236, [R1+0x1230] ;  /* 0x0012300001ec7983 */ /* 0x0025680000300a00 */
[----:B---3--:R2:W5:Y:S04]  /*11fb0*/  LDL.LU.64 R234, [R1+0x1228] ;  /* 0x0012280001ea7983 */ /* 0x0085680000300a00 */
[----:B------:R1:W-:Y:S04]  /*11fc0*/  LDGSTS.E [R173+0x29700], [R232.64], P1 ;  /* 0x29700000e8ad7fae */ /* 0x0003e80008921848 */
[----:B------:R3:W-:Y:S04]  /*11fd0*/  LDGSTS.E [R173+0x2a600], [R230.64], P6 ;  /* 0x2a600000e6ad7fae */ /* 0x0007e8000b121848 */
[----:B------:R2:W-:Y:S04]  /*11fe0*/  LDGSTS.E [R173+0x2a700], [R228.64], P1 ;  /* 0x2a700000e4ad7fae */ /* 0x0005e80008921848 */
[----:B-1----:R1:W5:Y:S04]  /*11ff0*/  LDL.LU.64 R232, [R1+0x1220] ;  /* 0x0012200001e87983 */ /* 0x0023680000300a00 */
[----:B---3--:R1:W5:Y:S04]  /*12000*/  LDL.LU.64 R230, [R1+0x1218] ;  /* 0x0012180001e67983 */ /* 0x0083680000300a00 */
[----:B--2---:R1:W5:Y:S04]  /*12010*/  LDL.LU.64 R228, [R1+0x1210] ;  /* 0x0012100001e47983 */ /* 0x0043680000300a00 */
[----:B------:R2:W-:Y:S04]  /*12020*/  LDGSTS.E [R173+0x2b600], [R226.64], P6 ;  /* 0x2b600000e2ad7fae */ /* 0x0005e8000b121848 */
[----:B------:R3:W-:Y:S04]  /*12030*/  LDGSTS.E [R173+0x2b700], [R224.64], P1 ;  /* 0x2b700000e0ad7fae */ /* 0x0007e80008921848 */
[----:B------:R1:W-:Y:S04]  /*12040*/  LDGSTS.E [R173+0x2c600], [R222.64], P6 ;  /* 0x2c600000dead7fae */ /* 0x0003e8000b121848 */
[----:B--2---:R2:W5:Y:S04]  /*12050*/  LDL.LU.64 R226, [R1+0x1208] ;  /* 0x0012080001e27983 */ /* 0x0045680000300a00 */
[----:B---3--:R2:W5:Y:S04]  /*12060*/  LDL.LU.64 R224, [R1+0x1200] ;  /* 0x0012000001e07983 */ /* 0x0085680000300a00 */
[----:B-1----:R2:W5:Y:S04]  /*12070*/  LDL.LU.64 R222, [R1+0x11f8] ;  /* 0x0011f80001de7983 */ /* 0x0025680000300a00 */
        /* <DEDUP_REMOVED lines=28> */
[----:B---3--:R1:W5:Y:S01]  /*12240*/  LDL.LU.64 R192, [R1+0x1188] ;  /* 0x0011880001c07983 */ /* 0x0083620000300a00 */
[----:B------:R-:W-:-:S03]  /*12250*/  LOP3.LUT R173, R203, 0x50, RZ, 0x3c, !PT ;  /* 0x00000050cbad7812 */ /* 0x000fc600078e3cff */
        /* <DEDUP_REMOVED lines=19> */
[----:B----4-:R1:W-:Y:S04]  /*12390*/  LDGSTS.E [R173+0x28b00], [R146.64], P1 ;  /* 0x28b0000092ad7fae */ /* 0x0103e80008921848 */
[----:B------:R3:W-:Y:S04]  /*123a0*/  LDGSTS.E [R173+0x29a00], [R144.64], P6 ;  /* 0x29a0000090ad7fae */ /* 0x0007e8000b121848 */
[----:B------:R4:W-:Y:S04]  /*123b0*/  LDGSTS.E [R173+0x29b00], [R142.64], P1 ;  /* 0x29b000008ead7fae */ /* 0x0009e80008921848 */
[----:B-1----:R2:W5:Y:S04]  /*123c0*/  LDL.LU.64 R146, [R1+0x1130] ;  /* 0x0011300001927983 */ /* 0x0025680000300a00 */
[----:B---3--:R2:W5:Y:S04]  /*123d0*/  LDL.LU.64 R144, [R1+0x1128] ;  /* 0x0011280001907983 */ /* 0x0085680000300a00 */
[----:B----4-:R2:W5:Y:S04]  /*123e0*/  LDL.LU.64 R142, [R1+0x1120] ;  /* 0x00112000018e7983 */ /* 0x0105680000300a00 */
[----:B------:R1:W-:Y:S04]  /*123f0*/  LDGSTS.E [R173+0x2aa00], [R140.64], P6 ;  /* 0x2aa000008cad7fae */ /* 0x0003e8000b121848 */
        /* <DEDUP_REMOVED lines=36> */
[----:B------:R3:W-:Y:S01]  /*12640*/  LDGSTS.E [R172+0x2bd00], [R176.64], P1 ;  /* 0x2bd00000b0ac7fae */ /* 0x0007e20008921848 */
[----:B------:R-:W-:-:S03]  /*12650*/  LOP3.LUT R173, R203, 0x70, RZ, 0x3c, !PT ;  /* 0x00000070cbad7812 */ /* 0x000fc600078e3cff */
[----:B------:R4:W-:Y:S04]  /*12660*/  LDGSTS.E [R172+0x2cc00], [R174.64], P6 ;  /* 0x2cc00000aeac7fae */ /* 0x0009e8000b121848 */
        /* <DEDUP_REMOVED lines=22> */
[----:B------:R4:W-:Y:S01]  /*127d0*/  LDGSTS.E [R173+0x2ff00], [R36.64], P1 ;  /* 0x2ff0000024ad7fae */ /* 0x0009e20008921848 */
[----:B------:R-:W-:-:S03]  /*127e0*/  CS2R R12, SRZ ;  /* 0x00000000000c7805 */ /* 0x000fc6000001ff00 */
[----:B------:R-:W0:Y:S01]  /*127f0*/  LDGDEPBAR ;  /* 0x00000000000079af */ /* 0x000e220000000000 */
[----:B------:R-:W-:Y:S01]  /*12800*/  CS2R R14, SRZ ;  /* 0x00000000000e7805 */ /* 0x000fe2000001ff00 */
        /* <DEDUP_REMOVED lines=35> */
[----:B-1----:R-:W-:Y:S01]  /*12a40*/  CS2R R98, SRZ ;  /* 0x0000000000627805 */ /* 0x002fe2000001ff00 */
        /* <DEDUP_REMOVED lines=10> */
[----:B---3--:R-:W-:Y:S01]  /*12af0*/  CS2R R176, SRZ ;  /* 0x0000000000b07805 */ /* 0x008fe2000001ff00 */
[----:B------:R-:W-:Y:S01]  /*12b00*/  CS2R R178, SRZ ;  /* 0x0000000000b27805 */ /* 0x000fe2000001ff00 */
[----:B----4-:R-:W-:Y:S01]  /*12b10*/  CS2R R172, SRZ ;  /* 0x0000000000ac7805 */ /* 0x010fe2000001ff00 */
        /* <DEDUP_REMOVED lines=13> */
[----:B------:R-:W-:Y:S05]  /*12bf0*/  @!P3 BRA `(.L_x_0) ;  /* 0x000189500000b947 */ /* 0x000fea0003800000 */
[----:B--2---:R-:W2:Y:S04]  /*12c00*/  LDL.LU.64 R36, [R1+0x578] ;  /* 0x0005780001247983 */ /* 0x004ea80000300a00 */
[----:B------:R-:W3:Y:S04]  /*12c10*/  LDL.LU.64 R38, [R1+0x580] ;  /* 0x0005800001267983 */ /* 0x000ee80000300a00 */
[----:B------:R-:W4:Y:S04]  /*12c20*/  LDL.LU.64 R64, [R1+0x270] ;  /* 0x0002700001407983 */ /* 0x000f280000300a00 */
[----:B------:R-:W4:Y:S01]  /*12c30*/  LDL.LU.64 R66, [R1+0x260] ;  /* 0x0002600001427983 */ /* 0x000f220000300a00 */
[----:B--2---:R-:W-:-:S03]  /*12c40*/  IMAD.MOV.U32 R0, RZ, RZ, R37 ;  /* 0x000000ffff007224 */ /* 0x004fc600078e0025 */
[----:B------:R-:W-:Y:S04]  /*12c50*/  STL [R1+0xb3c], R36 ;  /* 0x000b3c2401007387 */ /* 0x000fe80000100800 */
[----:B---3--:R-:W-:Y:S04]  /*12c60*/  STL [R1+0xb44], R38 ;  /* 0x000b442601007387 */ /* 0x008fe80000100800 */
[----:B------:R1:W-:Y:S04]  /*12c70*/  STL [R1+0xb38], R0 ;  /* 0x000b380001007387 */ /* 0x0003e80000100800 */
[----:B-----5:R-:W-:Y:S01]  /*12c80*/  STL [R1+0xb48], R2 ;  /* 0x000b480201007387 */ /* 0x020fe20000100800 */
[----:B-1----:R-:W-:-:S05]  /*12c90*/  MOV R0, R39 ;  /* 0x0000002700007202 */ /* 0x002fca0000000f00 */
[----:B------:R4:W-:Y:S04]  /*12ca0*/  STL [R1+0xb40], R0 ;  /* 0x000b400001007387 */ /* 0x0009e80000100800 */
[----:B------:R-:W2:Y:S04]  /*12cb0*/  LDL.LU.64 R36, [R1+0x308] ;  /* 0x0003080001247983 */ /* 0x000ea80000300a00 */
[----:B------:R-:W-:Y:S04]  /*12cc0*/  STL [R1+0xb30], R3 ;  /* 0x000b300301007387 */ /* 0x000fe80000100800 */
[----:B------:R-:W3:Y:S01]  /*12cd0*/  LDL.LU.64 R38, [R1+0x318] ;  /* 0x0003180001267983 */ /* 0x000ee20000300a00 */
[----:B----4-:R-:W-:-:S03]  /*12ce0*/  IMAD.MOV.U32 R0, RZ, RZ, R65 ;  /* 0x000000ffff007224 */ /* 0x010fc600078e0041 */
[----:B------:R-:W-:Y:S04]  /*12cf0*/  STL [R1+0xb34], R4 ;  /* 0x000b340401007387 */ /* 0x000fe80000100800 */
        /* <DEDUP_REMOVED lines=11> */
[----:B------:R1:W-:Y:S04]  /*12db0*/  STL [R1+0xb00], R0 ;  /* 0x000b000001007387 */ /* 0x0003e80000100800 */
[----:B------:R-:W-:Y:S01]  /*12dc0*/  STL [R1+0xafc], R6 ;  /* 0x000afc0601007387 */ /* 0x000fe20000100800 */
[----:B-1----:R-:W-:-:S05]  /*12dd0*/  IMAD.MOV.U32 R0, RZ, RZ, R67 ;  /* 0x000000ffff007224 */ /* 0x002fca00078e0043 */
[----:B------:R2:W-:Y:S04]  /*12de0*/  STL [R1+0xaf8], R0 ;  /* 0x000af80001007387 */ /* 0x0005e80000100800 */
[----:B------:R-:W4:Y:S04]  /*12df0*/  LDL.LU.64 R64, [R1+0x378] ;  /* 0x0003780001407983 */ /* 0x000f280000300a00 */
[----:B------:R-:W-:Y:S04]  /*12e00*/  STL [R1+0xaf0], R7 ;  /* 0x000af00701007387 */ /* 0x000fe80000100800 */
[----:B------:R-:W4:Y:S04]  /*12e10*/  LDL.LU.64 R66, [R1+0x398] ;  /* 0x0003980001427983 */ /* 0x000f280000300a00 */
        /* <DEDUP_REMOVED lines=9> */
[----:B------:R-:W-:Y:S01]  /*12eb0*/  STL [R1+0xab8], R201 ;  /* 0x000ab8c901007387 */ /* 0x000fe20000100800 */
[----:B--2---:R-:W-:-:S03]  /*12ec0*/  IMAD.MOV.U32 R0, RZ, RZ, R37 ;  /* 0x000000ffff007224 */ /* 0x004fc600078e0025 */
[----:B------:R-:W-:Y:S04]  /*12ed0*/  STL [R1+0xac0], R36 ;  /* 0x000ac02401007387 */ /* 0x000fe80000100800 */
[----:B---3--:R-:W-:Y:S04]  /*12ee0*/  STL [R1+0xac8], R38 ;  /* 0x000ac82601007387 */ /* 0x008fe80000100800 */
[----:B------:R1:W-:Y:S04]  /*12ef0*/  STL [R1+0xabc], R0 ;  /* 0x000abc0001007387 */ /* 0x0003e80000100800 */
[----:B------:R-:W-:Y:S01]  /*12f00*/  STL [R1+0xacc], R18 ;  /* 0x000acc1201007387 */ /* 0x000fe20000100800 */
[----:B-1----:R-:W-:-:S05]  /*12f10*/  IMAD.MOV.U32 R0, RZ, RZ, R39 ;  /* 0x000000ffff007224 */ /* 0x002fca00078e0027 */
[----:B------:R4:W-:Y:S04]  /*12f20*/  STL [R1+0xac4], R0 ;  /* 0x000ac40001007387 */ /* 0x0009e80000100800 */
[----:B------:R-:W2:Y:S04]  /*12f30*/  LDL.LU.64 R36, [R1+0x428] ;  /* 0x0004280001247983 */ /* 0x000ea80000300a00 */
[----:B------:R-:W-:Y:S04]  /*12f40*/  STL [R1+0xab0], R19 ;  /* 0x000ab01301007387 */ /* 0x000fe80000100800 */
[----:B------:R-:W3:Y:S04]  /*12f50*/  LDL.LU.64 R38, [R1+0x430] ;  /* 0x0004300001267983 */ /* 0x000ee80000300a00 */
        /* <DEDUP_REMOVED lines=9> */
[----:B----4-:R-:W-:-:S03]  /*12ff0*/  MOV R0, R65 ;  /* 0x0000004100007202 */ /* 0x010fc60000000f00 */
[----:B------:R-:W-:Y:S04]  /*13000*/  STL [R1+0xa78], R207 ;  /* 0x000a78cf01007387 */ /* 0x000fe80000100800 */
[----:B------:R-:W-:Y:S04]  /*13010*/  STL [R1+0xa80], R64 ;  /* 0x000a804001007387 */ /* 0x000fe80000100800 */
[----:B------:R-:W-:Y:S04]  /*13020*/  STL [R1+0xa88], R66 ;  /* 0x000a884201007387 */ /* 0x000fe80000100800 */
[----:B------:R1:W-:Y:S04]  /*13030*/  STL [R1+0xa7c], R0 ;  /* 0x000a7c0001007387 */ /* 0x0003e80000100800 */
[----:B------:R-:W-:Y:S01]  /*13040*/  STL [R1+0xa8c], R22 ;  /* 0x000a8c1601007387 */ /* 0x000fe20000100800 */
[----:B-1----:R-:W-:-:S05]  /*13050*/  IMAD.MOV.U32 R0, RZ, RZ, R67 ;  /* 0x000000ffff007224 */ /* 0x002fca00078e0043 */
[----:B------:R2:W-:Y:S04]  /*13060*/  STL [R1+0xa84], R0 ;  /* 0x000a840001007387 */ /* 0x0005e80000100800 */
[----:B------:R-:W-:Y:S04]  /*13070*/  STL [R1+0xa70], R23 ;  /* 0x000a701701007387 */ /* 0x000fe80000100800 */
[----:B------:R-:W-:Y:S04]  /*13080*/  STL [R1+0xa74], R24 ;  /* 0x000a741801007387 */ /* 0x000fe80000100800 */
        /* <DEDUP_REMOVED lines=18> */
[----:B------:R-:W-:Y:S04]  /*131b0*/  STL [R1+0xa30], R27 ;  /* 0x000a301b01007387 */ /* 0x000fe80000100800 */
[----:B------:R-:W-:Y:S04]  /*131c0*/  STL [R1+0xa34], R28 ;  /* 0x000a341c01007387 */ /* 0x000fe80000100800 */
[----:B------:R-:W-:Y:S04]  /*131d0*/  STL [R1+0xa28], R29 ;  /* 0x000a281d01007387 */ /* 0x000fe80000100800 */
[----:B------:R-:W-:Y:S04]  /*131e0*/  STL [R1+0xa2c], R146 ;  /* 0x000a2c9201007387 */ /* 0x000fe80000100800 */
[----:B------:R-:W2:Y:S04]  /*131f0*/  LDL.LU.64 R62, [R1+0x468] ;  /* 0x00046800013e7983 */ /* 0x000ea80000300a00 */
[----:B------:R-:W-:Y:S04]  /*13200*/  STL [R1+0xa20], R147 ;  /* 0x000a209301007387 */ /* 0x000fe80000100800 */
[----:B------:R-:W3:Y:S04]  /*13210*/  LDL.LU.64 R68, [R1+0x470] ;  /* 0x0004700001447983 */ /* 0x000ee80000300a00 */
[----:B------:R-:W-:Y:S04]  /*13220*/  STL [R1+0xa24], R156 ;  /* 0x000a249c01007387 */ /* 0x000fe80000100800 */
[----:B------:R-:W3:Y:S04]  /*13230*/  LDL.LU.64 R70, [R1+0x30] ;  /* 0x0000300001467983 */ /* 0x000ee80000300a00 */
[----:B------:R-:W-:Y:S04]  /*13240*/  STL [R1+0xa18], R157 ;  /* 0x000a189d01007387 */ /* 0x000fe80000100800 */
[----:B------:R-:W3:Y:S04]  /*13250*/  LDL.LU.64 R36, [R1+0x28] ;  /* 0x0000280001247983 */ /* 0x000ee80000300a00 */
[----:B------:R-:W-:Y:S04]  /*13260*/  STL [R1+0xa1c], R212 ;  /* 0x000a1cd401007387 */ /* 0x000fe80000100800 */
[----:B------:R-:W-:Y:S04]  /*13270*/  STL [R1+0xa10], R213 ;  /* 0x000a10d501007387 */ /* 0x000fe80000100800 */
[----:B------:R-:W-:Y:S04]  /*13280*/  STL [R1+0xa14], R214 ;  /* 0x000a14d601007387 */ /* 0x000fe80000100800 */
[----:B------:R-:W-:Y:S01]  /*13290*/  STL [R1+0x9f8], R215 ;  /* 0x0009f8d701007387 */ /* 0x000fe20000100800 */
[----:B----4-:R-:W-:-:S03]  /*132a0*/  IMAD.MOV.U32 R0, RZ, RZ, R65 ;  /* 0x000000ffff007224 */ /* 0x010fc600078e0041 */
[----:B------:R-:W-:Y:S04]  /*132b0*/  STL [R1+0xa00], R64 ;  /* 0x000a004001007387 */ /* 0x000fe80000100800 */
[----:B------:R-:W-:Y:S04]  /*132c0*/  STL [R1+0xa08], R66 ;  /* 0x000a084201007387 */ /* 0x000fe80000100800 */
[----:B------:R1:W-:Y:S04]  /*132d0*/  STL [R1+0x9fc], R0 ;  /* 0x0009fc0001007387 */ /* 0x0003e80000100800 */
[----:B------:R-:W-:Y:S01]  /*132e0*/  STL [R1+0xa0c], R30 ;  /* 0x000a0c1e01007387 */ /* 0x000fe20000100800 */
[----:B-1----:R-:W-:-:S05]  /*132f0*/  MOV R0, R67 ;  /* 0x0000004300007202 */ /* 0x002fca0000000f00 */
[----:B------:R2:W-:Y:S04]  /*13300*/  STL [R1+0xa04], R0 ;  /* 0x000a040001007387 */ /* 0x0005e80000100800 */
[----:B------:R-:W-:Y:S04]  /*13310*/  STL [R1+0x9f0], R31 ;  /* 0x0009f01f01007387 */ /* 0x000fe80000100800 */
[----:B------:R-:W-:Y:S04]  /*13320*/  STL [R1+0x9f4], R32 ;  /* 0x0009f42001007387 */ /* 0x000fe80000100800 */
[----:B------:R-:W-:Y:S04]  /*13330*/  STL [R1+0x9e8], R33 ;  /* 0x0009e82101007387 */ /* 0x000fe80000100800 */
[----:B------:R-:W-:Y:S04]  /*13340*/  STL [R1+0x9ec], R158 ;  /* 0x0009ec9e01007387 */ /* 0x000fe80000100800 */
[----:B------:R-:W4:Y:S04]  /*13350*/  LDL.LU.64 R60, [R1+0x488] ;  /* 0x00048800013c7983 */ /* 0x000f280000300a00 */
[----:B------:R-:W-:Y:S04]  /*13360*/  STL [R1+0x9e0], R159 ;  /* 0x0009e09f01007387 */ /* 0x000fe80000100800 */
[----:B------:R-:W4:Y:S04]  /*13370*/  LDL.LU.64 R38, [R1+0x490] ;  /* 0x0004900001267983 */ /* 0x000f280000300a00 */
[----:B------:R-:W-:Y:S04]  /*13380*/  STL [R1+0x9e4], R160 ;  /* 0x0009e4a001007387 */ /* 0x000fe80000100800 */
[----:B------:R-:W4:Y:S04]  /*13390*/  LDL.LU.64 R64, [R1+0x350] ;  /* 0x0003500001407983 */ /* 0x000f280000300a00 */
[----:B------:R-:W-:Y:S04]  /*133a0*/  STL [R1+0x9d8], R161 ;  /* 0x0009d8a101007387 */ /* 0x000fe80000100800 */
[----:B------:R-:W4:Y:S04]  /*133b0*/  LDL.LU.64 R66, [R1+0x358] ;  /* 0x0003580001427983 */ /* 0x000f280000300a00 */
        /* <DEDUP_REMOVED lines=11> */
[----:B------:R-:W-:Y:S01]  /*13470*/  STL [R1+0x9c8], R36 ;  /* 0x0009c82401007387 */ /* 0x000fe20000100800 */
[----:B-1----:R-:W-:-:S05]  /*13480*/  IMAD.MOV.U32 R0, RZ, RZ, R71 ;  /* 0x000000ffff007224 */ /* 0x002fca00078e0047 */
        /* <DEDUP_REMOVED lines=8> */
[----:B------:R-:W3:Y:S04]  /*13510*/  LDL.LU.64 R70, [R1+0x418] ;  /* 0x0004180001467983 */ /* 0x000ee80000300a00 */
[----:B------:R-:W-:Y:S04]  /*13520*/  STL [R1+0x998], R181 ;  /* 0x000998b501007387 */ /* 0x000fe80000100800 */
[----:B------:R-:W3:Y:S01]  /*13530*/  LDL.LU.64 R36, [R1+0x420] ;  /* 0x0004200001247983 */ /* 0x000ee20000300a00 */
[----:B----4-:R-:W-:-:S03]  /*13540*/  MOV R0, R61 ;  /* 0x0000003d00007202 */ /* 0x010fc60000000f00 */
        /* <DEDUP_REMOVED lines=16> */
[----:B------:R-:W4:Y:S04]  /*13650*/  LDL.LU.64 R38, [R1+0x528] ;  /* 0x0005280001267983 */ /* 0x000f280000300a00 */
        /* <DEDUP_REMOVED lines=9> */
[----:B------:R-:W-:Y:S01]  /*136f0*/  STL [R1+0x928], R227 ;  /* 0x000928e301007387 */ /* 0x000fe20000100800 */
[----:B--2---:R-:W-:-:S03]  /*13700*/  IMAD.MOV.U32 R0, RZ, RZ, R63 ;  /* 0x000000ffff007224 */ /* 0x004fc600078e003f */
[----:B------:R-:W-:Y:S04]  /*13710*/  STL [R1+0x930], R62 ;  /* 0x0009303e01007387 */ /* 0x000fe80000100800 */
[----:B---3--:R-:W-:Y:S04]  /*13720*/  STL [R1+0x938], R68 ;  /* 0x0009384401007387 */ /* 0x008fe80000100800 */
[----:B------:R1:W-:Y:S04]  /*13730*/  STL [R1+0x92c], R0 ;  /* 0x00092c0001007387 */ /* 0x0003e80000100800 */
[----:B------:R-:W-:Y:S01]  /*13740*/  STL [R1+0x940], R70 ;  /* 0x0009404601007387 */ /* 0x000fe20000100800 */
[----:B-1----:R-:W-:-:S05]  /*13750*/  MOV R0, R69 ;  /* 0x0000004500007202 */ /* 0x002fca0000000f00 */
[----:B------:R1:W-:Y:S04]  /*13760*/  STL [R1+0x934], R0 ;  /* 0x0009340001007387 */ /* 0x0003e80000100800 */
[----:B------:R-:W-:Y:S01]  /*13770*/  STL [R1+0x948], R36 ;  /* 0x0009482401007387 */ /* 0x000fe20000100800 */
[----:B-1----:R-:W-:-:S05]  /*13780*/  IMAD.MOV.U32 R0, RZ, RZ, R71 ;  /* 0x000000ffff007224 */ /* 0x002fca00078e0047 */
[----:B------:R1:W-:Y:S04]  /*13790*/  STL [R1+0x93c], R0 ;  /* 0x00093c0001007387 */ /* 0x0003e80000100800 */
[----:B------:R-:W-:Y:S01]  /*137a0*/  STL [R1+0x94c], R186 ;  /* 0x00094cba01007387 */ /* 0x000fe20000100800 */
[----:B-1----:R-:W-:-:S05]  /*137b0*/  IMAD.MOV.U32 R0, RZ, RZ, R37 ;  /* 0x000000ffff007224 */ /* 0x002fca00078e0025 */
[----:B------:R1:W-:Y:S04]  /*137c0*/  STL [R1+0x944], R0 ;  /* 0x0009440001007387 */ /* 0x0003e80000100800 */
[----:B------:R-:W-:Y:S04]  /*137d0*/  STL [R1+0x920], R187 ;  /* 0x000920bb01007387 */ /* 0x000fe80000100800 */
[----:B------:R-:W-:Y:S04]  /*137e0*/  STL [R1+0x924], R188 ;  /* 0x000924bc01007387 */ /* 0x000fe80000100800 */
[----:B------:R-:W2:Y:S04]  /*137f0*/  LDL.LU.64 R62, [R1+0x548] ;  /* 0x00054800013e7983 */ /* 0x000ea80000300a00 */
[----:B------:R-:W-:Y:S04]  /*13800*/  STL [R1+0x918], R189 ;  /* 0x000918bd01007387 */ /* 0x000fe80000100800 */
[----:B------:R-:W-:Y:S04]  /*13810*/  STL [R1+0x91c], R228 ;  /* 0x00091ce401007387 */ /* 0x000fe80000100800 */
[----:B------:R-:W3:Y:S04]  /*13820*/  LDL.LU.64 R56, [R1+0x550] ;  /* 0x0005500001387983 */ /* 0x000ee80000300a00 */
[----:B------:R-:W-:Y:S04]  /*13830*/  STL [R1+0x910], R229 ;  /* 0x000910e501007387 */ /* 0x000fe80000100800 */
[----:B------:R-:W-:Y:S04]  /*13840*/  STL [R1+0x914], R230 ;  /* 0x000914e601007387 */ /* 0x000fe80000100800 */
[----:B------:R-:W3:Y:S04]  /*13850*/  LDL.LU.64 R68, [R1+0x458] ;  /* 0x0004580001447983 */ /* 0x000ee80000300a00 */
[----:B------:R-:W-:Y:S04]  /*13860*/  STL [R1+0x8e8], R231 ;  /* 0x0008e8e701007387 */ /* 0x000fe80000100800 */
[----:B------:R-:W3:Y:S04]  /*13870*/  LDL.LU.64 R70, [R1+0x460] ;  /* 0x0004600001467983 */ /* 0x000ee80000300a00 */
[----:B----4-:R4:W-:Y:S04]  /*13880*/  STL [R1+0x8f0], R38 ;  /* 0x0008f02601007387 */ /* 0x0109e80000100800 */
[----:B------:R-:W3:Y:S01]  /*13890*/  LDL.LU.64 R36, [R1+0x8] ;  /* 0x0000080001247983 */ /* 0x000ee20000300a00 */
[----:B-1----:R-:W-:-:S03]  /*138a0*/  IMAD.MOV.U32 R0, RZ, RZ, R39 ;  /* 0x000000ffff007224 */ /* 0x002fc600078e0027 */
[----:B----4-:R-:W3:Y:S04]  /*138b0*/  LDL.LU.64 R38, [R1+0x10] ;  /* 0x0000100001267983 */ /* 0x010ee80000300a00 */
[----:B------:R1:W-:Y:S04]  /*138c0*/  STL [R1+0x8ec], R0 ;  /* 0x0008ec0001007387 */ /* 0x0003e80000100800 */
[----:B------:R-:W-:Y:S04]  /*138d0*/  STL [R1+0x8f8], R60 ;  /* 0x0008f83c01007387 */ /* 0x000fe80000100800 */
[----:B------:R-:W-:Y:S01]  /*138e0*/  STL [R1+0x900], R64 ;  /* 0x0009004001007387 */ /* 0x000fe20000100800 */
[----:B-1----:R-:W-:-:S05]  /*138f0*/  IMAD.MOV.U32 R0, RZ, RZ, R61 ;  /* 0x000000ffff007224 */ /* 0x002fca00078e003d */
[----:B------:R1:W-:Y:S04]  /*13900*/  STL [R1+0x8f4], R0 ;  /* 0x0008f40001007387 */ /* 0x0003e80000100800 */
[----:B------:R-:W-:Y:S01]  /*13910*/  STL [R1+0x908], R66 ;  /* 0x0009084201007387 */ /* 0x000fe20000100800 */
[----:B-1----:R-:W-:-:S05]  /*13920*/  MOV R0, R65 ;  /* 0x0000004100007202 */ /* 0x002fca0000000f00 */
[----:B------:R1:W-:Y:S04]  /*13930*/  STL [R1+0x8fc], R0 ;  /* 0x0008fc0001007387 */ /* 0x0003e80000100800 */
[----:B------:R-:W-:Y:S01]  /*13940*/  STL [R1+0x90c], R190 ;  /* 0x00090cbe01007387 */ /* 0x000fe20000100800 */
[----:B-1----:R-:W-:-:S05]  /*13950*/  IMAD.MOV.U32 R0, RZ, RZ, R67 ;  /* 0x000000ffff007224 */ /* 0x002fca00078e0043 */
[----:B------:R1:W-:Y:S04]  /*13960*/  STL [R1+0x904], R0 ;  /* 0x0009040001007387 */ /* 0x0003e80000100800 */
[----:B------:R-:W-:Y:S04]  /*13970*/  STL [R1+0x8e0], R191 ;  /* 0x0008e0bf01007387 */ /* 0x000fe80000100800 */
[----:B------:R-:W-:Y:S04]  /*13980*/  STL [R1+0x8e4], R192 ;  /* 0x0008e4c001007387 */ /* 0x000fe80000100800 */
[----:B------:R-:W3:Y:S04]  /*13990*/  LDL.LU.64 R66, [R1+0x568] ;  /* 0x0005680001427983 */ /* 0x000ee80000300a00 */
[----:B------:R-:W-:Y:S04]  /*139a0*/  STL [R1+0x8d8], R193 ;  /* 0x0008d8c101007387 */ /* 0x000fe80000100800 */
[----:B------:R-:W-:Y:S04]  /*139b0*/  STL [R1+0x8dc], R232 ;  /* 0x0008dce801007387 */ /* 0x000fe80000100800 */
[----:B------:R-:W-:Y:S04]  /*139c0*/  STL [R1+0x8d0], R233 ;  /* 0x0008d0e901007387 */ /* 0x000fe80000100800 */
[----:B------:R-:W3:Y:S04]  /*139d0*/  LDL.LU.64 R54, [R1+0x570] ;  /* 0x0005700001367983 */ /* 0x000ee80000300a00 */
[----:B------:R-:W-:Y:S04]  /*139e0*/  STL [R1+0x8d4], R234 ;  /* 0x0008d4ea01007387 */ /* 0x000fe80000100800 */
[----:B------:R-:W3:Y:S04]  /*139f0*/  LDL.LU.64 R58, [R1+0x478] ;  /* 0x00047800013a7983 */ /* 0x000ee80000300a00 */
[----:B------:R-:W-:Y:S04]  /*13a00*/  STL [R1+0x898], R235 ;  /* 0x000898eb01007387 */ /* 0x000fe80000100800 */
[----:B------:R-:W3:Y:S04]  /*13a10*/  LDL.LU.64 R60, [R1+0x480] ;  /* 0x00048000013c7983 */ /* 0x000ee80000300a00 */
[----:B--2---:R2:W-:Y:S01]  /*13a20*/  STL [R1+0x8a0], R62 ;  /* 0x0008a03e01007387 */ /* 0x0045e20000100800 */
[----:B-1----:R-:W-:-:S03]  /*13a30*/  IMAD.MOV.U32 R0, RZ, RZ, R63 ;  /* 0x000000ffff007224 */ /* 0x002fc600078e003f */
[----:B------:R-:W4:Y:S04]  /*13a40*/  LDL.LU.64 R64, [R1+0x48] ;  /* 0x0000480001407983 */ /* 0x000f280000300a00 */
[----:B---3--:R-:W-:Y:S04]  /*13a50*/  STL [R1+0x8a8], R56 ;  /* 0x0008a83801007387 */ /* 0x008fe80000100800 */
[----:B------:R1:W-:Y:S04]  /*13a60*/  STL [R1+0x89c], R0 ;  /* 0x00089c0001007387 */ /* 0x0003e80000100800 */
[----:B--2---:R-:W2:Y:S04]  /*13a70*/  LDL.LU.64 R62, [R1+0x50] ;  /* 0x00005000013e7983 */ /* 0x004ea80000300a00 */
[----:B------:R-:W-:Y:S01]  /*13a80*/  STL [R1+0x8b0], R68 ;  /* 0x0008b04401007387 */ /* 0x000fe20000100800 */
[----:B-1----:R-:W-:-:S05]  /*13a90*/  IMAD.MOV.U32 R0, RZ, RZ, R57 ;  /* 0x000000ffff007224 */ /* 0x002fca00078e0039 */
[----:B------:R1:W-:Y:S04]  /*13aa0*/  STL [R1+0x8a4], R0 ;  /* 0x0008a40001007387 */ /* 0x0003e80000100800 */
        /* <DEDUP_REMOVED lines=9> */
[----:B------:R-:W3:Y:S04]  /*13b40*/  LDL.LU.64 R68, [R1+0x598] ;  /* 0x0005980001447983 */ /* 0x000ee80000300a00 */
[----:B------:R-:W-:Y:S01]  /*13b50*/  STL [R1+0x8cc], R236 ;  /* 0x0008ccec01007387 */ /* 0x000fe20000100800 */
[----:B-1----:R-:W-:-:S05]  /*13b60*/  IMAD.MOV.U32 R0, RZ, RZ, R39 ;  /* 0x000000ffff007224 */ /* 0x002fca00078e0027 */
[----:B------:R1:W-:Y:S04]  /*13b70*/  STL [R1+0x8c4], R0 ;  /* 0x0008c40001007387 */ /* 0x0003e80000100800 */
[----:B------:R-:W3:Y:S04]  /*13b80*/  LDL.LU.64 R70, [R1+0x5a0] ;  /* 0x0005a00001467983 */ /* 0x000ee80000300a00 */
[----:B------:R-:W-:Y:S04]  /*13b90*/  STL [R1+0x890], R237 ;  /* 0x000890ed01007387 */ /* 0x000fe80000100800 */
[----:B------:R-:W-:Y:S04]  /*13ba0*/  STL [R1+0x894], R238 ;  /* 0x000894ee01007387 */ /* 0x000fe80000100800 */
[----:B------:R-:W3:Y:S04]  /*13bb0*/  LDL.LU.64 R56, [R1+0x498] ;  /* 0x0004980001387983 */ /* 0x000ee80000300a00 */
[----:B------:R-:W-:Y:S04]  /*13bc0*/  STL [R1+0x858], R239 ;  /* 0x000858ef01007387 */ /* 0x000fe80000100800 */
[----:B------:R-:W3:Y:S04]  /*13bd0*/  LDL.LU.64 R36, [R1+0x4a0] ;  /* 0x0004a00001247983 */ /* 0x000ee80000300a00 */
[----:B------:R1:W-:Y:S04]  /*13be0*/  STL [R1+0x860], R66 ;  /* 0x0008604201007387 */ /* 0x0003e80000100800 */
[----:B------:R-:W3:Y:S01]  /*13bf0*/  LDL.LU.64 R38, [R1+0x68] ;  /* 0x0000680001267983 */ /* 0x000ee20000300a00 */
[----:B-1----:R-:W-:-:S03]  /*13c00*/  IMAD.MOV.U32 R0, RZ, RZ, R67 ;  /* 0x000000ffff007224 */ /* 0x002fc600078e0043 */
[----:B------:R-:W3:Y:S04]  /*13c10*/  LDL.LU.64 R66, [R1+0x70] ;  /* 0x0000700001427983 */ /* 0x000ee80000300a00 */
[----:B------:R1:W-:Y:S04]  /*13c20*/  STL [R1+0x85c], R0 ;  /* 0x00085c0001007387 */ /* 0x0003e80000100800 */
[----:B------:R-:W-:Y:S04]  /*13c30*/  STL [R1+0x868], R54 ;  /* 0x0008683601007387 */ /* 0x000fe80000100800 */
[----:B------:R-:W-:Y:S01]  /*13c40*/  STL [R1+0x870], R58 ;  /* 0x0008703a01007387 */ /* 0x000fe20000100800 */
[----:B-1----:R-:W-:-:S05]  /*13c50*/  IMAD.MOV.U32 R0, RZ, RZ, R55 ;  /* 0x000000ffff007224 */ /* 0x002fca00078e0037 */
[----:B------:R1:W-:Y:S04]  /*13c60*/  STL [R1+0x864], R0 ;  /* 0x0008640001007387 */ /* 0x0003e80000100800 */
[----:B------:R-:W-:Y:S01]  /*13c70*/  STL [R1+0x878], R60 ;  /* 0x0008783c01007387 */ /* 0x000fe20000100800 */
[----:B-1----:R-:W-:-:S05]  /*13c80*/  MOV R0, R59 ;  /* 0x0000003b00007202 */ /* 0x002fca0000000f00 */
[----:B------:R1:W-:Y:S02]  /*13c90*/  STL [R1+0x86c], R0 ;  /* 0x00086c0001007387 */ /* 0x0003e40000100800 */
[----:B-1----:R-:W-:Y:S02]  /*13ca0*/  IMAD.MOV.U32 R0, RZ, RZ, R61 ;  /* 0x000000ffff007224 */ /* 0x002fe400078e003d */
[----:B----4-:R-:W-:Y:S04]  /*13cb0*/  STL [R1+0x880], R64 ;  /* 0x0008804001007387 */ /* 0x010fe80000100800 */
[----:B------:R1:W-:Y:S02]  /*13cc0*/  STL [R1+0x874], R0 ;  /* 0x0008740001007387 */ /* 0x0003e40000100800 */
[----:B-1----:R-:W-:-:S02]  /*13cd0*/  IMAD.MOV.U32 R0, RZ, RZ, R65 ;  /* 0x000000ffff007224 */ /* 0x002fc400078e0041 */
[----:B------:R-:W4:Y:S04]  /*13ce0*/  LDL.LU.64 R64, [R1+0x5b8] ;  /* 0x0005b80001407983 */ /* 0x000f280000300a00 */
[----:B------:R1:W-:Y:S04]  /*13cf0*/  STL [R1+0x87c], R0 ;  /* 0x00087c0001007387 */ /* 0x0003e80000100800 */
[----:B--2---:R2:W-:Y:S04]  /*13d00*/  STL [R1+0x888], R62 ;  /* 0x0008883e01007387 */ /* 0x0045e80000100800 */
[----:B------:R-:W4:Y:S01]  /*13d10*/  LDL.LU.64 R58, [R1+0x5c0] ;  /* 0x0005c000013a7983 */ /* 0x000f220000300a00 */
[----:B-1----:R-:W-:-:S05]  /*13d20*/  IMAD.MOV.U32 R0, RZ, RZ, R63 ;  /* 0x000000ffff007224 */ /* 0x002fca00078e003f */
[----:B------:R1:W-:Y:S04]  /*13d30*/  STL [R1+0x884], R0 ;  /* 0x0008840001007387 */ /* 0x0003e80000100800 */
[----:B------:R-:W-:Y:S04]  /*13d40*/  STL [R1+0x88c], R240 ;  /* 0x00088cf001007387 */ /* 0x000fe80000100800 */
[----:B------:R-:W-:Y:S04]  /*13d50*/  STL [R1+0x850], R241 ;  /* 0x000850f101007387 */ /* 0x000fe80000100800 */
[----:B------:R-:W4:Y:S04]  /*13d60*/  LDL.LU.64 R60, [R1+0x518] ;  /* 0x00051800013c7983 */ /* 0x000f280000300a00 */
[----:B------:R-:W-:Y:S04]  /*13d70*/  STL [R1+0x854], R242 ;  /* 0x000854f201007387 */ /* 0x000fe80000100800 */
[----:B------:R-:W-:Y:S04]  /*13d80*/  STL [R1+0x818], R243 ;  /* 0x000818f301007387 */ /* 0x000fe80000100800 */
[----:B--2---:R-:W2:Y:S04]  /*13d90*/  LDL.LU.64 R62, [R1+0x520] ;  /* 0x00052000013e7983 */ /* 0x004ea80000300a00 */
[----:B---3--:R3:W-:Y:S01]  /*13da0*/  STL [R1+0x820], R68 ;  /* 0x0008204401007387 */ /* 0x0087e20000100800 */
[----:B-1----:R-:W-:-:S03]  /*13db0*/  IMAD.MOV.U32 R0, RZ, RZ, R69 ;  /* 0x000000ffff007224 */ /* 0x002fc600078e0045 */
[----:B---3--:R-:W3:Y:S04]  /*13dc0*/  LDL.LU.64 R68, [R1+0x88] ;  /* 0x0000880001447983 */ /* 0x008ee80000300a00 */
[----:B------:R1:W-:Y:S04]  /*13dd0*/  STL [R1+0x81c], R0 ;  /* 0x00081c0001007387 */ /* 0x0003e80000100800 */
[----:B------:R1:W-:Y:S02]  /*13de0*/  STL [R1+0x828], R70 ;  /* 0x0008284601007387 */ /* 0x0003e40000100800 */
[----:B-1----:R-:W-:-:S02]  /*13df0*/  MOV R0, R71 ;  /* 0x0000004700007202 */ /* 0x002fc40000000f00 */
[----:B------:R-:W3:Y:S04]  /*13e00*/  LDL.LU.64 R70, [R1+0x90] ;  /* 0x0000900001467983 */ /* 0x000ee80000300a00 */
[----:B------:R1:W-:Y:S04]  /*13e10*/  STL [R1+0x824], R0 ;  /* 0x0008240001007387 */ /* 0x0003e80000100800 */
[----:B------:R-:W-:Y:S01]  /*13e20*/  STL [R1+0x830], R56 ;  /* 0x0008303801007387 */ /* 0x000fe20000100800 */
[----:B-1----:R-:W-:-:S03]  /*13e30*/  IMAD.MOV.U32 R0, RZ, RZ, R57 ;  /* 0x000000ffff007224 */ /* 0x002fc600078e0039 */
[----:B------:R-:W-:Y:S04]  /*13e40*/  STL [R1+0x838], R36 ;  /* 0x0008382401007387 */ /* 0x000fe80000100800 */
[----:B------:R1:W-:Y:S04]  /*13e50*/  STL [R1+0x82c], R0 ;  /* 0x00082c0001007387 */ /* 0x0003e80000100800 */
[----:B------:R-:W-:Y:S01]  /*13e60*/  STL [R1+0x840], R38 ;  /* 0x0008402601007387 */ /* 0x000fe20000100800 */
[----:B-1----:R-:W-:-:S05]  /*13e70*/  IMAD.MOV.U32 R0, RZ, RZ, R37 ;  /* 0x000000ffff007224 */ /* 0x002fca00078e0025 */
[----:B------:R1:W-:Y:S04]  /*13e80*/  STL [R1+0x834], R0 ;  /* 0x0008340001007387 */ /* 0x0003e80000100800 */
[----:B------:R-:W-:Y:S01]  /*13e90*/  STL [R1+0x848], R66 ;  /* 0x0008484201007387 */ /* 0x000fe20000100800 */
[----:B-1----:R-:W-:-:S05]  /*13ea0*/  IMAD.MOV.U32 R0, RZ, RZ, R39 ;  /* 0x000000ffff007224 */ /* 0x002fca00078e0027 */
[----:B------:R1:W-:Y:S02]  /*13eb0*/  STL [R1+0x83c], R0 ;  /* 0x00083c0001007387 */ /* 0x0003e40000100800 */
[----:B-1----:R-:W-:Y:S02]  /*13ec0*/  IMAD.MOV.U32 R0, RZ, RZ, R67 ;  /* 0x000000ffff007224 */ /* 0x002fe400078e0043 */
[----:B------:R-:W3:Y:S04]  /*13ed0*/  LDL.LU.64 R66, [R1+0x5d8] ;  /* 0x0005d80001427983 */ /* 0x000ee80000300a00 */
[----:B------:R1:W-:Y:S04]  /*13ee0*/  STL [R1+0x844], R0 ;  /* 0x0008440001007387 */ /* 0x0003e80000100800 */
[----:B------:R-:W-:Y:S04]  /*13ef0*/  STL [R1+0x84c], R244 ;  /* 0x00084cf401007387 */ /* 0x000fe80000100800 */
[----:B------:R-:W-:Y:S04]  /*13f00*/  STL [R1+0x810], R245 ;  /* 0x000810f501007387 */ /* 0x000fe80000100800 */
[----:B------:R-:W3:Y:S04]  /*13f10*/  LDL.LU.64 R36, [R1+0x5e0] ;  /* 0x0005e00001247983 */ /* 0x000ee80000300a00 */
[----:B------:R-:W-:Y:S04]  /*13f20*/  STL [R1+0x814], R246 ;  /* 0x000814f601007387 */ /* 0x000fe80000100800 */
[----:B------:R-:W-:Y:S04]  /*13f30*/  STL [R1+0x7d8], R247 ;  /* 0x0007d8f701007387 */ /* 0x000fe80000100800 */
[----:B------:R-:W3:Y:S04]  /*13f40*/  LDL.LU.64 R38, [R1+0x538] ;  /* 0x0005380001267983 */ /* 0x000ee80000300a00 */
[----:B----4-:R4:W-:Y:S01]  /*13f50*/  STL [R1+0x7e0], R64 ;  /* 0x0007e04001007387 */ /* 0x0109e20000100800 */
[----:B-1----:R-:W-:-:S03]  /*13f60*/  MOV R0, R65 ;  /* 0x0000004100007202 */ /* 0x002fc60000000f00 */
[----:B----4-:R-:W4:Y:S04]  /*13f70*/  LDL.LU.64 R64, [R1+0x540] ;  /* 0x0005400001407983 */ /* 0x010f280000300a00 */
[----:B------:R1:W-:Y:S04]  /*13f80*/  STL [R1+0x7dc], R0 ;  /* 0x0007dc0001007387 */ /* 0x0003e80000100800 */
[----:B------:R1:W-:Y:S02]  /*13f90*/  STL [R1+0x7e8], R58 ;  /* 0x0007e83a01007387 */ /* 0x0003e40000100800 */
[----:B-1----:R-:W-:-:S02]  /*13fa0*/  IMAD.MOV.U32 R0, RZ, RZ, R59 ;  /* 0x000000ffff007224 */ /* 0x002fc400078e003b */
[----:B------:R-:W4:Y:S04]  /*13fb0*/  LDL.LU.64 R58, [R1+0xa8] ;  /* 0x0000a800013a7983 */ /* 0x000f280000300a00 */
[----:B------:R1:W-:Y:S04]  /*13fc0*/  STL [R1+0x7e4], R0 ;  /* 0x0007e40001007387 */ /* 0x0003e80000100800 */
[----:B------:R2:W-:Y:S01]  /*13fd0*/  STL [R1+0x7f0], R60 ;  /* 0x0007f03c01007387 */ /* 0x0005e20000100800 */
[----:B-1----:R-:W-:-:S03]  /*13fe0*/  IMAD.MOV.U32 R0, RZ, RZ, R61 ;  /* 0x000000ffff007224 */ /* 0x002fc600078e003d */
[----:B--2---:R-:W2:Y:S04]  /*13ff0*/  LDL.LU.64 R60, [R1+0xb0] ;  /* 0x0000b000013c7983 */ /* 0x004ea80000300a00 */
[----:B------:R1:W-:Y:S04]  /*14000*/  STL [R1+0x7ec], R0 ;  /* 0x0007ec0001007387 */ /* 0x0003e80000100800 */
[----:B------:R1:W-:Y:S02]  /*14010*/  STL [R1+0x7f8], R62 ;  /* 0x0007f83e01007387 */ /* 0x0003e40000100800 */
[----:B-1----:R-:W-:-:S02]  /*14020*/  IMAD.MOV.U32 R0, RZ, RZ, R63 ;  /* 0x000000ffff007224 */ /* 0x002fc400078e003f */
[----:B------:R-:W2:Y:S04]  /*14030*/  LDL.LU.64 R62, [R1+0x18] ;  /* 0x00001800013e7983 */ /* 0x000ea80000300a00 */
[----:B------:R1:W-:Y:S04]  /*14040*/  STL [R1+0x7f4], R0 ;  /* 0x0007f40001007387 */ /* 0x0003e80000100800 */
[----:B---3--:R-:W-:Y:S04]  /*14050*/  STL [R1+0x800], R68 ;  /* 0x0008004401007387 */ /* 0x008fe80000100800 */
[----:B------:R-:W3:Y:S01]  /*14060*/  LDL.LU.64 R54, [R1+0x20] ;  /* 0x0000200001367983 */ /* 0x000ee20000300a00 */
[----:B-1----:R-:W-:-:S05]  /*14070*/  IMAD.MOV.U32 R0, RZ, RZ, R69 ;  /* 0x000000ffff007224 */ /* 0x002fca00078e0045 */
[----:B------:R1:W-:Y:S04]  /*14080*/  STL [R1+0x7fc], R0 ;  /* 0x0007fc0001007387 */ /* 0x0003e80000100800 */
[----:B------:R1:W-:Y:S04]  /*14090*/  STL [R1+0x808], R70 ;  /* 0x0008084601007387 */ /* 0x0003e80000100800 */
[----:B------:R-:W3:Y:S01]  /*140a0*/  LDL.LU.64 R56, [R1+0x5f8] ;  /* 0x0005f80001387983 */ /* 0x000ee20000300a00 */
[----:B-1----:R-:W-:-:S05]  /*140b0*/  MOV R0, R71 ;  /* 0x0000004700007202 */ /* 0x002fca0000000f00 */
[----:B------:R-:W-:Y:S04]  /*140c0*/  STL [R1+0x804], R0 ;  /* 0x0008040001007387 */ /* 0x000fe80000100800 */
[----:B------:R-:W-:Y:S04]  /*140d0*/  STL [R1+0x80c], R248 ;  /* 0x00080cf801007387 */ /* 0x000fe80000100800 */
[----:B------:R1:W-:Y:S04]  /*140e0*/  STL [R1+0x7d0], R249 ;  /* 0x0007d0f901007387 */ /* 0x0003e80000100800 */
[----:B------:R-:W3:Y:S04]  /*140f0*/  LDL.LU.64 R68, [R1+0x600] ;  /* 0x0006000001447983 */ /* 0x000ee80000300a00 */
[----:B------:R1:W-:Y:S04]  /*14100*/  STL [R1+0x7d4], R250 ;  /* 0x0007d4fa01007387 */ /* 0x0003e80000100800 */
[----:B------:R-:W3:Y:S01]  /*14110*/  LDL.LU.64 R70, [R1+0x558] ;  /* 0x0005580001467983 */ /* 0x000ee20000300a00 */
[----:B------:R-:W-:-:S02]  /*14120*/  IMAD.MOV.U32 R207, RZ, RZ, R66 ;  /* 0x000000ffffcf7224 */ /* 0x000fc400078e0042 */
[----:B------:R-:W-:Y:S02]  /*14130*/  IMAD.MOV.U32 R206, RZ, RZ, R67 ;  /* 0x000000ffffce7224 */ /* 0x000fe400078e0043 */
[----:B------:R-:W3:Y:S01]  /*14140*/  LDL.LU.64 R66, [R1+0x560] ;  /* 0x0005600001427983 */ /* 0x000ee20000300a00 */
[----:B------:R-:W-:Y:S01]  /*14150*/  IMAD.MOV.U32 R209, RZ, RZ, R36 ;  /* 0x000000ffffd17224 */ /* 0x000fe200078e0024 */
[----:B------:R-:W-:Y:S02]  /*14160*/  MOV R208, R37 ;  /* 0x0000002500d07202 */ /* 0x000fe40000000f00 */
[----:B------:R-:W3:Y:S01]  /*14170*/  LDL.LU.64 R36, [R1+0xb8] ;  /* 0x0000b80001247983 */ /* 0x000ee20000300a00 */
[----:B------:R-:W-:Y:S02]  /*14180*/  IMAD.MOV.U32 R211, RZ, RZ, R38 ;  /* 0x000000ffffd37224 */ /* 0x000fe400078e0026 */
[----:B------:R-:W-:Y:S02]  /*14190*/  IMAD.MOV.U32 R210, RZ, RZ, R39 ;  /* 0x000000ffffd27224 */ /* 0x000fe400078e0027 */
[----:B------:R-:W3:Y:S01]  /*141a0*/  LDL.LU.64 R38, [R1+0xc0] ;  /* 0x0000c00001267983 */ /* 0x000ee20000300a00 */
[----:B----4-:R-:W-:-:S02]  /*141b0*/  IMAD.MOV.U32 R213, RZ, RZ, R64 ;  /* 0x000000ffffd57224 */ /* 0x010fc400078e0040 */
[----:B------:R-:W-:Y:S02]  /*141c0*/  IMAD.MOV.U32 R212, RZ, RZ, R65 ;  /* 0x000000ffffd47224 */ /* 0x000fe400078e0041 */
[----:B------:R-:W4:Y:S01]  /*141d0*/  LDL.LU.64 R64, [R1+0x38] ;  /* 0x0000380001407983 */ /* 0x000f220000300a00 */
[----:B------:R-:W-:Y:S01]  /*141e0*/  MOV R215, R58 ;  /* 0x0000003a00d77202 */ /* 0x000fe20000000f00 */
[----:B------:R-:W-:Y:S02]  /*141f0*/  IMAD.MOV.U32 R214, RZ, RZ, R59 ;  /* 0x000000ffffd67224 */ /* 0x000fe400078e003b */
[----:B------:R-:W4:Y:S01]  /*14200*/  LDL.LU.64 R58, [R1+0x40] ;  /* 0x00004000013a7983 */ /* 0x000f220000300a00 */
[----:B--2---:R-:W-:Y:S02]  /*14210*/  IMAD.MOV.U32 R217, RZ, RZ, R60 ;  /* 0x000000ffffd97224 */ /* 0x004fe400078e003c */
[----:B------:R-:W-:Y:S02]  /*14220*/  IMAD.MOV.U32 R216, RZ, RZ, R61 ;  /* 0x000000ffffd87224 */ /* 0x000fe400078e003d */
[----:B------:R-:W2:Y:S01]  /*14230*/  LDL.LU.64 R60, [R1+0x618] ;  /* 0x00061800013c7983 */ /* 0x000ea20000300a00 */
[----:B------:R-:W-:Y:S01]  /*14240*/  IMAD.MOV.U32 R219, RZ, RZ, R62 ;  /* 0x000000ffffdb7224 */ /* 0x000fe200078e003e */
[----:B------:R-:W-:-:S02]  /*14250*/  MOV R218, R63 ;  /* 0x0000003f00da7202 */ /* 0x000fc40000000f00 */
[----:B------:R-:W2:Y:S01]  /*14260*/  LDL.LU.64 R62, [R1+0x620] ;  /* 0x00062000013e7983 */ /* 0x000ea20000300a00 */
[----:B---3--:R-:W-:Y:S02]  /*14270*/  IMAD.MOV.U32 R221, RZ, RZ, R54 ;  /* 0x000000ffffdd7224 */ /* 0x008fe400078e0036 */
[----:B------:R-:W-:Y:S02]  /*14280*/  IMAD.MOV.U32 R220, RZ, RZ, R55 ;  /* 0x000000ffffdc7224 */ /* 0x000fe400078e0037 */
[----:B------:R-:W3:Y:S01]  /*14290*/  LDL.LU.64 R54, [R1+0x588] ;  /* 0x0005880001367983 */ /* 0x000ee20000300a00 */
[----:B------:R-:W-:Y:S02]  /*142a0*/  IMAD.MOV.U32 R223, RZ, RZ, R56 ;  /* 0x000000ffffdf7224 */ /* 0x000fe400078e0038 */
[----:B------:R-:W-:Y:S02]  /*142b0*/  IMAD.MOV.U32 R222, RZ, RZ, R57 ;  /* 0x000000ffffde7224 */ /* 0x000fe400078e0039 */
[----:B------:R-:W3:Y:S01]  /*142c0*/  LDL.LU.64 R56, [R1+0x590] ;  /* 0x0005900001387983 */ /* 0x000ee20000300a00 */
[----:B------:R-:W-:Y:S01]  /*142d0*/  MOV R225, R68 ;  /* 0x0000004400e17202 */ /* 0x000fe20000000f00 */
[----:B------:R-:W-:-:S02]  /*142e0*/  IMAD.MOV.U32 R224, RZ, RZ, R69 ;  /* 0x000000ffffe07224 */ /* 0x000fc400078e0045 */
[----:B------:R-:W3:Y:S01]  /*142f0*/  LDL.LU.64 R68, [R1+0x1d0] ;  /* 0x0001d00001447983 */ /* 0x000ee20000300a00 */
[----:B------:R-:W-:Y:S02]  /*14300*/  IMAD.MOV.U32 R227, RZ, RZ, R70 ;  /* 0x000000ffffe37224 */ /* 0x000fe400078e0046 */
[----:B------:R-:W-:Y:S02]  /*14310*/  IMAD.MOV.U32 R226, RZ, RZ, R71 ;  /* 0x000000ffffe27224 */ /* 0x000fe400078e0047 */
[----:B------:R-:W1:Y:S01]  /*14320*/  LDL.LU.64 R70, [R1+0x1c8] ;  /* 0x0001c80001467983 */ /* 0x000e620000300a00 */
[----:B------:R-:W-:Y:S01]  /*14330*/  IMAD.MOV.U32 R229, RZ, RZ, R66 ;  /* 0x000000ffffe57224 */ /* 0x000fe200078e0042 */
[----:B------:R-:W-:Y:S02]  /*14340*/  MOV R228, R67 ;  /* 0x0000004300e47202 */ /* 0x000fe40000000f00 */
[----:B------:R-:W3:Y:S01]  /*14350*/  LDL.LU.64 R66, [R1+0x58] ;  /* 0x0000580001427983 */ /* 0x000ee20000300a00 */
[----:B------:R-:W-:-:S02]  /*14360*/  IMAD.MOV.U32 R231, RZ, RZ, R36 ;  /* 0x000000ffffe77224 */ /* 0x000fc400078e0024 */
[----:B------:R-:W-:Y:S02]  /*14370*/  IMAD.MOV.U32 R230, RZ, RZ, R37 ;  /* 0x000000ffffe67224 */ /* 0x000fe400078e0025 */
[----:B------:R-:W3:Y:S01]  /*14380*/  LDL.LU.64 R36, [R1+0x60] ;  /* 0x0000600001247983 */ /* 0x000ee20000300a00 */
[----:B------:R-:W-:Y:S02]  /*14390*/  IMAD.MOV.U32 R233, RZ, RZ, R38 ;  /* 0x000000ffffe97224 */ /* 0x000fe400078e0026 */
[----:B------:R-:W-:Y:S02]  /*143a0*/  IMAD.MOV.U32 R232, RZ, RZ, R39 ;  /* 0x000000ffffe87224 */ /* 0x000fe400078e0027 */
[----:B------:R-:W3:Y:S01]  /*143b0*/  LDL.LU.64 R38, [R1+0x648] ;  /* 0x0006480001267983 */ /* 0x000ee20000300a00 */
[----:B----4-:R-:W-:Y:S01]  /*143c0*/  MOV R235, R64 ;  /* 0x0000004000eb7202 */ /* 0x010fe20000000f00 */
[----:B------:R-:W-:Y:S02]  /*143d0*/  IMAD.MOV.U32 R234, RZ, RZ, R65 ;  /* 0x000000ffffea7224 */ /* 0x000fe400078e0041 */
[----:B------:R-:W4:Y:S01]  /*143e0*/  LDL.LU.64 R64, [R1+0x650] ;  /* 0x0006500001407983 */ /* 0x000f220000300a00 */
[----:B------:R-:W-:-:S02]  /*143f0*/  IMAD.MOV.U32 R237, RZ, RZ, R58 ;  /* 0x000000ffffed7224 */ /* 0x000fc400078e003a */
[----:B------:R-:W-:Y:S02]  /*14400*/  IMAD.MOV.U32 R236, RZ, RZ, R59 ;  /* 0x000000ffffec7224 */ /* 0x000fe400078e003b */
[----:B------:R-:W4:Y:S01]  /*14410*/  LDL.LU.64 R58, [R1+0x5a8] ;  /* 0x0005a800013a7983 */ /* 0x000f220000300a00 */
[----:B--2---:R-:W-:Y:S01]  /*14420*/  IMAD.MOV.U32 R239, RZ, RZ, R60 ;  /* 0x000000ffffef7224 */ /* 0x004fe200078e003c */
[----:B------:R-:W-:Y:S02]  /*14430*/  MOV R238, R61 ;  /* 0x0000003d00ee7202 */ /* 0x000fe40000000f00 */
[----:B------:R-:W2:Y:S01]  /*14440*/  LDL.LU.64 R60, [R1+0x5b0] ;  /* 0x0005b000013c7983 */ /* 0x000ea20000300a00 */
[----:B------:R-:W-:Y:S02]  /*14450*/  IMAD.MOV.U32 R241, RZ, RZ, R62 ;  /* 0x000000fffff17224 */ /* 0x000fe400078e003e */
[----:B------:R-:W-:Y:S02]  /*14460*/  IMAD.MOV.U32 R240, RZ, RZ, R63 ;  /* 0x000000fffff07224 */ /* 0x000fe400078e003f */
[----:B------:R-:W2:Y:S01]  /*14470*/  LDL.LU.64 R62, [R1+0x1c0] ;  /* 0x0001c000013e7983 */ /* 0x000ea20000300a00 */
[----:B---3--:R-:W-:-:S02]  /*14480*/  IMAD.MOV.U32 R243, RZ, RZ, R54 ;  /* 0x000000fffff37224 */ /* 0x008fc400078e0036 */
[----:B------:R-:W-:Y:S02]  /*14490*/  IMAD.MOV.U32 R242, RZ, RZ, R55 ;  /* 0x000000fffff27224 */ /* 0x000fe400078e0037 */
[----:B------:R-:W3:Y:S01]  /*144a0*/  LDL.LU.64 R54, [R1+0x1b8] ;  /* 0x0001b80001367983 */ /* 0x000ee20000300a00 */
[----:B------:R-:W-:Y:S01]  /*144b0*/  MOV R245, R56 ;  /* 0x0000003800f57202 */ /* 0x000fe20000000f00 */
[----:B------:R-:W-:Y:S02]  /*144c0*/  IMAD.MOV.U32 R244, RZ, RZ, R57 ;  /* 0x000000fffff47224 */ /* 0x000fe400078e0039 */
[----:B------:R-:W3:Y:S01]  /*144d0*/  LDL.LU.64 R56, [R1+0x78] ;  /* 0x0000780001387983 */ /* 0x000ee20000300a00 */
[----:B------:R-:W-:Y:S02]  /*144e0*/  IMAD.MOV.U32 R205, RZ, RZ, R251 ;  /* 0x000000ffffcd7224 */ /* 0x000fe400078e00fb */
[----:B------:R-:W-:Y:S02]  /*144f0*/  IMAD.MOV.U32 R247, RZ, RZ, R68 ;  /* 0x000000fffff77224 */ /* 0x000fe400078e0044 */
[----:B------:R-:W-:-:S02]  /*14500*/  IMAD.MOV.U32 R246, RZ, RZ, R69 ;  /* 0x000000fffff67224 */ /* 0x000fc400078e0045 */
[----:B------:R-:W3:Y:S01]  /*14510*/  LDL.LU.64 R68, [R1+0x80] ;  /* 0x0000800001447983 */ /* 0x000ee20000300a00 */
[----:B-1----:R-:W-:Y:S01]  /*14520*/  IMAD.MOV.U32 R249, RZ, RZ, R70 ;  /* 0x000000fffff97224 */ /* 0x002fe200078e0046 */
[----:B------:R-:W-:Y:S02]  /*14530*/  MOV R248, R71 ;  /* 0x0000004700f87202 */ /* 0x000fe40000000f00 */
[----:B------:R-:W3:Y:S01]  /*14540*/  LDL.LU.64 R70, [R1+0x678] ;  /* 0x0006780001467983 */ /* 0x000ee20000300a00 */
[----:B------:R-:W-:Y:S02]  /*14550*/  IMAD.MOV.U32 R251, RZ, RZ, R66 ;  /* 0x000000fffffb7224 */ /* 0x000fe400078e0042 */
[----:B------:R-:W-:Y:S02]  /*14560*/  IMAD.MOV.U32 R250, RZ, RZ, R67 ;  /* 0x000000fffffa7224 */ /* 0x000fe400078e0043 */
[----:B------:R-:W3:Y:S04]  /*14570*/  LDL.LU.64 R66, [R1+0x680] ;  /* 0x0006800001427983 */ /* 0x000ee80000300a00 */
[----:B------:R1:W-:Y:S01]  /*14580*/  STL [R1+0xc], R36 ;  /* 0x00000c2401007387 */ /* 0x0003e20000100800 */
[----:B------:R-:W-:-:S03]  /*14590*/  IMAD.MOV.U32 R0, RZ, RZ, R37 ;  /* 0x000000ffff007224 */ /* 0x000fc600078e0025 */
[----:B-1----:R-:W3:Y:S04]  /*145a0*/  LDL.LU.64 R36, [R1+0x5c8] ;  /* 0x0005c80001247983 */ /* 0x002ee80000300a00 */
[----:B------:R1:W-:Y:S04]  /*145b0*/  STL [R1+0x8], R0 ;  /* 0x0000080001007387 */ /* 0x0003e80000100800 */
[----:B------:R1:W-:Y:S02]  /*145c0*/  STL [R1+0x14], R38 ;  /* 0x0000142601007387 */ /* 0x0003e40000100800 */
[----:B-1----:R-:W-:-:S02]  /*145d0*/  IMAD.MOV.U32 R0, RZ, RZ, R39 ;  /* 0x000000ffff007224 */ /* 0x002fc400078e0027 */
[----:B------:R-:W3:Y:S04]  /*145e0*/  LDL.LU.64 R38, [R1+0x5d0] ;  /* 0x0005d00001267983 */ /* 0x000ee80000300a00 */
[----:B------:R1:W-:Y:S04]  /*145f0*/  STL [R1+0x10], R0 ;  /* 0x0000100001007387 */ /* 0x0003e80000100800 */
        /* <DEDUP_REMOVED lines=8> */
[----:B--2---:R2:W-:Y:S01]  /*14680*/  STL [R1+0x2c], R60 ;  /* 0x00002c3c01007387 */ /* 0x0045e20000100800 */
[----:B-1----:R-:W-:-:S03]  /*14690*/  IMAD.MOV.U32 R0, RZ, RZ, R61 ;  /* 0x000000ffff007224 */ /* 0x002fc600078e003d */
[----:B--2---:R-:W2:Y:S04]  /*146a0*/  LDL.LU.64 R60, [R1+0x98] ;  /* 0x00009800013c7983 */ /* 0x004ea80000300a00 */
[----:B------:R1:W-:Y:S04]  /*146b0*/  STL [R1+0x28], R0 ;  /* 0x0000280001007387 */ /* 0x0003e80000100800 */
[----:B------:R1:W-:Y:S02]  /*146c0*/  STL [R1+0x34], R62 ;  /* 0x0000343e01007387 */ /* 0x0003e40000100800 */
[----:B-1----:R-:W-:-:S02]  /*146d0*/  IMAD.MOV.U32 R0, RZ, RZ, R63 ;  /* 0x000000ffff007224 */ /* 0x002fc400078e003f */
[----:B------:R-:W2:Y:S04]  /*146e0*/  LDL.LU.64 R62, [R1+0xa0] ;  /* 0x0000a000013e7983 */ /* 0x000ea80000300a00 */
[----:B------:R1:W-:Y:S04]  /*146f0*/  STL [R1+0x30], R0 ;  /* 0x0000300001007387 */ /* 0x0003e80000100800 */
        /* <DEDUP_REMOVED lines=8> */
[----:B------:R1:W-:Y:S02]  /*14780*/  STL [R1+0x4c], R68 ;  /* 0x00004c4401007387 */ /* 0x0003e40000100800 */
[----:B-1----:R-:W-:-:S02]  /*14790*/  IMAD.MOV.U32 R0, RZ, RZ, R69 ;  /* 0x000000ffff007224 */ /* 0x002fc400078e0045 */
        /* <DEDUP_REMOVED lines=15> */
[----:B-1----:R-:W-:-:S02]  /*14890*/  MOV R0, R39 ;  /* 0x0000002700007202 */ /* 0x002fc40000000f00 */
[----:B------:R-:W3:Y:S04]  /*148a0*/  LDL.LU.64 R38, [R1+0xc8] ;  /* 0x0000c80001267983 */ /* 0x000ee80000300a00 */
[----:B------:R1:W-:Y:S04]  /*148b0*/  STL [R1+0x68], R0 ;  /* 0x0000680001007387 */ /* 0x0003e80000100800 */
[----:B----4-:R4:W-:Y:S01]  /*148c0*/  STL [R1+0x74], R64 ;  /* 0x0000744001007387 */ /* 0x0109e20000100800 */
[----:B-1----:R-:W-:-:S03]  /*148d0*/  IMAD.MOV.U32 R0, RZ, RZ, R65 ;  /* 0x000000ffff007224 */ /* 0x002fc600078e0041 */
        /* <DEDUP_REMOVED lines=15> */
[----:B-1----:R-:W-:-:S03]  /*149d0*/  MOV R0, R55 ;  /* 0x0000003700007202 */ /* 0x002fc60000000f00 */
[----:B---3--:R-:W3:Y:S04]  /*149e0*/  LDL.LU.64 R54, [R1+0x610] ;  /* 0x0006100001367983 */ /* 0x008ee80000300a00 */
        /* <DEDUP_REMOVED lines=38> */
[----:B-1----:R-:W-:-:S02]  /*14c50*/  MOV R0, R63 ;  /* 0x0000003f00007202 */ /* 0x002fc40000000f00 */
[----:B------:R-:W2:Y:S04]  /*14c60*/  LDL.LU.64 R62, [R1+0x178] ;  /* 0x00017800013e7983 */ /* 0x000ea80000300a00 */
[----:B------:R1:W-:Y:S04]  /*14c70*/  STL [R1+0xe0], R0 ;  /* 0x0000e00001007387 */ /* 0x0003e80000100800 */
[----:B---3--:R3:W-:Y:S01]  /*14c80*/  STL [R1+0xec], R54 ;  /* 0x0000ec3601007387 */ /* 0x0087e20000100800 */
[----:B-1----:R-:W-:-:S03]  /*14c90*/  IMAD.MOV.U32 R0, RZ, RZ, R55 ;  /* 0x000000ffff007224 */ /* 0x002fc600078e0037 */
        /* <DEDUP_REMOVED lines=35> */
[----:B-1----:R-:W-:-:S03]  /*14ed0*/  MOV R0, R61 ;  /* 0x0000003d00007202 */ /* 0x002fc60000000f00 */
        /* <DEDUP_REMOVED lines=39> */
[----:B-1----:R-:W-:-:S02]  /*15150*/  MOV R0, R59 ;  /* 0x0000003b00007202 */ /* 0x002fc40000000f00 */
        /* <DEDUP_REMOVED lines=64> */
[----:B------:R-:W3:Y:S04]  /*15560*/  LDL.64 R68, [R1+0xb50] ;  /* 0x000b500001447983 */ /* 0x000ee80000100a00 */
        /* <DEDUP_REMOVED lines=163> */
[----:B------:R-:W2:Y:S04]  /*15fa0*/  LDL.64 R62, [R1+0xb68] ;  /* 0x000b6800013e7983 */ /* 0x000ea80000100a00 */
[----:B------:R1:W-:Y:S04]  /*15fb0*/  STL [R1+0x348], R0 ;  /* 0x0003480001007387 */ /* 0x0003e80000100800 */
[----:B---3--:R3:W-:Y:S01]  /*15fc0*/  STL [R1+0x354], R54 ;  /* 0x0003543601007387 */ /* 0x0087e20000100800 */
[----:B-1----:R-:W-:-:S03]  /*15fd0*/  IMAD.MOV.U32 R0, RZ, RZ, R55 ;  /* 0x000000ffff007224 */ /* 0x002fc600078e0037 */
[----:B---3--:R-:W3:Y:S04]  /*15fe0*/  LDL.64 R54, [R1+0xb70] ;  /* 0x000b700001367983 */ /* 0x008ee80000100a00 */
        /* <DEDUP_REMOVED lines=288> */
[----:B------:R4:W-:Y:S02]  /*171f0*/  STL [R1+0x590], R0 ;  /* 0x0005900001007387 */ /* 0x0009e40000100800 */
[----:B----4-:R-:W-:Y:S02]  /*17200*/  IMAD.MOV.U32 R0, RZ, RZ, R65 ;  /* 0x000000ffff007224 */ /* 0x010fe400078e0041 */
[----:B------:R1:W-:Y:S04]  /*17210*/  STL [R1+0x59c], R64 ;  /* 0x00059c4001007387 */ /* 0x0003e80000100800 */
[----:B-1----:R-:W4:Y:S04]  /*17220*/  LDL.LU.64 R64, [R1+0xdb8] ;  /* 0x000db80001407983 */ /* 0x002f280000300a00 */
        /* <DEDUP_REMOVED lines=17> */
[----:B------:R-:W-:Y:S04]  /*17340*/  STL [R1+0x5c4], R56 ;  /* 0x0005c43801007387 */ /* 0x000fe80000100800 */
[----:B------:R-:W3:Y:S01]  /*17350*/  LDL.LU.64 R52, [R1+0xde0] ;  /* 0x000de00001347983 */ /* 0x000ee20000300a00 */
[----:B-1----:R-:W-:-:S05]  /*17360*/  IMAD.MOV.U32 R0, RZ, RZ, R57 ;  /* 0x000000ffff007224 */ /* 0x002fca00078e0039 */
[----:B------:R1:W-:Y:S04]  /*17370*/  STL [R1+0x5c0], R0 ;  /* 0x0005c00001007387 */ /* 0x0003e80000100800 */
[----:B------:R1:W-:Y:S02]  /*17380*/  STL [R1+0x5cc], R68 ;  /* 0x0005cc4401007387 */ /* 0x0003e40000100800 */
[----:B-1----:R-:W-:Y:S02]  /*17390*/  IMAD.MOV.U32 R0, RZ, RZ, R69 ;  /* 0x000000ffff007224 */ /* 0x002fe400078e0045 */
        /* <DEDUP_REMOVED lines=17> */
[----:B------:R4:W-:Y:S02]  /*174b0*/  STL [R1+0x5e8], R0 ;  /* 0x0005e80001007387 */ /* 0x0009e40000100800 */
[----:B----4-:R-:W-:Y:S02]  /*174c0*/  IMAD.MOV.U32 R0, RZ, RZ, R65 ;  /* 0x000000ffff007224 */ /* 0x010fe400078e0041 */
[----:B------:R-:W-:Y:S04]  /*174d0*/  STL [R1+0x5f4], R64 ;  /* 0x0005f44001007387 */ /* 0x000fe80000100800 */
[----:B------:R-:W4:Y:S04]  /*174e0*/  LDL.LU.64 R56, [R1+0xe10] ;  /* 0x000e100001387983 */ /* 0x000f280000300a00 */
[----:B------:R1:W-:Y:S04]  /*174f0*/  STL [R1+0x5f0], R0 ;  /* 0x0005f00001007387 */ /* 0x0003e80000100800 */
[----:B------:R2:W-:Y:S01]  /*17500*/  STL [R1+0x5fc], R58 ;  /* 0x0005fc3a01007387 */ /* 0x0005e20000100800 */
[----:B-1----:R-:W-:-:S03]  /*17510*/  IMAD.MOV.U32 R0, RZ, RZ, R59 ;  /* 0x000000ffff007224 */ /* 0x002fc600078e003b */
[----:B------:R-:W4:Y:S04]  /*17520*/  LDL.LU.64 R64, [R1+0xe18] ;  /* 0x000e180001407983 */ /* 0x000f280000300a00 */
[----:B--2---:R-:W-:Y:S04]  /*17530*/  STL [R1+0x604], R60 ;  /* 0x0006043c01007387 */ /* 0x004fe80000100800 */
[----:B------:R1:W-:Y:S04]  /*17540*/  STL [R1+0x5f8], R0 ;  /* 0x0005f80001007387 */ /* 0x0003e80000100800 */
[----:B------:R-:W2:Y:S01]  /*17550*/  LDL.LU.64 R58, [R1+0xe20] ;  /* 0x000e2000013a7983 */ /* 0x000ea20000300a00 */
[----:B-1----:R-:W-:-:S03]  /*17560*/  IMAD.MOV.U32 R0, RZ, RZ, R61 ;  /* 0x000000ffff007224 */ /* 0x002fc600078e003d */
[----:B------:R-:W-:Y:S04]  /*17570*/  STL [R1+0x60c], R62 ;  /* 0x00060c3e01007387 */ /* 0x000fe80000100800 */
[----:B------:R1:W-:Y:S04]  /*17580*/  STL [R1+0x600], R0 ;  /* 0x0006000001007387 */ /* 0x0003e80000100800 */
[----:B------:R-:W2:Y:S01]  /*17590*/  LDL.LU.64 R60, [R1+0xe28] ;  /* 0x000e2800013c7983 */ /* 0x000ea20000300a00 */
[----:B-1----:R-:W-:-:S03]  /*175a0*/  MOV R0, R63 ;  /* 0x0000003f00007202 */ /* 0x002fc60000000f00 */
[----:B---3--:R-:W-:Y:S04]  /*175b0*/  STL [R1+0x614], R54 ;  /* 0x0006143601007387 */ /* 0x008fe80000100800 */
[----:B------:R1:W-:Y:S04]  /*175c0*/  STL [R1+0x608], R0 ;  /* 0x0006080001007387 */ /* 0x0003e80000100800 */
[----:B------:R-:W3:Y:S01]  /*175d0*/  LDL.LU.64 R62, [R1+0xe30] ;  /* 0x000e3000013e7983 */ /* 0x000ee20000300a00 */
[----:B-1----:R-:W-:-:S03]  /*175e0*/  IMAD.MOV.U32 R0, RZ, RZ, R55 ;  /* 0x000000ffff007224 */ /* 0x002fc600078e0037 */
[----:B------:R-:W-:Y:S04]  /*175f0*/  STL [R1+0x61c], R52 ;  /* 0x00061c3401007387 */ /* 0x000fe80000100800 */
[----:B------:R1:W-:Y:S04]  /*17600*/  STL [R1+0x610], R0 ;  /* 0x0006100001007387 */ /* 0x0003e80000100800 */
[----:B------:R-:W3:Y:S01]  /*17610*/  LDL.LU.64 R54, [R1+0xe38] ;  /* 0x000e380001367983 */ /* 0x000ee20000300a00 */
[----:B-1----:R-:W-:-:S03]  /*17620*/  IMAD.MOV.U32 R0, RZ, RZ, R53 ;  /* 0x000000ffff007224 */ /* 0x002fc600078e0035 */
[----:B------:R-:W-:Y:S04]  /*17630*/  STL [R1+0x624], R68 ;  /* 0x0006244401007387 */ /* 0x000fe80000100800 */
        /* <DEDUP_REMOVED lines=19> */
[----:B------:R4:W-:Y:S02]  /*17770*/  STL [R1+0x640], R0 ;  /* 0x0006400001007387 */ /* 0x0009e40000100800 */
[----:B----4-:R-:W-:Y:S02]  /*17780*/  IMAD.MOV.U32 R0, RZ, RZ, R57 ;  /* 0x000000ffff007224 */ /* 0x010fe400078e0039 */
[----:B------:R1:W-:Y:S04]  /*17790*/  STL [R1+0x64c], R56 ;  /* 0x00064c3801007387 */ /* 0x0003e80000100800 */
[----:B------:R-:W-:Y:S04]  /*177a0*/  STL [R1+0x654], R64 ;  /* 0x0006544001007387 */ /* 0x000fe80000100800 */
[----:B------:R4:W-:Y:S04]  /*177b0*/  STL [R1+0x648], R0 ;  /* 0x0006480001007387 */ /* 0x0009e80000100800 */
[----:B-1----:R-:W3:Y:S01]  /*177c0*/  LDL.LU.64 R56, [R1+0xe68] ;  /* 0x000e680001387983 */ /* 0x002ee20000300a00 */
[----:B----4-:R-:W-:-:S03]  /*177d0*/  IMAD.MOV.U32 R0, RZ, RZ, R65 ;  /* 0x000000ffff007224 */ /* 0x010fc600078e0041 */
[----:B--2---:R-:W-:Y:S04]  /*177e0*/  STL [R1+0x65c], R58 ;  /* 0x00065c3a01007387 */ /* 0x004fe80000100800 */
[----:B------:R1:W-:Y:S04]  /*177f0*/  STL [R1+0x650], R0 ;  /* 0x0006500001007387 */ /* 0x0003e80000100800 */
[----:B------:R-:W2:Y:S01]  /*17800*/  LDL.LU.64 R64, [R1+0xe70] ;  /* 0x000e700001407983 */ /* 0x000ea20000300a00 */
[----:B-1----:R-:W-:-:S03]  /*17810*/  MOV R0, R59 ;  /* 0x0000003b00007202 */ /* 0x002fc60000000f00 */
[----:B------:R-:W-:Y:S04]  /*17820*/  STL [R1+0x664], R60 ;  /* 0x0006643c01007387 */ /* 0x000fe80000100800 */
[----:B------:R1:W-:Y:S04]  /*17830*/  STL [R1+0x658], R0 ;  /* 0x0006580001007387 */ /* 0x0003e80000100800 */
[----:B------:R-:W4:Y:S01]  /*17840*/  LDL.LU.64 R58, [R1+0xe78] ;  /* 0x000e7800013a7983 */ /* 0x000f220000300a00 */
[----:B-1----:R-:W-:-:S03]  /*17850*/  IMAD.MOV.U32 R0, RZ, RZ, R61 ;  /* 0x000000ffff007224 */ /* 0x002fc600078e003d */
[----:B---3--:R-:W-:Y:S04]  /*17860*/  STL [R1+0x66c], R62 ;  /* 0x00066c3e01007387 */ /* 0x008fe80000100800 */
[----:B------:R1:W-:Y:S04]  /*17870*/  STL [R1+0x660], R0 ;  /* 0x0006600001007387 */ /* 0x0003e80000100800 */
[----:B------:R-:W3:Y:S01]  /*17880*/  LDL.LU.64 R60, [R1+0xe80] ;  /* 0x000e8000013c7983 */ /* 0x000ee20000300a00 */
[----:B-1----:R-:W-:-:S03]  /*17890*/  IMAD.MOV.U32 R0, RZ, RZ, R63 ;  /* 0x000000ffff007224 */ /* 0x002fc600078e003f */
[----:B------:R-:W-:Y:S04]  /*178a0*/  STL [R1+0x674], R54 ;  /* 0x0006743601007387 */ /* 0x000fe80000100800 */
[----:B------:R1:W-:Y:S04]  /*178b0*/  STL [R1+0x668], R0 ;  /* 0x0006680001007387 */ /* 0x0003e80000100800 */
[----:B------:R-:W3:Y:S04]  /*178c0*/  LDL.LU.64 R62, [R1+0xe88] ;  /* 0x000e8800013e7983 */ /* 0x000ee80000300a00 */
        /* <DEDUP_REMOVED lines=8> */
[----:B-1----:R-:W-:-:S02]  /*17950*/  MOV R0, R71 ;  /* 0x0000004700007202 */ /* 0x002fc40000000f00 */
[----:B------:R-:W3:Y:S04]  /*17960*/  LDL.LU.64 R70, [R1+0xea0] ;  /* 0x000ea00001467983 */ /* 0x000ee80000300a00 */
[----:B------:R1:W-:Y:S04]  /*17970*/  STL [R1+0x680], R0 ;  /* 0x0006800001007387 */ /* 0x0003e80000100800 */
        /* <DEDUP_REMOVED lines=8> */
[----:B------:R1:W-:Y:S04]  /*17a00*/  STL [R1+0x690], R0 ;  /* 0x0006900001007387 */ /* 0x0003e80000100800 */
[----:B------:R-:W3:Y:S01]  /*17a10*/  LDL.LU.64 R36, [R1+0xeb8] ;  /* 0x000eb80001247983 */ /* 0x000ee20000300a00 */
[----:B-1----:R-:W-:-:S03]  /*17a20*/  IMAD.MOV.U32 R0, RZ, RZ, R39 ;  /* 0x000000ffff007224 */ /* 0x002fc600078e0027 */
[----:B------:R-:W3:Y:S04]  /*17a30*/  LDL.LU.64 R38, [R1+0xec0] ;  /* 0x000ec00001267983 */ /* 0x000ee80000300a00 */
[----:B------:R1:W-:Y:S04]  /*17a40*/  STL [R1+0x698], R0 ;  /* 0x0006980001007387 */ /* 0x0003e80000100800 */
[----:B------:R1:W-:Y:S02]  /*17a50*/  STL [R1+0x6a4], R56 ;  /* 0x0006a43801007387 */ /* 0x0003e40000100800 */
[----:B-1----:R-:W-:-:S02]  /*17a60*/  IMAD.MOV.U32 R0, RZ, RZ, R57 ;  /* 0x000000ffff007224 */ /* 0x002fc400078e0039 */
[----:B------:R-:W3:Y:S04]  /*17a70*/  LDL.LU.64 R56, [R1+0xec8] ;  /* 0x000ec80001387983 */ /* 0x000ee80000300a00 */
[----:B------:R1:W-:Y:S04]  /*17a80*/  STL [R1+0x6a0], R0 ;  /* 0x0006a00001007387 */ /* 0x0003e80000100800 */
[----:B--2---:R2:W-:Y:S01]  /*17a90*/  STL [R1+0x6ac], R64 ;  /* 0x0006ac4001007387 */ /* 0x0045e20000100800 */
[----:B-1----:R-:W-:-:S03]  /*17aa0*/  MOV R0, R65 ;  /* 0x0000004100007202 */ /* 0x002fc60000000f00 */
[----:B--2---:R-:W2:Y:S04]  /*17ab0*/  LDL.LU.64 R64, [R1+0xed0] ;  /* 0x000ed00001407983 */ /* 0x004ea80000300a00 */
[----:B------:R1:W-:Y:S04]  /*17ac0*/  STL [R1+0x6a8], R0 ;  /* 0x0006a80001007387 */ /* 0x0003e80000100800 */
[----:B----4-:R4:W-:Y:S01]  /*17ad0*/  STL [R1+0x6b4], R58 ;  /* 0x0006b43a01007387 */ /* 0x0109e20000100800 */
[----:B-1----:R-:W-:-:S03]  /*17ae0*/  IMAD.MOV.U32 R0, RZ, RZ, R59 ;  /* 0x000000ffff007224 */ /* 0x002fc600078e003b */
[----:B----4-:R-:W4:Y:S04]  /*17af0*/  LDL.LU.64 R58, [R1+0xed8] ;  /* 0x000ed800013a7983 */ /* 0x010f280000300a00 */
[----:B------:R1:W-:Y:S04]  /*17b00*/  STL [R1+0x6b0], R0 ;  /* 0x0006b00001007387 */ /* 0x0003e80000100800 */
[----:B---3--:R3:W-:Y:S01]  /*17b10*/  STL [R1+0x6bc], R60 ;  /* 0x0006bc3c01007387 */ /* 0x0087e20000100800 */
[----:B-1----:R-:W-:-:S03]  /*17b20*/  IMAD.MOV.U32 R0, RZ, RZ, R61 ;  /* 0x000000ffff007224 */ /* 0x002fc600078e003d */
[----:B---3--:R-:W3:Y:S04]  /*17b30*/  LDL.LU.64 R60, [R1+0xee0] ;  /* 0x000ee000013c7983 */ /* 0x008ee80000300a00 */
[----:B------:R1:W-:Y:S04]  /*17b40*/  STL [R1+0x6b8], R0 ;  /* 0x0006b80001007387 */ /* 0x0003e80000100800 */
[----:B------:R1:W-:Y:S02]  /*17b50*/  STL [R1+0x6c4], R62 ;  /* 0x0006c43e01007387 */ /* 0x0003e40000100800 */
[----:B-1----:R-:W-:-:S02]  /*17b60*/  IMAD.MOV.U32 R0, RZ, RZ, R63 ;  /* 0x000000ffff007224 */ /* 0x002fc400078e003f */
[----:B------:R-:W-:Y:S04]  /*17b70*/  STL [R1+0x6cc], R52 ;  /* 0x0006cc3401007387 */ /* 0x000fe80000100800 */
[----:B------:R1:W-:Y:S04]  /*17b80*/  STL [R1+0x6c0], R0 ;  /* 0x0006c00001007387 */ /* 0x0003e80000100800 */
[----:B------:R-:W3:Y:S01]  /*17b90*/  LDL.LU.64 R62, [R1+0xee8] ;  /* 0x000ee800013e7983 */ /* 0x000ee20000300a00 */
[----:B-1----:R-:W-:-:S03]  /*17ba0*/  IMAD.MOV.U32 R0, RZ, RZ, R53 ;  /* 0x000000ffff007224 */ /* 0x002fc600078e0035 */
[----:B------:R-:W-:Y:S04]  /*17bb0*/  STL [R1+0x6d4], R68 ;  /* 0x0006d44401007387 */ /* 0x000fe80000100800 */
[----:B------:R1:W-:Y:S02]  /*17bc0*/  STL [R1+0x6c8], R0 ;  /* 0x0006c80001007387 */ /* 0x0003e40000100800 */
[----:B-1----:R-:W-:Y:S02]  /*17bd0*/  MOV R0, R69 ;  /* 0x0000004500007202 */ /* 0x002fe40000000f00 */
[----:B------:R-:W3:Y:S04]  /*17be0*/  LDL.LU.64 R68, [R1+0xef0] ;  /* 0x000ef00001447983 */ /* 0x000ee80000300a00 */
        /* <DEDUP_REMOVED lines=14> */
[----:B------:R-:W-:Y:S04]  /*17cd0*/  STL [R1+0x6fc], R38 ;  /* 0x0006fc2601007387 */ /* 0x000fe80000100800 */
[----:B------:R1:W-:Y:S04]  /*17ce0*/  STL [R1+0x6f0], R0 ;  /* 0x0006f00001007387 */ /* 0x0003e80000100800 */
[----:B------:R-:W3:Y:S01]  /*17cf0*/  LDL.LU.64 R36, [R1+0xf08] ;  /* 0x000f080001247983 */ /* 0x000ee20000300a00 */
[----:B-1----:R-:W-:-:S03]  /*17d00*/  MOV R0, R39 ;  /* 0x0000002700007202 */ /* 0x002fc60000000f00 */
[----:B------:R-:W-:Y:S04]  /*17d10*/  STL [R1+0x704], R56 ;  /* 0x0007043801007387 */ /* 0x000fe80000100800 */
[----:B------:R1:W-:Y:S04]  /*17d20*/  STL [R1+0x6f8], R0 ;  /* 0x0006f80001007387 */ /* 0x0003e80000100800 */
[----:B------:R-:W3:Y:S01]  /*17d30*/  LDL.LU.64 R38, [R1+0xf10] ;  /* 0x000f100001267983 */ /* 0x000ee20000300a00 */
[----:B-1----:R-:W-:-:S03]  /*17d40*/  IMAD.MOV.U32 R0, RZ, RZ, R57 ;  /* 0x000000ffff007224 */ /* 0x002fc600078e0039 */
[----:B--2---:R-:W-:Y:S04]  /*17d50*/  STL [R1+0x70c], R64 ;  /* 0x00070c4001007387 */ /* 0x004fe80000100800 */
[----:B------:R1:W-:Y:S02]  /*17d60*/  STL [R1+0x700], R0 ;  /* 0x0007000001007387 */ /* 0x0003e40000100800 */
[----:B-1----:R-:W-:Y:S02]  /*17d70*/  IMAD.MOV.U32 R0, RZ, RZ, R65 ;  /* 0x000000ffff007224 */ /* 0x002fe400078e0041 */
[----:B------:R-:W2:Y:S04]  /*17d80*/  LDL.LU.64 R64, [R1+0xf18] ;  /* 0x000f180001407983 */ /* 0x000ea80000300a00 */
[----:B------:R1:W-:Y:S04]  /*17d90*/  STL [R1+0x708], R0 ;  /* 0x0007080001007387 */ /* 0x0003e80000100800 */
[----:B----4-:R-:W-:Y:S04]  /*17da0*/  STL [R1+0x714], R58 ;  /* 0x0007143a01007387 */ /* 0x010fe80000100800 */
[----:B------:R-:W4:Y:S01]  /*17db0*/  LDL.LU.64 R178, [R1+0xf20] ;  /* 0x000f200001b27983 */ /* 0x000f220000300a00 */
[----:B-1----:R-:W-:-:S03]  /*17dc0*/  IMAD.MOV.U32 R0, RZ, RZ, R59 ;  /* 0x000000ffff007224 */ /* 0x002fc600078e003b */
[----:B---3--:R-:W-:Y:S04]  /*17dd0*/  STL [R1+0x71c], R60 ;  /* 0x00071c3c01007387 */ /* 0x008fe80000100800 */
[----:B------:R1:W-:Y:S04]  /*17de0*/  STL [R1+0x710], R0 ;  /* 0x0007100001007387 */ /* 0x0003e80000100800 */
[----:B------:R-:W3:Y:S04]  /*17df0*/  LDL.LU.64 R172, [R1+0xf28] ;  /* 0x000f280001ac7983 */ /* 0x000ee80000300a00 */
[----:B------:R-:W3:Y:S01]  /*17e00*/  LDL.LU.64 R174, [R1+0xf30] ;  /* 0x000f300001ae7983 */ /* 0x000ee20000300a00 */
[----:B-1----:R-:W-:-:S05]  /*17e10*/  IMAD.MOV.U32 R0, RZ, RZ, R61 ;  /* 0x000000ffff007224 */ /* 0x002fca00078e003d */
[----:B------:R1:W-:Y:S04]  /*17e20*/  STL [R1+0x718], R0 ;  /* 0x0007180001007387 */ /* 0x0003e80000100800 */
[----:B------:R-:W-:Y:S04]  /*17e30*/  STL [R1+0x724], R62 ;  /* 0x0007243e01007387 */ /* 0x000fe80000100800 */
[----:B------:R-:W3:Y:S01]  /*17e40*/  LDL.LU.64 R52, [R1+0xf38] ;  /* 0x000f380001347983 */ /* 0x000ee20000300a00 */
[----:B-1----:R-:W-:-:S03]  /*17e50*/  MOV R0, R63 ;  /* 0x0000003f00007202 */ /* 0x002fc60000000f00 */
[----:B------:R-:W3:Y:S04]  /*17e60*/  LDL.LU.64 R54, [R1+0xf40] ;  /* 0x000f400001367983 */ /* 0x000ee80000300a00 */
[----:B------:R1:W-:Y:S04]  /*17e70*/  STL [R1+0x720], R0 ;  /* 0x0007200001007387 */ /* 0x0003e80000100800 */
[----:B------:R-:W-:Y:S04]  /*17e80*/  STL [R1+0x72c], R68 ;  /* 0x00072c4401007387 */ /* 0x000fe80000100800 */
[----:B------:R-:W3:Y:S01]  /*17e90*/  LDL.LU.64 R56, [R1+0xf48] ;  /* 0x000f480001387983 */ /* 0x000ee20000300a00 */
[----:B-1----:R-:W-:-:S03]  /*17ea0*/  IMAD.MOV.U32 R0, RZ, RZ, R69 ;  /* 0x000000ffff007224 */ /* 0x002fc600078e0045 */
[----:B------:R-:W3:Y:S04]  /*17eb0*/  LDL.LU.64 R58, [R1+0xf50] ;  /* 0x000f5000013a7983 */ /* 0x000ee80000300a00 */
[----:B------:R1:W-:Y:S04]  /*17ec0*/  STL [R1+0x728], R0 ;  /* 0x0007280001007387 */ /* 0x0003e80000100800 */
[----:B------:R-:W-:Y:S04]  /*17ed0*/  STL [R1+0x734], R70 ;  /* 0x0007344601007387 */ /* 0x000fe80000100800 */
[----:B------:R-:W3:Y:S01]  /*17ee0*/  LDL.LU.64 R60, [R1+0xf58] ;  /* 0x000f5800013c7983 */ /* 0x000ee20000300a00 */
[----:B-1----:R-:W-:-:S03]  /*17ef0*/  IMAD.MOV.U32 R0, RZ, RZ, R71 ;  /* 0x000000ffff007224 */ /* 0x002fc600078e0047 */
[----:B------:R-:W3:Y:S04]  /*17f00*/  LDL.LU.64 R62, [R1+0xf60] ;  /* 0x000f6000013e7983 */ /* 0x000ee80000300a00 */
[----:B------:R1:W-:Y:S04]  /*17f10*/  STL [R1+0x730], R0 ;  /* 0x0007300001007387 */ /* 0x0003e80000100800 */
[----:B------:R1:W-:Y:S02]  /*17f20*/  STL [R1+0x73c], R66 ;  /* 0x00073c4201007387 */ /* 0x0003e40000100800 */
[----:B-1----:R-:W-:-:S02]  /*17f30*/  IMAD.MOV.U32 R0, RZ, RZ, R67 ;  /* 0x000000ffff007224 */ /* 0x002fc400078e0043 */
[----:B------:R-:W3:Y:S04]  /*17f40*/  LDL.LU.64 R68, [R1+0xf68] ;  /* 0x000f680001447983 */ /* 0x000ee80000300a00 */
        /* <DEDUP_REMOVED lines=8> */
[----:B-1----:R-:W-:-:S03]  /*17fd0*/  MOV R0, R39 ;  /* 0x0000002700007202 */ /* 0x002fc60000000f00 */
[----:B------:R-:W3:Y:S04]  /*17fe0*/  LDL.LU.64 R38, [R1+0xf88] ;  /* 0x000f880001267983 */ /* 0x000ee80000300a00 */
[----:B------:R2:W-:Y:S02]  /*17ff0*/  STL [R1+0x748], R0 ;  /* 0x0007480001007387 */ /* 0x0005e40000100800 */
[----:B--2---:R-:W-:Y:S02]  /*18000*/  IMAD.MOV.U32 R0, RZ, RZ, R65 ;  /* 0x000000ffff007224 */ /* 0x004fe400078e0041 */
[----:B------:R1:W-:Y:S04]  /*18010*/  STL [R1+0x754], R64 ;  /* 0x0007544001007387 */ /* 0x0003e80000100800 */
[----:B----4-:R-:W-:Y:S04]  /*18020*/  STL [R1+0x75c], R178 ;  /* 0x00075cb201007387 */ /* 0x010fe80000100800 */
[----:B------:R2:W-:Y:S04]  /*18030*/  STL [R1+0x750], R0 ;  /* 0x0007500001007387 */ /* 0x0005e80000100800 */
[----:B-1----:R-:W4:Y:S01]  /*18040*/  LDL.LU.64 R64, [R1+0xf90] ;  /* 0x000f900001407983 */ /* 0x002f220000300a00 */
[----:B--2---:R-:W-:-:S03]  /*18050*/  IMAD.MOV.U32 R0, RZ, RZ, R179 ;  /* 0x000000ffff007224 */ /* 0x004fc600078e00b3 */
        /* <DEDUP_REMOVED lines=27> */
[----:B-1----:R-:W-:Y:S02]  /*18210*/  IMAD.MOV.U32 R0, RZ, RZ, R69 ;  /* 0x000000ffff007224 */ /* 0x002fe400078e0045 */
[----:B------:R-:W-:-:S03]  /*18220*/  IMAD.MOV.U32 R2, RZ, RZ, R67 ;  /* 0x000000ffff027224 */ /* 0x000fc600078e0043 */
[----:B------:R-:W-:Y:S04]  /*18230*/  STL [R1+0x7a0], R0 ;  /* 0x0007a00001007387 */ /* 0x000fe80000100800 */
[----:B------:R1:W-:Y:S04]  /*18240*/  STL [R1+0x7b4], R66 ;  /* 0x0007b44201007387 */ /* 0x0003e80000100800 */
[----:B-1----:R-:W1:Y:S01]  /*18250*/  S2R R67, SR_TID.X ;  /* 0x0000000000437919 */ /* 0x002e620000002100 */
[----:B------:R-:W-:-:S05]  /*18260*/  IMAD.MOV.U32 R0, RZ, RZ, R71 ;  /* 0x000000ffff007224 */ /* 0x000fca00078e0047 */
[----:B------:R2:W-:Y:S04]  /*18270*/  STL [R1+0x7a8], R0 ;  /* 0x0007a80001007387 */ /* 0x0005e80000100800 */
[----:B------:R3:W-:Y:S01]  /*18280*/  STL [R1+0x7b0], R2 ;  /* 0x0007b00201007387 */ /* 0x0007e20000100800 */
[----:B--2---:R-:W-:-:S05]  /*18290*/  IMAD.MOV.U32 R0, RZ, RZ, 0x7f ;  /* 0x0000007fff007424 */ /* 0x004fca00078e00ff */
[----:B------:R-:W-:Y:S02]  /*182a0*/  IADD3 R66, R0, c[0x0][0x180], RZ ;  /* 0x0000600000427a10 */ /* 0x000fe40007ffe0ff */
[C---:B-1----:R-:W-:Y:S02]  /*182b0*/  LOP3.LUT R3, R67.reuse, 0x7, RZ, 0xc0, !PT ;  /* 0x0000000743037812 */ /* 0x042fe400078ec0ff */
[----:B------:R-:W-:-:S03]  /*182c0*/  LOP3.LUT R5, R67, 0x3, RZ, 0xc0, !PT ;  /* 0x0000000343057812 */ /* 0x000fc600078ec0ff */
[----:B------:R-:W-:Y:S01]  /*182d0*/  IMAD R3, R3, 0x210, RZ ;  /* 0x0000021003037824 */ /* 0x000fe200078e02ff */
[----:B------:R-:W-:Y:S01]  /*182e0*/  USHF.R.S32.HI UR6, URZ, 0x1f, UR4 ;  /* 0x0000001f3f067899 */ /* 0x000fe20008011404 */
[----:B------:R-:W-:Y:S01]  /*182f0*/  MOV R204, RZ ;  /* 0x000000ff00cc7202 */ /* 0x000fe20000000f00 */
        /* <DEDUP_REMOVED lines=8> */
[----:B---3--:R-:W-:Y:S01]  /*18380*/  MOV R2, R37 ;  /* 0x0000002500027202 */ /* 0x008fe20000000f00 */
[----:B------:R-:W-:Y:S01]  /*18390*/  STL [R1+0x7bc], R36 ;  /* 0x0007bc2401007387 */ /* 0x000fe20000100800 */
[----:B------:R-:W-:-:S03]  /*183a0*/  IMAD.MOV.U32 R0, RZ, RZ, R39 ;  /* 0x000000ffff007224 */ /* 0x000fc600078e0027 */
[----:B------:R-:W-:Y:S04]  /*183b0*/  STL [R1+0x7c4], R38 ;  /* 0x0007c42601007387 */ /* 0x000fe80000100800 */
[----:B------:R1:W-:Y:S02]  /*183c0*/  STL [R1+0x7b8], R2 ;  /* 0x0007b80201007387 */ /* 0x0003e40000100800 */
[----:B-1----:R-:W-:-:S04]  /*183d0*/  SHF.R.S32.HI R2, RZ, 0x1f, R66 ;  /* 0x0000001fff027819 */ /* 0x002fc80000011442 */
[----:B------:R-:W-:Y:S01]  /*183e0*/  LEA.HI R2, R2, R66, RZ, 0x7 ;  /* 0x0000004202027211 */ /* 0x000fe200078f38ff */
[----:B----4-:R-:W-:Y:S01]  /*183f0*/  STL [R1+0x7cc], R64 ;  /* 0x0007cc4001007387 */ /* 0x010fe20000100800 */
[----:B------:R-:W-:-:S03]  /*18400*/  IMAD.MOV.U32 R6, RZ, RZ, R65 ;  /* 0x000000ffff067224 */ /* 0x000fc600078e0041 */
[----:B------:R1:W-:Y:S04]  /*18410*/  STL [R1+0x7c0], R0 ;  /* 0x0007c00001007387 */ /* 0x0003e80000100800 */
[----:B------:R2:W-:Y:S01]  /*18420*/  STL [R1+0x7c8], R6 ;  /* 0x0007c80601007387 */ /* 0x0005e20000100800 */
[----:B-1----:R-:W-:-:S05]  /*18430*/  IMAD.SHL.U32 R0, R67, 0x2, RZ ;  /* 0x0000000243007824 */ /* 0x002fca00078e00ff */
[----:B------:R-:W-:Y:S02]  /*18440*/  LOP3.LUT R4, R0, 0x40, RZ, 0xc0, !PT ;  /* 0x0000004000047812 */ /* 0x000fe400078ec0ff */
[----:B--2---:R-:W-:Y:S01]  /*18450*/  LOP3.LUT R6, R3, 0x30, R0, 0x78, !PT ;  /* 0x0000003003067812 */ /* 0x004fe200078e7800 */
[----:B------:R-:W-:Y:S01]  /*18460*/  IMAD R3, R5, 0x220, RZ ;  /* 0x0000022005037824 */ /* 0x000fe200078e02ff */
[----:B------:R-:W-:Y:S02]  /*18470*/  LOP3.LUT R0, R4, 0x1c, R67, 0xf8, !PT ;  /* 0x0000001c04007812 */ /* 0x000fe400078ef843 */
[----:B------:R-:W-:Y:S02]  /*18480*/  SHF.R.S32.HI R2, RZ, 0x7, R2 ;  /* 0x00000007ff027819 */ /* 0x000fe40000011402 */
[----:B------:R-:W-:Y:S02]  /*18490*/  LOP3.LUT R3, R3, R0, RZ, 0x3c, !PT ;  /* 0x0000000003037212 */ /* 0x000fe400078e3cff */
[----:B------:R-:W-:-:S02]  /*184a0*/  IADD3 R5, R2, -0x2, RZ ;  /* 0xfffffffe02057810 */ /* 0x000fc40007ffe0ff */
[----:B------:R-:W-:-:S05]  /*184b0*/  LOP3.LUT R2, R3, 0x20, RZ, 0x3c, !PT ;  /* 0x0000002003027812 */ /* 0x000fca00078e3cff */
[----:B------:R1:W-:Y:S01]  /*184c0*/  STL [R1+0xb6c], R2 ;  /* 0x000b6c0201007387 */ /* 0x0003e20000100800 */
[----:B------:R-:W-:Y:S01]  /*184d0*/  SHF.R.S32.HI R4, RZ, 0x1f, R202 ;  /* 0x0000001fff047819 */ /* 0x000fe200000114ca */
[----:B------:R-:W-:Y:S01]  /*184e0*/  CS2R R80, SRZ ;  /* 0x0000000000507805 */ /* 0x000fe2000001ff00 */
[----:B------:R-:W-:Y:S01]  /*184f0*/  CS2R R82, SRZ ;  /* 0x0000000000527805 */ /* 0x000fe2000001ff00 */
[----:B------:R-:W-:Y:S01]  /*18500*/  CS2R R132, SRZ ;  /* 0x0000000000847805 */ /* 0x000fe2000001ff00 */
[C---:B------:R-:W-:Y:S01]  /*18510*/  SHF.L.U64.HI R0, R202.reuse, 0x2, R4 ;  /* 0x00000002ca007819 */ /* 0x040fe20000010204 */
[----:B------:R-:W-:Y:S01]  /*18520*/  IMAD.SHL.U32 R202, R202, 0x4, RZ ;  /* 0x00000004caca7824 */ /* 0x000fe200078e00ff */
        /* <DEDUP_REMOVED lines=53> */
[----:B------:R-:W-:Y:S01]  /*18880*/  LOP3.LUT R4, R6, 0x40, RZ, 0x3c, !PT ;  /* 0x0000004006047812 */ /* 0x000fe200078e3cff */
[----:B------:R-:W-:-:S02]  /*18890*/  USHF.L.U32 UR7, UR4, 0x2, URZ ;  /* 0x0000000204077899 */ /* 0x000fc4000800063f */
[----:B------:R-:W-:Y:S02]  /*188a0*/  USHF.L.U64.HI UR6, UR4, 0x2, UR6 ;  /* 0x0000000204067899 */ /* 0x000fe40008010206 */
[----:B------:R-:W-:Y:S02]  /*188b0*/  UMOV UR5, 0x1 ;  /* 0x0000000100057882 */ /* 0x000fe40000000000 */
[----:B-1----:R-:W-:Y:S02]  /*188c0*/  UMOV UR4, 0xffffffff ;  /* 0xffffffff00047882 */ /* 0x002fe40000000000 */
.L_x_1:
[----:B------:R-:W2:Y:S01]  /*188d0*/  LDL R6, [R1+0xb6c] ;  /* 0x000b6c0001067983 */ /* 0x000ea20000100800 */
[----:B------:R-:W-:Y:S01]  /*188e0*/  UIADD3 UR4, UR4, 0x1, URZ ;  /* 0x0000000104047890 */ /* 0x000fe2000fffe03f */
[----:B------:R-:W-:-:S04]  /*188f0*/  DEPBAR.LE SB0, 0x2 ;  /* 0x000080800000791a */ /* 0x000fc80000000000 */
[----:B------:R-:W1:Y:S01]  /*18900*/  S2R R2, SR_TID.X ;  /* 0x0000000000027919 */ /* 0x000e620000002100 */
[----:B------:R-:W-:-:S03]  /*18910*/  UISETP.GT.AND UP0, UPT, UR4, 0x1, UPT ;  /* 0x000000010400788c */ /* 0x000fc6000bf04270 */
[----:B------:R-:W3:Y:S01]  /*18920*/  S2R R4, SR_TID.X ;  /* 0x0000000000047919 */ /* 0x000ee20000002100 */
[----:B------:R-:W-:-:S03]  /*18930*/  USEL UR4, UR4, URZ, !UP0 ;  /* 0x0000003f04047287 */ /* 0x000fc6000c000000 */
[----:B------:R-:W4:Y:S03]  /*18940*/  S2R R196, SR_TID.X ;  /* 0x0000000000c47919 */ /* 0x000f260000002100 */
[----:B------:R-:W-:Y:S01]  /*18950*/  IMAD.U32 R200, RZ, RZ, UR4 ;  /* 0x00000004ffc87e24 */ /* 0x000fe2000f8e00ff */
[----:B------:R-:W-:Y:S01]  /*18960*/  MOV R201, UR4 ;  /* 0x0000000400c97c02 */ /* 0x000fe20008000f00 */
[C---:B-1----:R-:W-:Y:S01]  /*18970*/  IMAD.SHL.U32 R5, R2.reuse, 0x2, RZ ;  /* 0x0000000202057824 */ /* 0x042fe200078e00ff */
[----:B------:R-:W-:-:S04]  /*18980*/  LOP3.LUT R3, R2, 0x3, RZ, 0xc0, !PT ;  /* 0x0000000302037812 */ /* 0x000fc800078ec0ff */
[----:B------:R-:W-:Y:S01]  /*18990*/  LOP3.LUT R5, R5, 0x40, RZ, 0xc0, !PT ;  /* 0x0000004005057812 */ /* 0x000fe200078ec0ff */
[----:B------:R-:W-:Y:S02]  /*189a0*/  IMAD R3, R3, 0x220, RZ ;  /* 0x0000022003037824 */ /* 0x000fe400078e02ff */
[C---:B----4-:R-:W-:Y:S01]  /*189b0*/  IMAD.SHL.U32 R197, R196.reuse, 0x2, RZ ;  /* 0x00000002c4c57824 */ /* 0x050fe200078e00ff */
[----:B------:R-:W-:Y:S01]  /*189c0*/  LOP3.LUT R5, R5, 0x1c, R2, 0xf8, !PT ;  /* 0x0000001c05057812 */ /* 0x000fe200078ef802 */
[----:B------:R-:W-:Y:S01]  /*189d0*/  IMAD.U32 R2, RZ, RZ, UR4 ;  /* 0x00000004ff027e24 */ /* 0x000fe2000f8e00ff */
[----:B------:R-:W-:Y:S02]  /*189e0*/  LOP3.LUT R196, R196, 0x7, RZ, 0xc0, !PT ;  /* 0x00000007c4c47812 */ /* 0x000fe400078ec0ff */
[----:B------:R-:W-:Y:S02]  /*189f0*/  LOP3.LUT R3, R3, R5, RZ, 0x3c, !PT ;  /* 0x0000000503037212 */ /* 0x000fe400078e3cff */
[----:B---3--:R-:W-:Y:S01]  /*18a00*/  SHF.L.U32 R5, R4, 0x1, RZ ;  /* 0x0000000104057819 */ /* 0x008fe200000006ff */
[----:B------:R-:W-:Y:S01]  /*18a10*/  IMAD R196, R196, 0x210, RZ ;  /* 0x00000210c4c47824 */ /* 0x000fe200078e02ff */
[----:B------:R-:W-:Y:S01]  /*18a20*/  LOP3.LUT R4, R4, 0x7, RZ, 0xc0, !PT ;  /* 0x0000000704047812 */ /* 0x000fe200078ec0ff */
[----:B------:R-:W-:Y:S01]  /*18a30*/  IMAD R2, R2, 0x10000, R3 ;  /* 0x0001000002027824 */ /* 0x000fe200078e0203 */
[----:B------:R-:W-:Y:S01]  /*18a40*/  BAR.SYNC.DEFER_BLOCKING 0x0 ;  /* 0x0000000000007b1d */ /* 0x000fe20000010000 */
[----:B------:R-:W-:Y:S01]  /*18a50*/  IMAD.U32 R3, RZ, RZ, UR4 ;  /* 0x00000004ff037e24 */ /* 0x000fe2000f8e00ff */
[----:B------:R-:W-:Y:S01]  /*18a60*/  LOP3.LUT R196, R196, 0x30, R197, 0x78, !PT ;  /* 0x00000030c4c47812 */ /* 0x000fe200078e78c5 */
[----:B------:R-:W-:-:S03]  /*18a70*/  IMAD R4, R4, 0x210, RZ ;  /* 0x0000021004047824 */ /* 0x000fc600078e02ff */
[----:B------:R-:W-:Y:S02]  /*18a80*/  LOP3.LUT R196, R196, 0x40, RZ, 0x3c, !PT ;  /* 0x00000040c4c47812 */ /* 0x000fe400078e3cff */
[----:B------:R-:W-:-:S03]  /*18a90*/  LOP3.LUT R4, R4, 0x30, R5, 0x78, !PT ;  /* 0x0000003004047812 */ /* 0x000fc600078e7805 */
[----:B------:R-:W-:Y:S02]  /*18aa0*/  IMAD R201, R201, 0x8000, R196 ;  /* 0x00008000c9c97824 */ /* 0x000fe400078e02c4 */
[----:B------:R-:W-:Y:S01]  /*18ab0*/  IMAD R200, R200, 0x8000, R4 ;  /* 0x00008000c8c87824 */ /* 0x000fe200078e0204 */
[----:B------:R-:W-:Y:S04]  /*18ac0*/  LDS R20, [R2+0x180] ;  /* 0x0001800002147984 */ /* 0x000fe80000000800 */
[----:B------:R-:W-:Y:S04]  /*18ad0*/  LDS R22, [R2+0x980] ;  /* 0x0009800002167984 */ /* 0x000fe80000000800 */
[----:B------:R-:W-:Y:S04]  /*18ae0*/  LDSM.16.M88.4 R16, [R200+0x20000] ;  /* 0x02000000c810783b */ /* 0x000fe80000000200 */
[----:B------:R-:W-:Y:S04]  /*18af0*/  LDSM.16.M88.4 R100, [R200+0x22000] ;  /* 0x02200000c864783b */ /* 0x000fe80000000200 */
[----:B------:R-:W-:Y:S04]  /*18b00*/  LDSM.16.M88.4 R32, [R200+0x23000] ;  /* 0x02300000c820783b */ /* 0x000fe80000000200 */
[----:B------:R-:W-:Y:S04]  /*18b10*/  LDSM.16.M88.4 R24, [R200+0x24000] ;  /* 0x02400000c818783b */ /* 0x000fe80000000200 */
[----:B------:R-:W-:Y:S04]  /*18b20*/  LDSM.16.M88.4 R76, [R200+0x25000] ;  /* 0x02500000c84c783b */ /* 0x000fe80000000200 */
[----:B------:R-:W-:Y:S04]  /*18b30*/  LDSM.16.M88.4 R28, [R200+0x26000] ;  /* 0x02600000c81c783b */ /* 0x000fe80000000200 */
[----:B------:R-:W-:Y:S04]  /*18b40*/  LDS R156, [R2+0x80] ;  /* 0x00008000029c7984 */ /* 0x000fe80000000800 */
[----:B------:R-:W-:Y:S04]  /*18b50*/  LDS R158, [R2+0x880] ;  /* 0x00088000029e7984 */ /* 0x000fe80000000800 */
[----:B------:R-:W-:Y:S04]  /*18b60*/  LDSM.16.M88.4 R140, [R200+0x27000] ;  /* 0x02700000c88c783b */ /* 0x000fe80000000200 */
[----:B------:R-:W-:Y:S04]  /*18b70*/  LDS R180, [R2] ;  /* 0x0000000002b47984 */ /* 0x000fe80000000800 */
[----:B------:R-:W-:Y:S04]  /*18b80*/  LDS R182, [R2+0x800] ;  /* 0x0008000002b67984 */ /* 0x000fe80000000800 */
[----:B------:R-:W-:Y:S04]  /*18b90*/  LDS R144, [R2+0x100] ;  /* 0x0001000002907984 */ /* 0x000fe80000000800 */
[----:B------:R-:W-:Y:S04]  /*18ba0*/  LDS R146, [R2+0x900] ;  /* 0x0009000002927984 */ /* 0x000fe80000000800 */
[----:B------:R-:W-:Y:S04]  /*18bb0*/  LDS R188, [R2+0x1000] ;  /* 0x0010000002bc7984 */ /* 0x000fe80000000800 */
[----:B------:R-:W-:Y:S04]  /*18bc0*/  LDS R190, [R2+0x1800] ;  /* 0x0018000002be7984 */ /* 0x000fe80000000800 */
[----:B------:R-:W-:Y:S04]  /*18bd0*/  LDS R184, [R2+0x1080] ;  /* 0x0010800002b87984 */ /* 0x000fe80000000800 */
[----:B------:R-:W-:Y:S01]  /*18be0*/  LDS R186, [R2+0x1880] ;  /* 0x0018800002ba7984 */ /* 0x000fe20000000800 */
[----:B--2---:R-:W-:-:S03]  /*18bf0*/  IMAD R3, R3, 0x10000, R6 ;  /* 0x0001000003037824 */ /* 0x004fc600078e0206 */
[----:B------:R-:W-:Y:S04]  /*18c00*/  LDSM.16.M88.4 R4, [R200+0x21000] ;  /* 0x02100000c804783b */ /* 0x000fe80000000200 */
[----:B------:R-:W-:Y:S04]  /*18c10*/  LDS R21, [R3+0x180] ;  /* 0x0001800003157984 */ /* 0x000fe80000000800 */
[----:B------:R-:W1:Y:S04]  /*18c20*/  LDS R23, [R3+0x980] ;  /* 0x0009800003177984 */ /* 0x000e680000000800 */
[----:B------:R-:W-:Y:S04]  /*18c30*/  LDS R157, [R3+0x80] ;  /* 0x00008000039d7984 */ /* 0x000fe80000000800 */
[----:B------:R-:W2:Y:S04]  /*18c40*/  LDS R159, [R3+0x880] ;  /* 0x00088000039f7984 */ /* 0x000ea80000000800 */
[----:B------:R-:W-:Y:S04]  /*18c50*/  LDS R181, [R3] ;  /* 0x0000000003b57984 */ /* 0x000fe80000000800 */
[----:B------:R-:W3:Y:S04]  /*18c60*/  LDS R183, [R3+0x800] ;  /* 0x0008000003b77984 */ /* 0x000ee80000000800 */
[----:B------:R-:W-:Y:S04]  /*18c70*/  LDS R145, [R3+0x100] ;  /* 0x0001000003917984 */ /* 0x000fe80000000800 */
[----:B------:R-:W4:Y:S04]  /*18c80*/  LDS R147, [R3+0x900] ;  /* 0x0009000003937984 */ /* 0x000f280000000800 */
[----:B------:R-:W-:Y:S04]  /*18c90*/  LDS R189, [R3+0x1000] ;  /* 0x0010000003bd7984 */ /* 0x000fe80000000800 */
[----:B------:R-:W5:Y:S04]  /*18ca0*/  LDS R191, [R3+0x1800] ;  /* 0x0018000003bf7984 */ /* 0x000f680000000800 */
[----:B------:R-:W-:Y:S01]  /*18cb0*/  LDS R185, [R3+0x1080] ;  /* 0x0010800003b97984 */ /* 0x000fe20000000800 */
[C---:B-1----:R-:W-:Y:S03]  /*18cc0*/  HMMA.1688.F32.TF32 R176, R20.reuse, R16, R176 ;  /* 0x0000001014b0723c */ /* 0x042fe600000810b0 */
[----:B------:R-:W1:Y:S05]  /*18cd0*/  LDS R187, [R3+0x1880] ;  /* 0x0018800003bb7984 */ /* 0x000e6a0000000800 */
[C---:B------:R-:W-:Y:S08]  /*18ce0*/  HMMA.1688.F32.TF32 R172, R20.reuse, R4, R172 ;  /* 0x0000000414ac723c */ /* 0x040ff000000810ac */
[C---:B------:R-:W-:Y:S08]  /*18cf0*/  HMMA.1688.F32.TF32 R52, R20.reuse, R100, R52 ;  /* 0x000000641434723c */ /* 0x040ff00000081034 */
[C---:B------:R-:W-:Y:S08]  /*18d00*/  HMMA.1688.F32.TF32 R56, R20.reuse, R32, R56 ;  /* 0x000000201438723c */ /* 0x040ff00000081038 */
[C---:B------:R-:W-:Y:S08]  /*18d10*/  HMMA.1688.F32.TF32 R60, R20.reuse, R24, R60 ;  /* 0x00000018143c723c */ /* 0x040ff0000008103c */
[C---:B------:R-:W-:Y:S08]  /*18d20*/  HMMA.1688.F32.TF32 R68, R20.reuse, R76, R68 ;  /* 0x0000004c1444723c */ /* 0x040ff00000081044 */
[----:B------:R-:W-:Y:S08]  /*18d30*/  HMMA.1688.F32.TF32 R36, R20, R28, R36 ;  /* 0x0000001c1424723c */ /* 0x000ff00000081024 */
[C---:B--2---:R-:W-:Y:S08]  /*18d40*/  HMMA.1688.F32.TF32 R136, R156.reuse, R16, R136 ;  /* 0x000000109c88723c */ /* 0x044ff00000081088 */
[C---:B------:R-:W-:Y:S08]  /*18d50*/  HMMA.1688.F32.TF32 R164, R156.reuse, R4, R164 ;  /* 0x000000049ca4723c */ /* 0x040ff000000810a4 */
[C---:B------:R-:W-:Y:S08]  /*18d60*/  HMMA.1688.F32.TF32 R128, R156.reuse, R100, R128 ;  /* 0x000000649c80723c */ /* 0x040ff00000081080 */
[C---:B------:R-:W-:Y:S08]  /*18d70*/  HMMA.1688.F32.TF32 R124, R156.reuse, R32, R124 ;  /* 0x000000209c7c723c */ /* 0x040ff0000008107c */
[C---:B------:R-:W-:Y:S08]  /*18d80*/  HMMA.1688.F32.TF32 R120, R156.reuse, R24, R120 ;  /* 0x000000189c78723c */ /* 0x040ff00000081078 */
[C---:B------:R-:W-:Y:S08]  /*18d90*/  HMMA.1688.F32.TF32 R116, R156.reuse, R76, R116 ;  /* 0x0000004c9c74723c */ /* 0x040ff00000081074 */
[C---:B------:R-:W-:Y:S08]  /*18da0*/  HMMA.1688.F32.TF32 R112, R156.reuse, R28, R112 ;  /* 0x0000001c9c70723c */ /* 0x040ff00000081070 */
[-C--:B------:R-:W-:Y:S01]  /*18db0*/  HMMA.1688.F32.TF32 R108, R156, R140.reuse, R108 ;  /* 0x0000008c9c6c723c */ /* 0x080fe2000008106c */
[----:B------:R-:W-:Y:S04]  /*18dc0*/  LDS R156, [R2+0x1100] ;  /* 0x00110000029c7984 */ /* 0x000fe80000000800 */
[----:B------:R-:W-:Y:S03]  /*18dd0*/  LDS R158, [R2+0x1900] ;  /* 0x00190000029e7984 */ /* 0x000fe60000000800 */
[----:B------:R-:W-:Y:S01]  /*18de0*/  HMMA.1688.F32.TF32 R20, R20, R140, R64 ;  /* 0x0000008c1414723c */ /* 0x000fe20000081040 */
[----:B------:R-:W-:Y:S04]  /*18df0*/  LDS R157, [R3+0x1100] ;  /* 0x00110000039d7984 */ /* 0x000fe80000000800 */
[----:B------:R-:W2:Y:S03]  /*18e00*/  LDS R159, [R3+0x1900] ;  /* 0x00190000039f7984 */ /* 0x000ea60000000800 */
[C---:B---3--:R-:W-:Y:S01]  /*18e10*/  HMMA.1688.F32.TF32 R12, R180.reuse, R16, R12 ;  /* 0x00000010b40c723c */ /* 0x048fe2000008100c */
[----:B------:R-:W-:Y:S04]  /*18e20*/  LDS R64, [R2+0x1180] ;  /* 0x0011800002407984 */ /* 0x000fe80000000800 */
[----:B------:R-:W-:Y:S03]  /*18e30*/  LDS R66, [R2+0x1980] ;  /* 0x0019800002427984 */ /* 0x000fe60000000800 */
[C---:B------:R-:W-:Y:S01]  /*18e40*/  HMMA.1688.F32.TF32 R8, R180.reuse, R4, R8 ;  /* 0x00000004b408723c */ /* 0x040fe20000081008 */
[----:B------:R-:W-:Y:S04]  /*18e50*/  LDS R65, [R3+0x1180] ;  /* 0x0011800003417984 */ /* 0x000fe80000000800 */
[----:B------:R-:W3:Y:S03]  /*18e60*/  LDS R67, [R3+0x1980] ;  /* 0x0019800003437984 */ /* 0x000ee60000000800 */
[C---:B------:R-:W-:Y:S08]  /*18e70*/  HMMA.1688.F32.TF32 R40, R180.reuse, R100, R40 ;  /* 0x00000064b428723c */ /* 0x040ff00000081028 */
[C---:B------:R-:W-:Y:S08]  /*18e80*/  HMMA.1688.F32.TF32 R48, R180.reuse, R32, R48 ;  /* 0x00000020b430723c */ /* 0x040ff00000081030 */
[C---:B------:R-:W-:Y:S08]  /*18e90*/  HMMA.1688.F32.TF32 R80, R180.reuse, R24, R80 ;  /* 0x00000018b450723c */ /* 0x040ff00000081050 */
[C---:B------:R-:W-:Y:S08]  /*18ea0*/  HMMA.1688.F32.TF32 R132, R180.reuse, R76, R132 ;  /* 0x0000004cb484723c */ /* 0x040ff00000081084 */
[C---:B------:R-:W-:Y:S08]  /*18eb0*/  HMMA.1688.F32.TF32 R148, R180.reuse, R28, R148 ;  /* 0x0000001cb494723c */ /* 0x040ff00000081094 */
[----:B------:R-:W-:Y:S08]  /*18ec0*/  HMMA.1688.F32.TF32 R104, R180, R140, R104 ;  /* 0x0000008cb468723c */ /* 0x000ff00000081068 */
[C---:B----4-:R-:W-:Y:S08]  /*18ed0*/  HMMA.1688.F32.TF32 R160, R144.reuse, R16, R168 ;  /* 0x0000001090a0723c */ /* 0x050ff000000810a8 */
[C---:B------:R-:W-:Y:S08]  /*18ee0*/  HMMA.1688.F32.TF32 R152, R144.reuse, R4, R152 ;  /* 0x000000049098723c */ /* 0x040ff00000081098 */
[C---:B------:R-:W-:Y:S08]  /*18ef0*/  HMMA.1688.F32.TF32 R96, R144.reuse, R100, R96 ;  /* 0x000000649060723c */ /* 0x040ff00000081060 */
[C---:B------:R-:W-:Y:S08]  /*18f00*/  HMMA.1688.F32.TF32 R92, R144.reuse, R32, R92 ;  /* 0x00000020905c723c */ /* 0x040ff0000008105c */
[C---:B------:R-:W-:Y:S08]  /*18f10*/  HMMA.1688.F32.TF32 R88, R144.reuse, R24, R88 ;  /* 0x000000189058723c */ /* 0x040ff00000081058 */
[C---:B------:R-:W-:Y:S08]  /*18f20*/  HMMA.1688.F32.TF32 R84, R144.reuse, R76, R84 ;  /* 0x0000004c9054723c */ /* 0x040ff00000081054 */
[C---:B------:R-:W-:Y:S08]  /*18f30*/  HMMA.1688.F32.TF32 R72, R144.reuse, R28, R72 ;  /* 0x0000001c9048723c */ /* 0x040ff00000081048 */
[----:B------:R-:W-:Y:S08]  /*18f40*/  HMMA.1688.F32.TF32 R44, R144, R140, R44 ;  /* 0x0000008c902c723c */ /* 0x000ff0000008102c */
[C---:B-----5:R-:W-:Y:S08]  /*18f50*/  HMMA.1688.F32.TF32 R12, R188.reuse, R18, R12 ;  /* 0x00000012bc0c723c */ /* 0x060ff0000008100c */
[C---:B------:R-:W-:Y:S01]  /*18f60*/  HMMA.1688.F32.TF32 R144, R188.reuse, R6, R8 ;  /* 0x00000006bc90723c */ /* 0x040fe20000081008 */
[----:B------:R-:W-:Y:S07]  /*18f70*/  LDSM.16.M88.4 R8, [R201+0x21000] ;  /* 0x02100000c908783b */ /* 0x000fee0000000200 */
[C---:B------:R-:W-:Y:S08]  /*18f80*/  HMMA.1688.F32.TF32 R40, R188.reuse, R102, R40 ;  /* 0x00000066bc28723c */ /* 0x040ff00000081028 */
[C---:B------:R-:W-:Y:S01]  /*18f90*/  HMMA.1688.F32.TF32 R168, R188.reuse, R34, R48 ;  /* 0x00000022bca8723c */ /* 0x040fe20000081030 */
[----:B------:R-:W-:Y:S04]  /*18fa0*/  LDS R48, [R2+0x2180] ;  /* 0x0021800002307984 */ /* 0x000fe80000000800 */
[----:B------:R-:W-:Y:S03]  /*18fb0*/  LDS R50, [R2+0x2980] ;  /* 0x0029800002327984 */ /* 0x000fe60000000800 */
[C---:B------:R-:W-:Y:S01]  /*18fc0*/  HMMA.1688.F32.TF32 R180, R188.reuse, R26, R80 ;  /* 0x0000001abcb4723c */ /* 0x040fe20000081050 */
[----:B------:R-:W-:Y:S04]  /*18fd0*/  LDS R80, [R2+0x2080] ;  /* 0x0020800002507984 */ /* 0x000fe80000000800 */
[----:B------:R-:W-:Y:S03]  /*18fe0*/  LDS R82, [R2+0x2880] ;  /* 0x0028800002527984 */ /* 0x000fe60000000800 */
[C---:B------:R-:W-:Y:S01]  /*18ff0*/  HMMA.1688.F32.TF32 R132, R188.reuse, R78, R132 ;  /* 0x0000004ebc84723c */ /* 0x040fe20000081084 */
[----:B------:R-:W-:Y:S04]  /*19000*/  LDS R81, [R3+0x2080] ;  /* 0x0020800003517984 */ /* 0x000fe80000000800 */
[----:B------:R-:W4:Y:S03]  /*19010*/  LDS R83, [R3+0x2880] ;  /* 0x0028800003537984 */ /* 0x000f260000000800 */
[C---:B------:R-:W-:Y:S01]  /*19020*/  HMMA.1688.F32.TF32 R148, R188.reuse, R30, R148 ;  /* 0x0000001ebc94723c */ /* 0x040fe20000081094 */
[----:B------:R-:W-:Y:S04]  /*19030*/  LDS R49, [R3+0x2180] ;  /* 0x0021800003317984 */ /* 0x000fe80000000800 */
[----:B------:R-:W-:Y:S03]  /*19040*/  LDS R51, [R3+0x2980] ;  /* 0x0029800003337984 */ /* 0x000fe60000000800 */
[----:B------:R-:W-:Y:S08]  /*19050*/  HMMA.1688.F32.TF32 R104, R188, R142, R104 ;  /* 0x0000008ebc68723c */ /* 0x000ff00000081068 */
[C---:B-1----:R-:W-:Y:S08]  /*19060*/  HMMA.1688.F32.TF32 R136, R184.reuse, R18, R136 ;  /* 0x00000012b888723c */ /* 0x042ff00000081088 */
[----:B------:R-:W-:Y:S08]  /*19070*/  HMMA.1688.F32.TF32 R164, R184, R6, R164 ;  /* 0x00000006b8a4723c */ /* 0x000ff000000810a4 */
[C---:B--2---:R-:W-:Y:S08]  /*19080*/  HMMA.1688.F32.TF32 R160, R156.reuse, R18, R160 ;  /* 0x000000129ca0723c */ /* 0x044ff000000810a0 */
[----:B------:R-:W-:Y:S08]  /*19090*/  HMMA.1688.F32.TF32 R152, R156, R6, R152 ;  /* 0x000000069c98723c */ /* 0x000ff00000081098 */
[C---:B---3--:R-:W-:Y:S01]  /*190a0*/  HMMA.1688.F32.TF32 R192, R64.reuse, R18, R176 ;  /* 0x0000001240c0723c */ /* 0x048fe200000810b0 */
[----:B------:R-:W-:Y:S07]  /*190b0*/  LDSM.16.M88.4 R16, [R201+0x20000] ;  /* 0x02000000c910783b */ /* 0x000fee0000000200 */
[----:B------:R-:W-:Y:S01]  /*190c0*/  HMMA.1688.F32.TF32 R188, R64, R6, R172 ;  /* 0x0000000640bc723c */ /* 0x000fe200000810ac */
[----:B------:R-:W-:Y:S04]  /*190d0*/  LDS R172, [R2+0x2000] ;  /* 0x0020000002ac7984 */ /* 0x000fe80000000800 */
[----:B------:R-:W-:Y:S03]  /*190e0*/  LDS R174, [R2+0x2800] ;  /* 0x0028000002ae7984 */ /* 0x000fe60000000800 */
[-C--:B------:R-:W-:Y:S01]  /*190f0*/  HMMA.1688.F32.TF32 R124, R184, R34.reuse, R124 ;  /* 0x00000022b87c723c */ /* 0x080fe2000008107c */
[----:B------:R-:W-:Y:S04]  /*19100*/  LDS R173, [R3+0x2000] ;  /* 0x0020000003ad7984 */ /* 0x000fe80000000800 */
[----:B------:R-:W1:Y:S03]  /*19110*/  LDS R175, [R3+0x2800] ;  /* 0x0028000003af7984 */ /* 0x000e660000000800 */
[-C--:B------:R-:W-:Y:S01]  /*19120*/  HMMA.1688.F32.TF32 R92, R156, R34.reuse, R92 ;  /* 0x000000229c5c723c */ /* 0x080fe2000008105c */
[----:B------:R-:W2:Y:S07]  /*19130*/  LDSM.16.M88.4 R4, [R201+0x22000] ;  /* 0x02200000c904783b */ /* 0x000eae0000000200 */
[----:B------:R-:W-:Y:S08]  /*19140*/  HMMA.1688.F32.TF32 R56, R64, R34, R56 ;  /* 0x000000224038723c */ /* 0x000ff00000081038 */
[C---:B------:R-:W-:Y:S08]  /*19150*/  HMMA.1688.F32.TF32 R112, R184.reuse, R30, R112 ;  /* 0x0000001eb870723c */ /* 0x040ff00000081070 */
[----:B------:R-:W-:Y:S08]  /*19160*/  HMMA.1688.F32.TF32 R108, R184, R142, R108 ;  /* 0x0000008eb86c723c */ /* 0x000ff0000008106c */
[C---:B------:R-:W-:Y:S08]  /*19170*/  HMMA.1688.F32.TF32 R72, R156.reuse, R30, R72 ;  /* 0x0000001e9c48723c */ /* 0x040ff00000081048 */
[----:B------:R-:W-:Y:S08]  /*19180*/  HMMA.1688.F32.TF32 R44, R156, R142, R44 ;  /* 0x0000008e9c2c723c */ /* 0x000ff0000008102c */
[----:B------:R-:W-:Y:S01]  /*19190*/  HMMA.1688.F32.TF32 R32, R64, R30, R36 ;  /* 0x0000001e4020723c */ /* 0x000fe20000081024 */
[----:B------:R-:W-:Y:S07]  /*191a0*/  LDSM.16.M88.4 R36, [R201+0x27000] ;  /* 0x02700000c924783b */ /* 0x000fee0000000200 */
[----:B------:R-:W-:Y:S08]  /*191b0*/  HMMA.1688.F32.TF32 R120, R184, R26, R120 ;  /* 0x0000001ab878723c */ /* 0x000ff00000081078 */
[C---:B------:R-:W-:Y:S08]  /*191c0*/  HMMA.1688.F32.TF32 R96, R156.reuse, R102, R96 ;  /* 0x000000669c60723c */ /* 0x040ff00000081060 */
[C---:B------:R-:W-:Y:S08]  /*191d0*/  HMMA.1688.F32.TF32 R88, R156.reuse, R26, R88 ;  /* 0x0000001a9c58723c */ /* 0x040ff00000081058 */
[----:B------:R-:W-:Y:S08]  /*191e0*/  HMMA.1688.F32.TF32 R84, R156, R78, R84 ;  /* 0x0000004e9c54723c */ /* 0x000ff00000081054 */
[C---:B------:R-:W-:Y:S01]  /*191f0*/  HMMA.1688.F32.TF32 R60, R64.reuse, R26, R60 ;  /* 0x0000001a403c723c */ /* 0x040fe2000008103c */
[----:B------:R-:W3:Y:S07]  /*19200*/  LDSM.16.M88.4 R24, [R201+0x23000] ;  /* 0x02300000c918783b */ /* 0x000eee0000000200 */
[----:B------:R-:W-:Y:S01]  /*19210*/  HMMA.1688.F32.TF32 R140, R64, R142, R20 ;  /* 0x0000008e408c723c */ /* 0x000fe20000081014 */
[----:B------:R-:W5:Y:S07]  /*19220*/  LDSM.16.M88.4 R20, [R201+0x24000] ;  /* 0x02400000c914783b */ /* 0x000f6e0000000200 */
[----:B----4-:R-:W-:Y:S08]  /*19230*/  HMMA.1688.F32.TF32 R28, R80, R8, R164 ;  /* 0x00000008501c723c */ /* 0x010ff000000810a4 */
[C---:B-1----:R-:W-:Y:S01]  /*19240*/  HMMA.1688.F32.TF32 R156, R172.reuse, R16, R12 ;  /* 0x00000010ac9c723c */ /* 0x042fe2000008100c */
[----:B------:R-:W-:Y:S07]  /*19250*/  LDSM.16.M88.4 R12, [R201+0x26000] ;  /* 0x02600000c90c783b */ /* 0x000fee0000000200 */
[----:B--2---:R-:W-:Y:S01]  /*19260*/  HMMA.1688.F32.TF32 R164, R172, R4, R40 ;  /* 0x00000004aca4723c */ /* 0x004fe20000081028 */
[----:B------:R-:W1:Y:S07]  /*19270*/  LDSM.16.M88.4 R40, [R201+0x25000] ;  /* 0x02500000c928783b */ /* 0x000e6e0000000200 */
[C---:B------:R-:W-:Y:S08]  /*19280*/  HMMA.1688.F32.TF32 R128, R184.reuse, R102, R128 ;  /* 0x00000066b880723c */ /* 0x040ff00000081080 */
[----:B------:R-:W-:Y:S08]  /*19290*/  HMMA.1688.F32.TF32 R116, R184, R78, R116 ;  /* 0x0000004eb874723c */ /* 0x000ff00000081074 */
[C---:B------:R-:W-:Y:S01]  /*192a0*/  HMMA.1688.F32.TF32 R184, R64.reuse, R102, R52 ;  /* 0x0000006640b8723c */ /* 0x040fe20000081034 */
[----:B------:R-:W-:Y:S04]  /*192b0*/  LDS R52, [R2+0x2100] ;  /* 0x0021000002347984 */ /* 0x000fe80000000800 */
[----:B------:R-:W-:Y:S03]  /*192c0*/  LDS R54, [R2+0x2900] ;  /* 0x0029000002367984 */ /* 0x000fe60000000800 */
[----:B------:R-:W-:Y:S01]  /*192d0*/  HMMA.1688.F32.TF32 R76, R64, R78, R68 ;  /* 0x0000004e404c723c */ /* 0x000fe20000081044 */
[----:B------:R-:W-:Y:S04]  /*192e0*/  LDS R53, [R3+0x2100] ;  /* 0x0021000003357984 */ /* 0x000fe80000000800 */
[----:B------:R-:W2:Y:S03]  /*192f0*/  LDS R55, [R3+0x2900] ;  /* 0x0029000003377984 */ /* 0x000ea60000000800 */
[C---:B---3--:R-:W-:Y:S08]  /*19300*/  HMMA.1688.F32.TF32 R68, R48.reuse, R24, R56 ;  /* 0x000000183044723c */ /* 0x048ff00000081038 */
[C---:B-----5:R-:W-:Y:S08]  /*19310*/  HMMA.1688.F32.TF32 R64, R48.reuse, R20, R60 ;  /* 0x000000143040723c */ /* 0x060ff0000008103c */
[C---:B------:R-:W-:Y:S08]  /*19320*/  HMMA.1688.F32.TF32 R192, R48.reuse, R16, R192 ;  /* 0x0000001030c0723c */ /* 0x040ff000000810c0 */
[C---:B------:R-:W-:Y:S08]  /*19330*/  HMMA.1688.F32.TF32 R188, R48.reuse, R8, R188 ;  /* 0x0000000830bc723c */ /* 0x040ff000000810bc */
[C---:B------:R-:W-:Y:S08]  /*19340*/  HMMA.1688.F32.TF32 R184, R48.reuse, R4, R184 ;  /* 0x0000000430b8723c */ /* 0x040ff000000810b8 */
[C---:B-1----:R-:W-:Y:S01]  /*19350*/  HMMA.1688.F32.TF32 R60, R48.reuse, R40, R76 ;  /* 0x00000028303c723c */ /* 0x042fe2000008104c */
[----:B------:R-:W-:Y:S04]  /*19360*/  LDS R76, [R2+0x3080] ;  /* 0x00308000024c7984 */ /* 0x000fe80000000800 */
[----:B------:R-:W-:Y:S03]  /*19370*/  LDS R78, [R2+0x3880] ;  /* 0x00388000024e7984 */ /* 0x000fe60000000800 */
[C---:B------:R-:W-:Y:S01]  /*19380*/  HMMA.1688.F32.TF32 R56, R48.reuse, R12, R32 ;  /* 0x0000000c3038723c */ /* 0x040fe20000081020 */
[----:B------:R-:W-:Y:S04]  /*19390*/  LDS R77, [R3+0x3080] ;  /* 0x00308000034d7984 */ /* 0x000fe80000000800 */
[----:B------:R-:W-:Y:S03]  /*193a0*/  LDS R79, [R3+0x3880] ;  /* 0x00388000034f7984 */ /* 0x000fe60000000800 */
[----:B------:R-:W-:Y:S01]  /*193b0*/  HMMA.1688.F32.TF32 R48, R48, R36, R140 ;  /* 0x000000243030723c */ /* 0x000fe2000008108c */
[----:B------:R-:W-:Y:S04]  /*193c0*/  LDS R140, [R2+0x3000] ;  /* 0x00300000028c7984 */ /* 0x000fe80000000800 */
[----:B------:R-:W-:Y:S03]  /*193d0*/  LDS R142, [R2+0x3800] ;  /* 0x00380000028e7984 */ /* 0x000fe60000000800 */
[C---:B--2---:R-:W-:Y:S01]  /*193e0*/  HMMA.1688.F32.TF32 R176, R52.reuse, R16, R160 ;  /* 0x0000001034b0723c */ /* 0x044fe200000810a0 */
[----:B------:R-:W-:Y:S04]  /*193f0*/  LDS R141, [R3+0x3000] ;  /* 0x00300000038d7984 */ /* 0x000fe80000000800 */
[----:B------:R-:W1:Y:S03]  /*19400*/  LDS R143, [R3+0x3800] ;  /* 0x00380000038f7984 */ /* 0x000e660000000800 */
[C---:B------:R-:W-:Y:S01]  /*19410*/  HMMA.1688.F32.TF32 R100, R52.reuse, R8, R152 ;  /* 0x000000083464723c */ /* 0x040fe20000081098 */
[----:B------:R-:W-:Y:S04]  /*19420*/  LDS R32, [R2+0x3100] ;  /* 0x0031000002207984 */ /* 0x000fe80000000800 */
[----:B------:R-:W-:Y:S03]  /*19430*/  LDS R34, [R2+0x3900] ;  /* 0x0039000002227984 */ /* 0x000fe60000000800 */
[C---:B------:R-:W-:Y:S01]  /*19440*/  HMMA.1688.F32.TF32 R96, R52.reuse, R4, R96 ;  /* 0x000000043460723c */ /* 0x040fe20000081060 */
[----:B------:R-:W-:Y:S04]  /*19450*/  LDS R33, [R3+0x3100] ;  /* 0x0031000003217984 */ /* 0x000fe80000000800 */
[----:B------:R-:W2:Y:S03]  /*19460*/  LDS R35, [R3+0x3900] ;  /* 0x0039000003237984 */ /* 0x000ea60000000800 */
[C---:B------:R-:W-:Y:S08]  /*19470*/  HMMA.1688.F32.TF32 R92, R52.reuse, R24, R92 ;  /* 0x00000018345c723c */ /* 0x040ff0000008105c */
[C---:B------:R-:W-:Y:S08]  /*19480*/  HMMA.1688.F32.TF32 R88, R52.reuse, R20, R88 ;  /* 0x000000143458723c */ /* 0x040ff00000081058 */
[C---:B------:R-:W-:Y:S08]  /*19490*/  HMMA.1688.F32.TF32 R84, R52.reuse, R40, R84 ;  /* 0x000000283454723c */ /* 0x040ff00000081054 */
[C---:B------:R-:W-:Y:S08]  /*194a0*/  HMMA.1688.F32.TF32 R72, R52.reuse, R12, R72 ;  /* 0x0000000c3448723c */ /* 0x040ff00000081048 */
[----:B------:R-:W-:Y:S01]  /*194b0*/  HMMA.1688.F32.TF32 R44, R52, R36, R44 ;  /* 0x00000024342c723c */ /* 0x000fe2000008102c */
[----:B------:R-:W-:Y:S04]  /*194c0*/  LDS R52, [R2+0x3180] ;  /* 0x0031800002347984 */ /* 0x000fe80000000800 */
[----:B------:R-:W-:Y:S03]  /*194d0*/  LDS R54, [R2+0x3980] ;  /* 0x0039800002367984 */ /* 0x000fe60000000800 */
[C---:B------:R-:W-:Y:S01]  /*194e0*/  HMMA.1688.F32.TF32 R160, R172.reuse, R8, R144 ;  /* 0x00000008aca0723c */ /* 0x040fe20000081090 */
[----:B------:R-:W-:Y:S04]  /*194f0*/  LDS R53, [R3+0x3180] ;  /* 0x0031800003357984 */ /* 0x000fe80000000800 */
[----:B------:R-:W3:Y:S03]  /*19500*/  LDS R55, [R3+0x3980] ;  /* 0x0039800003377984 */ /* 0x000ee60000000800 */
        /* <DEDUP_REMOVED lines=8> */
[----:B------:R-:W-:Y:S03]  /*19590*/  LDS R183, [R3+0x7800] ;  /* 0x0078000003b77984 */ /* 0x000fe60000000800 */
[----:B------:R-:W-:Y:S08]  /*195a0*/  HMMA.1688.F32.TF32 R144, R172, R12, R148 ;  /* 0x0000000cac90723c */ /* 0x000ff00000081094 */
[C---:B------:R-:W-:Y:S08]  /*195b0*/  HMMA.1688.F32.TF32 R136, R80.reuse, R16, R136 ;  /* 0x000000105088723c */ /* 0x040ff00000081088 */
[----:B------:R-:W-:Y:S08]  /*195c0*/  HMMA.1688.F32.TF32 R128, R80, R4, R128 ;  /* 0x000000045080723c */ /* 0x000ff00000081080 */
[----:B------:R-:W-:Y:S01]  /*195d0*/  HMMA.1688.F32.TF32 R104, R172, R36, R104 ;  /* 0x00000024ac68723c */ /* 0x000fe20000081068 */
[----:B------:R-:W-:Y:S04]  /*195e0*/  LDS R172, [R2+0x5080] ;  /* 0x0050800002ac7984 */ /* 0x000fe80000000800 */
[----:B------:R-:W-:Y:S03]  /*195f0*/  LDS R174, [R2+0x5880] ;  /* 0x0058800002ae7984 */ /* 0x000fe60000000800 */
[C---:B------:R-:W-:Y:S01]  /*19600*/  HMMA.1688.F32.TF32 R124, R80.reuse, R24, R124 ;  /* 0x00000018507c723c */ /* 0x040fe2000008107c */
[----:B------:R-:W-:Y:S04]  /*19610*/  LDS R173, [R3+0x5080] ;  /* 0x0050800003ad7984 */ /* 0x000fe80000000800 */
[----:B------:R-:W-:Y:S03]  /*19620*/  LDS R175, [R3+0x5880] ;  /* 0x0058800003af7984 */ /* 0x000fe60000000800 */
[C---:B------:R-:W-:Y:S08]  /*19630*/  HMMA.1688.F32.TF32 R120, R80.reuse, R20, R120 ;  /* 0x000000145078723c */ /* 0x040ff00000081078 */
[C---:B------:R-:W-:Y:S08]  /*19640*/  HMMA.1688.F32.TF32 R116, R80.reuse, R40, R116 ;  /* 0x000000285074723c */ /* 0x040ff00000081074 */
[C---:B------:R-:W-:Y:S08]  /*19650*/  HMMA.1688.F32.TF32 R112, R80.reuse, R12, R112 ;  /* 0x0000000c5070723c */ /* 0x040ff00000081070 */
[----:B------:R-:W-:Y:S01]  /*19660*/  HMMA.1688.F32.TF32 R108, R80, R36, R108 ;  /* 0x00000024506c723c */ /* 0x000fe2000008106c */
[----:B------:R-:W-:Y:S04]  /*19670*/  LDS R80, [R2+0x4000] ;  /* 0x0040000002507984 */ /* 0x000fe80000000800 */
[----:B------:R-:W-:Y:S03]  /*19680*/  LDS R82, [R2+0x4800] ;  /* 0x0048000002527984 */ /* 0x000fe60000000800 */
[C---:B-1----:R-:W-:Y:S01]  /*19690*/  HMMA.1688.F32.TF32 R156, R140.reuse, R18, R156 ;  /* 0x000000128c9c723c */ /* 0x042fe2000008109c */
[----:B------:R-:W-:Y:S04]  /*196a0*/  LDS R81, [R3+0x4000] ;  /* 0x0040000003517984 */ /* 0x000fe80000000800 */
[----:B------:R-:W-:Y:S03]  /*196b0*/  LDS R83, [R3+0x4800] ;  /* 0x0048000003537984 */ /* 0x000fe60000000800 */
[C---:B------:R-:W-:Y:S08]  /*196c0*/  HMMA.1688.F32.TF32 R160, R140.reuse, R10, R160 ;  /* 0x0000000a8ca0723c */ /* 0x040ff000000810a0 */
[C---:B------:R-:W-:Y:S08]  /*196d0*/  HMMA.1688.F32.TF32 R164, R140.reuse, R6, R164 ;  /* 0x000000068ca4723c */ /* 0x040ff000000810a4 */
[C---:B------:R-:W-:Y:S08]  /*196e0*/  HMMA.1688.F32.TF32 R168, R140.reuse, R26, R168 ;  /* 0x0000001a8ca8723c */ /* 0x040ff000000810a8 */
[C---:B------:R-:W-:Y:S08]  /*196f0*/  HMMA.1688.F32.TF32 R152, R140.reuse, R22, R152 ;  /* 0x000000168c98723c */ /* 0x040ff00000081098 */
[C---:B------:R-:W-:Y:S08]  /*19700*/  HMMA.1688.F32.TF32 R148, R140.reuse, R42, R132 ;  /* 0x0000002a8c94723c */ /* 0x040ff00000081084 */
[C---:B------:R-:W-:Y:S08]  /*19710*/  HMMA.1688.F32.TF32 R144, R140.reuse, R14, R144 ;  /* 0x0000000e8c90723c */ /* 0x040ff00000081090 */
[----:B------:R-:W-:Y:S08]  /*19720*/  HMMA.1688.F32.TF32 R140, R140, R38, R104 ;  /* 0x000000268c8c723c */ /* 0x000ff00000081068 */
[C---:B------:R-:W-:Y:S08]  /*19730*/  HMMA.1688.F32.TF32 R136, R76.reuse, R18, R136 ;  /* 0x000000124c88723c */ /* 0x040ff00000081088 */
[C---:B------:R-:W-:Y:S08]  /*19740*/  HMMA.1688.F32.TF32 R132, R76.reuse, R10, R28 ;  /* 0x0000000a4c84723c */ /* 0x040ff0000008101c */
[C---:B------:R-:W-:Y:S08]  /*19750*/  HMMA.1688.F32.TF32 R128, R76.reuse, R6, R128 ;  /* 0x000000064c80723c */ /* 0x040ff00000081080 */
[C---:B------:R-:W-:Y:S08]  /*19760*/  HMMA.1688.F32.TF32 R124, R76.reuse, R26, R124 ;  /* 0x0000001a4c7c723c */ /* 0x040ff0000008107c */
[C---:B------:R-:W-:Y:S08]  /*19770*/  HMMA.1688.F32.TF32 R120, R76.reuse, R22, R120 ;  /* 0x000000164c78723c */ /* 0x040ff00000081078 */
[C---:B------:R-:W-:Y:S08]  /*19780*/  HMMA.1688.F32.TF32 R116, R76.reuse, R42, R116 ;  /* 0x0000002a4c74723c */ /* 0x040ff00000081074 */
[C---:B------:R-:W-:Y:S08]  /*19790*/  HMMA.1688.F32.TF32 R112, R76.reuse, R14, R112 ;  /* 0x0000000e4c70723c */ /* 0x040ff00000081070 */
[----:B------:R-:W-:Y:S08]  /*197a0*/  HMMA.1688.F32.TF32 R108, R76, R38, R108 ;  /* 0x000000264c6c723c */ /* 0x000ff0000008106c */
[C---:B--2---:R-:W-:Y:S01]  /*197b0*/  HMMA.1688.F32.TF32 R104, R32.reuse, R18, R176 ;  /* 0x000000122068723c */ /* 0x044fe200000810b0 */
        /* <DEDUP_REMOVED lines=8> */
[C---:B------:R-:W-:Y:S08]  /*19840*/  HMMA.1688.F32.TF32 R84, R32.reuse, R42, R84 ;  /* 0x0000002a2054723c */ /* 0x040ff00000081054 */
[C---:B------:R-:W-:Y:S08]  /*19850*/  HMMA.1688.F32.TF32 R72, R32.reuse, R14, R72 ;  /* 0x0000000e2048723c */ /* 0x040ff00000081048 */
[----:B------:R-:W-:Y:S08]  /*19860*/  HMMA.1688.F32.TF32 R44, R32, R38, R44 ;  /* 0x00000026202c723c */ /* 0x000ff0000008102c */
[C---:B---3--:R-:W-:Y:S01]  /*19870*/  HMMA.1688.F32.TF32 R76, R52.reuse, R18, R192 ;  /* 0x00000012344c723c */ /* 0x048fe200000810c0 */
        /* <DEDUP_REMOVED lines=8> */
[C---:B------:R-:W-:Y:S01]  /*19900*/  HMMA.1688.F32.TF32 R24, R52.reuse, R26, R68 ;  /* 0x0000001a3418723c */ /* 0x040fe20000081044 */
[----:B------:R-:W1:Y:S07]  /*19910*/  LDSM.16.M88.4 R68, [R200+0x25080] ;  /* 0x02508000c844783b */ /* 0x000e6e0000000200 */
[C---:B------:R-:W-:Y:S01]  /*19920*/  HMMA.1688.F32.TF32 R20, R52.reuse, R22, R64 ;  /* 0x000000163414723c */ /* 0x040fe20000081040 */
[----:B------:R-:W2:Y:S07]  /*19930*/  LDSM.16.M88.4 R64, [R200+0x27080] ;  /* 0x02708000c840783b */ /* 0x000eae0000000200 */
[C---:B------:R-:W-:Y:S01]  /*19940*/  HMMA.1688.F32.TF32 R16, R52.reuse, R42, R60 ;  /* 0x0000002a3410723c */ /* 0x040fe2000008103c */
[----:B------:R-:W3:Y:S04]  /*19950*/  LDSM.16.M88.4 R40, [R200+0x20080] ;  /* 0x02008000c828783b */ /* 0x000ee80000000200 */
[----:B------:R-:W-:Y:S03]  /*19960*/  LDSM.16.M88.4 R60, [R200+0x24080] ;  /* 0x02408000c83c783b */ /* 0x000fe60000000200 */
[C---:B------:R-:W-:Y:S01]  /*19970*/  HMMA.1688.F32.TF32 R12, R52.reuse, R14, R56 ;  /* 0x0000000e340c723c */ /* 0x040fe20000081038 */
[----:B------:R-:W4:Y:S07]  /*19980*/  LDSM.16.M88.4 R56, [R200+0x23080] ;  /* 0x02308000c838783b */ /* 0x000f2e0000000200 */
[----:B------:R-:W-:Y:S01]  /*19990*/  HMMA.1688.F32.TF32 R4, R52, R38, R48 ;  /* 0x000000263404723c */ /* 0x000fe20000081030 */
[----:B------:R-:W5:Y:S04]  /*199a0*/  LDSM.16.M88.4 R48, [R200+0x21080] ;  /* 0x02108000c830783b */ /* 0x000f680000000200 */
[----:B------:R-:W5:Y:S04]  /*199b0*/  LDSM.16.M88.4 R52, [R200+0x22080] ;  /* 0x02208000c834783b */ /* 0x000f680000000200 */
[----:B------:R-:W5:Y:S01]  /*199c0*/  LDSM.16.M88.4 R36, [R200+0x26080] ;  /* 0x02608000c824783b */ /* 0x000f620000000200 */
[C---:B-1----:R-:W-:Y:S08]  /*199d0*/  HMMA.1688.F32.TF32 R148, R80.reuse, R68, R148 ;  /* 0x000000445094723c */ /* 0x042ff00000081094 */
[C---:B--2---:R-:W-:Y:S08]  /*199e0*/  HMMA.1688.F32.TF32 R140, R80.reuse, R64, R140 ;  /* 0x00000040508c723c */ /* 0x044ff0000008108c */
[C---:B---3--:R-:W-:Y:S08]  /*199f0*/  HMMA.1688.F32.TF32 R156, R80.reuse, R40, R156 ;  /* 0x00000028509c723c */ /* 0x048ff0000008109c */
[C---:B----4-:R-:W-:Y:S08]  /*19a00*/  HMMA.1688.F32.TF32 R168, R80.reuse, R56, R168 ;  /* 0x0000003850a8723c */ /* 0x050ff000000810a8 */
[C---:B-----5:R-:W-:Y:S08]  /*19a10*/  HMMA.1688.F32.TF32 R160, R80.reuse, R48, R160 ;  /* 0x0000003050a0723c */ /* 0x060ff000000810a0 */
[C---:B------:R-:W-:Y:S08]  /*19a20*/  HMMA.1688.F32.TF32 R164, R80.reuse, R52, R164 ;  /* 0x0000003450a4723c */ /* 0x040ff000000810a4 */
[C---:B------:R-:W-:Y:S08]  /*19a30*/  HMMA.1688.F32.TF32 R152, R80.reuse, R60, R152 ;  /* 0x0000003c5098723c */ /* 0x040ff00000081098 */
[----:B------:R-:W-:Y:S01]  /*19a40*/  HMMA.1688.F32.TF32 R144, R80, R36, R144 ;  /* 0x000000245090723c */ /* 0x000fe20000081090 */
[----:B------:R-:W-:Y:S04]  /*19a50*/  LDS R80, [R2+0x4100] ;  /* 0x0041000002507984 */ /* 0x000fe80000000800 */
[----:B------:R-:W-:Y:S03]  /*19a60*/  LDS R82, [R2+0x4900] ;  /* 0x0049000002527984 */ /* 0x000fe60000000800 */
[C---:B------:R-:W-:Y:S01]  /*19a70*/  HMMA.1688.F32.TF32 R136, R8.reuse, R40, R136 ;  /* 0x000000280888723c */ /* 0x040fe20000081088 */
[----:B------:R-:W-:Y:S04]  /*19a80*/  LDS R81, [R3+0x4100] ;  /* 0x0041000003517984 */ /* 0x000fe80000000800 */
[----:B------:R-:W1:Y:S03]  /*19a90*/  LDS R83, [R3+0x4900] ;  /* 0x0049000003537984 */ /* 0x000e660000000800 */
[C---:B------:R-:W-:Y:S08]  /*19aa0*/  HMMA.1688.F32.TF32 R132, R8.reuse, R48, R132 ;  /* 0x000000300884723c */ /* 0x040ff00000081084 */
[C---:B------:R-:W-:Y:S08]  /*19ab0*/  HMMA.1688.F32.TF32 R128, R8.reuse, R52, R128 ;  /* 0x000000340880723c */ /* 0x040ff00000081080 */
[C---:B------:R-:W-:Y:S08]  /*19ac0*/  HMMA.1688.F32.TF32 R124, R8.reuse, R56, R124 ;  /* 0x00000038087c723c */ /* 0x040ff0000008107c */
        /* <DEDUP_REMOVED lines=52> */
[C---:B-1----:R-:W-:Y:S08]  /*19e10*/  HMMA.1688.F32.TF32 R104, R80.reuse, R42, R104 ;  /* 0x0000002a5068723c */ /* 0x042ff00000081068 */
        /* <DEDUP_REMOVED lines=9> */
[C---:B--2---:R-:W-:Y:S01]  /*19eb0*/  HMMA.1688.F32.TF32 R40, R8.reuse, R42, R76 ;  /* 0x0000002a0828723c */ /* 0x044fe2000008104c */
        /* <DEDUP_REMOVED lines=9> */
[----:B------:R-:W1:Y:S04]  /*19f50*/  LDSM.16.M88.4 R32, [R201+0x20080] ;  /* 0x02008000c920783b */ /* 0x000e680000000200 */
[----:B------:R-:W2:Y:S03]  /*19f60*/  LDSM.16.M88.4 R28, [R201+0x21080] ;  /* 0x02108000c91c783b */ /* 0x000ea60000000200 */
[C---:B------:R-:W-:Y:S01]  /*19f70*/  HMMA.1688.F32.TF32 R60, R8.reuse, R62, R20 ;  /* 0x0000003e083c723c */ /* 0x040fe20000081014 */
[----:B------:R-:W3:Y:S04]  /*19f80*/  LDSM.16.M88.4 R24, [R201+0x22080] ;  /* 0x02208000c918783b */ /* 0x000ee80000000200 */
[----:B------:R-:W4:Y:S03]  /*19f90*/  LDSM.16.M88.4 R20, [R201+0x23080] ;  /* 0x02308000c914783b */ /* 0x000f260000000200 */
[C---:B------:R-:W-:Y:S01]  /*19fa0*/  HMMA.1688.F32.TF32 R68, R8.reuse, R70, R16 ;  /* 0x000000460844723c */ /* 0x040fe20000081010 */
[----:B------:R-:W5:Y:S07]  /*19fb0*/  LDSM.16.M88.4 R16, [R201+0x24080] ;  /* 0x02408000c910783b */ /* 0x000f6e0000000200 */
[C---:B------:R-:W-:Y:S01]  /*19fc0*/  HMMA.1688.F32.TF32 R36, R8.reuse, R38, R12 ;  /* 0x000000260824723c */ /* 0x040fe2000008100c */
[----:B------:R-:W4:Y:S07]  /*19fd0*/  LDSM.16.M88.4 R12, [R201+0x25080] ;  /* 0x02508000c90c783b */ /* 0x000f2e0000000200 */
[----:B------:R-:W-:Y:S01]  /*19fe0*/  HMMA.1688.F32.TF32 R64, R8, R66, R4 ;  /* 0x000000420840723c */ /* 0x000fe20000081004 */
[----:B------:R-:W5:Y:S04]  /*19ff0*/  LDSM.16.M88.4 R8, [R201+0x26080] ;  /* 0x02608000c908783b */ /* 0x000f680000000200 */
[----:B------:R-:W5:Y:S03]  /*1a000*/  LDSM.16.M88.4 R4, [R201+0x27080] ;  /* 0x02708000c904783b */ /* 0x000f660000000200 */
        /* <DEDUP_REMOVED lines=49> */
[C---:B------:R-:W-:Y:S01]  /*1a320*/  HMMA.1688.F32.TF32 R160, R180.reuse, R30, R160 ;  /* 0x0000001eb4a0723c */ /* 0x040fe200000810a0 */
[----:B------:R-:W-:Y:S07]  /*1a330*/  LDSM.16.M88.4 R156, [R200+0x20100] ;  /* 0x02010000c89c783b */ /* 0x000fee0000000200 */
        /* <DEDUP_REMOVED lines=17> */
[----:B------:R-:W-:Y:S01]  /*1a450*/  HMMA.1688.F32.TF32 R44, R80, R6, R44 ;  /* 0x00000006502c723c */ /* 0x000fe2000008102c */
[----:B------:R-:W1:Y:S07]  /*1a460*/  LDSM.16.M88.4 R80, [R200+0x21100] ;  /* 0x02110000c850783b */ /* 0x000e6e0000000200 */
[C---:B--2---:R-:W-:Y:S08]  /*1a470*/  HMMA.1688.F32.TF32 R40, R76.reuse, R34, R40 ;  /* 0x000000224c28723c */ /* 0x044ff00000081028 */
[C---:B------:R-:W-:Y:S08]  /*1a480*/  HMMA.1688.F32.TF32 R48, R76.reuse, R30, R48 ;  /* 0x0000001e4c30723c */ /* 0x040ff00000081030 */
[C---:B------:R-:W-:Y:S08]  /*1a490*/  HMMA.1688.F32.TF32 R52, R76.reuse, R26, R52 ;  /* 0x0000001a4c34723c */ /* 0x040ff00000081034 */
[C---:B------:R-:W-:Y:S08]  /*1a4a0*/  HMMA.1688.F32.TF32 R56, R76.reuse, R22, R56 ;  /* 0x000000164c38723c */ /* 0x040ff00000081038 */
[C---:B------:R-:W-:Y:S08]  /*1a4b0*/  HMMA.1688.F32.TF32 R60, R76.reuse, R18, R60 ;  /* 0x000000124c3c723c */ /* 0x040ff0000008103c */
[C---:B------:R-:W-:Y:S08]  /*1a4c0*/  HMMA.1688.F32.TF32 R68, R76.reuse, R14, R68 ;  /* 0x0000000e4c44723c */ /* 0x040ff00000081044 */
[C---:B------:R-:W-:Y:S08]  /*1a4d0*/  HMMA.1688.F32.TF32 R36, R76.reuse, R10, R36 ;  /* 0x0000000a4c24723c */ /* 0x040ff00000081024 */
[----:B------:R-:W-:Y:S01]  /*1a4e0*/  HMMA.1688.F32.TF32 R64, R76, R6, R64 ;  /* 0x000000064c40723c */ /* 0x000fe20000081040 */
[----:B------:R-:W2:Y:S07]  /*1a4f0*/  LDSM.16.M88.4 R76, [R200+0x22100] ;  /* 0x02210000c84c783b */ /* 0x000eae0000000200 */
[C---:B------:R-:W-:Y:S08]  /*1a500*/  HMMA.1688.F32.TF32 R112, R176.reuse, R10, R112 ;  /* 0x0000000ab070723c */ /* 0x040ff00000081070 */
[C---:B------:R-:W-:Y:S08]  /*1a510*/  HMMA.1688.F32.TF32 R108, R176.reuse, R6, R108 ;  /* 0x00000006b06c723c */ /* 0x040ff0000008106c */
[C---:B------:R-:W-:Y:S01]  /*1a520*/  HMMA.1688.F32.TF32 R136, R176.reuse, R34, R136 ;  /* 0x00000022b088723c */ /* 0x040fe20000081088 */
[----:B------:R-:W3:Y:S07]  /*1a530*/  LDSM.16.M88.4 R32, [R200+0x23100] ;  /* 0x02310000c820783b */ /* 0x000eee0000000200 */
[C---:B------:R-:W-:Y:S01]  /*1a540*/  HMMA.1688.F32.TF32 R132, R176.reuse, R30, R132 ;  /* 0x0000001eb084723c */ /* 0x040fe20000081084 */
[----:B------:R-:W4:Y:S07]  /*1a550*/  LDSM.16.M88.4 R28, [R200+0x24100] ;  /* 0x02410000c81c783b */ /* 0x000f2e0000000200 */
[C---:B------:R-:W-:Y:S01]  /*1a560*/  HMMA.1688.F32.TF32 R128, R176.reuse, R26, R128 ;  /* 0x0000001ab080723c */ /* 0x040fe20000081080 */
[----:B------:R-:W5:Y:S07]  /*1a570*/  LDSM.16.M88.4 R24, [R200+0x25100] ;  /* 0x02510000c818783b */ /* 0x000f6e0000000200 */
[C---:B------:R-:W-:Y:S01]  /*1a580*/  HMMA.1688.F32.TF32 R124, R176.reuse, R22, R124 ;  /* 0x00000016b07c723c */ /* 0x040fe2000008107c */
[----:B------:R-:W-:Y:S07]  /*1a590*/  LDSM.16.M88.4 R20, [R200+0x26100] ;  /* 0x02610000c814783b */ /* 0x000fee0000000200 */
[C---:B------:R-:W-:Y:S01]  /*1a5a0*/  HMMA.1688.F32.TF32 R120, R176.reuse, R18, R120 ;  /* 0x00000012b078723c */ /* 0x040fe20000081078 */
[----:B------:R-:W-:Y:S07]  /*1a5b0*/  LDSM.16.M88.4 R16, [R200+0x27100] ;  /* 0x02710000c810783b */ /* 0x000fee0000000200 */
[----:B------:R-:W-:Y:S01]  /*1a5c0*/  HMMA.1688.F32.TF32 R116, R176, R14, R116 ;  /* 0x0000000eb074723c */ /* 0x000fe20000081074 */
[----:B------:R-:W-:Y:S04]  /*1a5d0*/  LDS R176, [R2+0x8080] ;  /* 0x0080800002b07984 */ /* 0x000fe80000000800 */
[----:B------:R-:W-:Y:S03]  /*1a5e0*/  LDS R178, [R2+0x8880] ;  /* 0x0088800002b27984 */ /* 0x000fe60000000800 */
[C---:B-1----:R-:W-:Y:S01]  /*1a5f0*/  HMMA.1688.F32.TF32 R8, R180.reuse, R80, R160 ;  /* 0x00000050b408723c */ /* 0x042fe200000810a0 */
[----:B------:R-:W-:Y:S04]  /*1a600*/  LDS R177, [R3+0x8080] ;  /* 0x0080800003b17984 */ /* 0x000fe80000000800 */
[----:B------:R-:W1:Y:S03]  /*1a610*/  LDS R179, [R3+0x8880] ;  /* 0x0088800003b37984 */ /* 0x000e660000000800 */
[C---:B--2---:R-:W-:Y:S01]  /*1a620*/  HMMA.1688.F32.TF32 R4, R180.reuse, R76, R164 ;  /* 0x0000004cb404723c */ /* 0x044fe200000810a4 */
[----:B------:R-:W-:Y:S04]  /*1a630*/  LDS R164, [R2+0x8100] ;  /* 0x0081000002a47984 */ /* 0x000fe80000000800 */
[----:B------:R-:W-:Y:S03]  /*1a640*/  LDS R166, [R2+0x8900] ;  /* 0x0089000002a67984 */ /* 0x000fe60000000800 */
[C---:B------:R-:W-:Y:S01]  /*1a650*/  HMMA.1688.F32.TF32 R12, R180.reuse, R156, R172 ;  /* 0x0000009cb40c723c */ /* 0x040fe200000810ac */
[----:B------:R-:W-:Y:S04]  /*1a660*/  LDS R165, [R3+0x8100] ;  /* 0x0081000003a57984 */ /* 0x000fe80000000800 */
[----:B------:R-:W2:Y:S03]  /*1a670*/  LDS R167, [R3+0x8900] ;  /* 0x0089000003a77984 */ /* 0x000ea60000000800 */
[C---:B---3--:R-:W-:Y:S01]  /*1a680*/  HMMA.1688.F32.TF32 R168, R180.reuse, R32, R168 ;  /* 0x00000020b4a8723c */ /* 0x048fe200000810a8 */
[----:B------:R-:W-:Y:S04]  /*1a690*/  LDS R160, [R2+0x8180] ;  /* 0x0081800002a07984 */ /* 0x000fe80000000800 */
[----:B------:R-:W-:Y:S03]  /*1a6a0*/  LDS R162, [R2+0x8980] ;  /* 0x0089800002a27984 */ /* 0x000fe60000000800 */
[C---:B----4-:R-:W-:Y:S01]  /*1a6b0*/  HMMA.1688.F32.TF32 R152, R180.reuse, R28, R152 ;  /* 0x0000001cb498723c */ /* 0x050fe20000081098 */
[----:B------:R-:W-:Y:S04]  /*1a6c0*/  LDS R161, [R3+0x8180] ;  /* 0x0081800003a17984 */ /* 0x000fe80000000800 */
[----:B------:R-:W3:Y:S03]  /*1a6d0*/  LDS R163, [R3+0x8980] ;  /* 0x0089800003a37984 */ /* 0x000ee60000000800 */
[----:B-----5:R-:W-:Y:S01]  /*1a6e0*/  HMMA.1688.F32.TF32 R148, R180, R24, R148 ;  /* 0x00000018b494723c */ /* 0x020fe20000081094 */
        /* <DEDUP_REMOVED lines=26> */
[C---:B---3--:R-:W-:Y:S01]  /*1a890*/  HMMA.1688.F32.TF32 R40, R160.reuse, R156, R40 ;  /* 0x0000009ca028723c */ /* 0x048fe20000081028 */
        /* <DEDUP_REMOVED lines=46> */
[----:B------:R-:W-:Y:S04]  /*1ab80*/  LDSM.16.M88.4 R156, [R201+0x20100] ;  /* 0x02010000c99c783b */ /* 0x000fe80000000200 */
[----:B------:R-:W-:Y:S03]  /*1ab90*/  LDS R165, [R3+0xa000] ;  /* 0x00a0000003a57984 */ /* 0x000fe60000000800 */
[C---:B------:R-:W-:Y:S01]  /*1aba0*/  HMMA.1688.F32.TF32 R48, R160.reuse, R82, R48 ;  /* 0x00000052a030723c */ /* 0x040fe20000081030 */
[----:B------:R-:W-:Y:S04]  /*1abb0*/  LDSM.16.M88.4 R80, [R201+0x21100] ;  /* 0x02110000c950783b */ /* 0x000fe80000000200 */
[----:B------:R-:W1:Y:S03]  /*1abc0*/  LDS R167, [R3+0xa800] ;  /* 0x00a8000003a77984 */ /* 0x000e660000000800 */
[C---:B------:R-:W-:Y:S01]  /*1abd0*/  HMMA.1688.F32.TF32 R52, R160.reuse, R78, R52 ;  /* 0x0000004ea034723c */ /* 0x040fe20000081034 */
[----:B------:R-:W2:Y:S07]  /*1abe0*/  LDSM.16.M88.4 R76, [R201+0x22100] ;  /* 0x02210000c94c783b */ /* 0x000eae0000000200 */
        /* <DEDUP_REMOVED lines=14> */
[C---:B------:R-:W-:Y:S01]  /*1acd0*/  HMMA.1688.F32.TF32 R8, R164.reuse, R80, R8 ;  /* 0x00000050a408723c */ /* 0x040fe20000081008 */
[----:B------:R-:W1:Y:S07]  /*1ace0*/  LDSM.16.M88.4 R16, [R201+0x27100] ;  /* 0x02710000c910783b */ /* 0x000e6e0000000200 */
[C---:B--2---:R-:W-:Y:S08]  /*1acf0*/  HMMA.1688.F32.TF32 R4, R164.reuse, R76, R4 ;  /* 0x0000004ca404723c */ /* 0x044ff00000081004 */
[C---:B---3--:R-:W-:Y:S08]  /*1ad00*/  HMMA.1688.F32.TF32 R168, R164.reuse, R32, R168 ;  /* 0x00000020a4a8723c */ /* 0x048ff000000810a8 */
[C---:B----4-:R-:W-:Y:S08]  /*1ad10*/  HMMA.1688.F32.TF32 R152, R164.reuse, R28, R152 ;  /* 0x0000001ca498723c */ /* 0x050ff00000081098 */
[----:B-----5:R-:W-:Y:S08]  /*1ad20*/  HMMA.1688.F32.TF32 R148, R164, R24, R148 ;  /* 0x00000018a494723c */ /* 0x020ff00000081094 */
        /* <DEDUP_REMOVED lines=13> */
[----:B------:R-:W-:Y:S01]  /*1ae00*/  HMMA.1688.F32.TF32 R140, R164, R16, R140 ;  /* 0x00000010a48c723c */ /* 0x000fe2000008108c */
[----:B------:R-:W-:Y:S04]  /*1ae10*/  LDS R164, [R2+0xa100] ;  /* 0x00a1000002a47984 */ /* 0x000fe80000000800 */
[----:B------:R-:W-:Y:S03]  /*1ae20*/  LDS R166, [R2+0xa900] ;  /* 0x00a9000002a67984 */ /* 0x000fe60000000800 */
[C---:B------:R-:W-:Y:S01]  /*1ae30*/  HMMA.1688.F32.TF32 R184, R192.reuse, R34, R168 ;  /* 0x00000022c0b8723c */ /* 0x040fe200000810a8 */
[----:B------:R-:W-:Y:S04]  /*1ae40*/  LDS R165, [R3+0xa100] ;  /* 0x00a1000003a57984 */ /* 0x000fe80000000800 */
[----:B------:R-:W2:Y:S03]  /*1ae50*/  LDS R167, [R3+0xa900] ;  /* 0x00a9000003a77984 */ /* 0x000ea60000000800 */
[C---:B------:R-:W-:Y:S08]  /*1ae60*/  HMMA.1688.F32.TF32 R176, R192.reuse, R26, R148 ;  /* 0x0000001ac0b0723c */ /* 0x040ff00000081094 */
[C---:B------:R-:W-:Y:S01]  /*1ae70*/  HMMA.1688.F32.TF32 R148, R192.reuse, R22, R144 ;  /* 0x00000016c094723c */ /* 0x040fe20000081090 */
[----:B------:R-:W-:Y:S07]  /*1ae80*/  LDSM.16.M88.4 R144, [R200+0x21180] ;  /* 0x02118000c890783b */ /* 0x000fee0000000200 */
        /* <DEDUP_REMOVED lines=27> */
[----:B-1----:R-:W-:Y:S01]  /*1b040*/  HMMA.1688.F32.TF32 R48, R160, R82, R48 ;  /* 0x00000052a030723c */ /* 0x002fe20000081030 */
[----:B------:R-:W-:Y:S04]  /*1b050*/  LDS R165, [R3+0xb100] ;  /* 0x00b1000003a57984 */ /* 0x000fe80000000800 */
[----:B------:R-:W1:Y:S03]  /*1b060*/  LDS R167, [R3+0xb900] ;  /* 0x00b9000003a77984 */ /* 0x000e660000000800 */
[C---:B------:R-:W-:Y:S08]  /*1b070*/  HMMA.1688.F32.TF32 R12, R192.reuse, R158, R12 ;  /* 0x0000009ec00c723c */ /* 0x040ff0000008100c */
[C---:B------:R-:W-:Y:S08]  /*1b080*/  HMMA.1688.F32.TF32 R8, R192.reuse, R82, R8 ;  /* 0x00000052c008723c */ /* 0x040ff00000081008 */
[C---:B------:R-:W-:Y:S01]  /*1b090*/  HMMA.1688.F32.TF32 R188, R192.reuse, R78, R4 ;  /* 0x0000004ec0bc723c */ /* 0x040fe20000081004 */
[----:B------:R-:W-:Y:S07]  /*1b0a0*/  LDSM.16.M88.4 R4, [R200+0x20180] ;  /* 0x02018000c804783b */ /* 0x000fee0000000200 */
[----:B------:R-:W-:Y:S08]  /*1b0b0*/  HMMA.1688.F32.TF32 R180, R192, R30, R152 ;  /* 0x0000001ec0b4723c */ /* 0x000ff00000081098 */
        /* <DEDUP_REMOVED lines=9> */
[----:B------:R-:W-:Y:S08]  /*1b150*/  HMMA.1688.F32.TF32 R72, R164, R22, R72 ;  /* 0x00000016a448723c */ /* 0x000ff00000081048 */
[C---:B------:R-:W-:Y:S01]  /*1b160*/  HMMA.1688.F32.TF32 R192, R160.reuse, R158, R40 ;  /* 0x0000009ea0c0723c */ /* 0x040fe20000081028 */
[----:B------:R-:W-:Y:S04]  /*1b170*/  LDS R40, [R2+0xc100] ;  /* 0x00c1000002287984 */ /* 0x000fe80000000800 */
[----:B------:R-:W-:Y:S03]  /*1b180*/  LDS R42, [R2+0xc900] ;  /* 0x00c90000022a7984 */ /* 0x000fe60000000800 */
[C---:B------:R-:W-:Y:S01]  /*1b190*/  HMMA.1688.F32.TF32 R52, R160.reuse, R78, R52 ;  /* 0x0000004ea034723c */ /* 0x040fe20000081034 */
[----:B------:R-:W-:Y:S04]  /*1b1a0*/  LDS R41, [R3+0xc100] ;  /* 0x00c1000003297984 */ /* 0x000fe80000000800 */
[----:B------:R-:W1:Y:S03]  /*1b1b0*/  LDS R43, [R3+0xc900] ;  /* 0x00c90000032b7984 */ /* 0x000e660000000800 */
[C---:B------:R-:W-:Y:S01]  /*1b1c0*/  HMMA.1688.F32.TF32 R56, R160.reuse, R34, R56 ;  /* 0x00000022a038723c */ /* 0x040fe20000081038 */
[----:B------:R-:W-:Y:S04]  /*1b1d0*/  LDSM.16.M88.4 R76, [R200+0x23180] ;  /* 0x02318000c84c783b */ /* 0x000fe80000000200 */
[----:B------:R-:W-:Y:S03]  /*1b1e0*/  LDSM.16.M88.4 R32, [R200+0x26180] ;  /* 0x02618000c820783b */ /* 0x000fe60000000200 */
[C---:B------:R-:W-:Y:S01]  /*1b1f0*/  HMMA.1688.F32.TF32 R60, R160.reuse, R30, R60 ;  /* 0x0000001ea03c723c */ /* 0x040fe2000008103c */
[----:B------:R-:W-:Y:S07]  /*1b200*/  LDSM.16.M88.4 R28, [R200+0x25180] ;  /* 0x02518000c81c783b */ /* 0x000fee0000000200 */
[C---:B------:R-:W-:Y:S01]  /*1b210*/  HMMA.1688.F32.TF32 R68, R160.reuse, R26, R68 ;  /* 0x0000001aa044723c */ /* 0x040fe20000081044 */
[----:B------:R-:W-:Y:S07]  /*1b220*/  LDSM.16.M88.4 R24, [R200+0x27180] ;  /* 0x02718000c818783b */ /* 0x000fee0000000200 */
[----:B------:R-:W-:Y:S01]  /*1b230*/  HMMA.1688.F32.TF32 R36, R160, R22, R36 ;  /* 0x00000016a024723c */ /* 0x000fe20000081024 */
[----:B------:R-:W2:Y:S07]  /*1b240*/  LDSM.16.M88.4 R20, [R200+0x22180] ;  /* 0x02218000c814783b */ /* 0x000eae0000000200 */
[----:B------:R-:W-:Y:S01]  /*1b250*/  HMMA.1688.F32.TF32 R196, R140, R144, R48 ;  /* 0x000000908cc4723c */ /* 0x000fe20000081030 */
[----:B------:R3:W4:Y:S07]  /*1b260*/  LDSM.16.M88.4 R48, [R200+0x24180] ;  /* 0x02418000c830783b */ /* 0x00072e0000000200 */
[C---:B------:R-:W-:Y:S01]  /*1b270*/  HMMA.1688.F32.TF32 R136, R172.reuse, R158, R136 ;  /* 0x0000009eac88723c */ /* 0x040fe20000081088 */
[----:B---3--:R-:W3:Y:S07]  /*1b280*/  LDL.LU R200, [R1+0xb0c] ;  /* 0x000b0c0001c87983 */ /* 0x008eee0000300800 */
[C---:B------:R-:W-:Y:S08]  /*1b290*/  HMMA.1688.F32.TF32 R132, R172.reuse, R82, R132 ;  /* 0x00000052ac84723c */ /* 0x040ff00000081084 */
[----:B------:R-:W-:Y:S08]  /*1b2a0*/  HMMA.1688.F32.TF32 R108, R172, R18, R108 ;  /* 0x00000012ac6c723c */ /* 0x000ff0000008106c */
[C---:B------:R-:W-:Y:S01]  /*1b2b0*/  HMMA.1688.F32.TF32 R172, R164.reuse, R158, R104 ;  /* 0x0000009ea4ac723c */ /* 0x040fe20000081068 */
[----:B------:R-:W-:Y:S04]  /*1b2c0*/  LDS R104, [R2+0xc000] ;  /* 0x00c0000002687984 */ /* 0x000fe80000000800 */
[----:B------:R-:W-:Y:S03]  /*1b2d0*/  LDS R106, [R2+0xc800] ;  /* 0x00c80000026a7984 */ /* 0x000fe60000000800 */
[C---:B------:R-:W-:Y:S01]  /*1b2e0*/  HMMA.1688.F32.TF32 R152, R164.reuse, R82, R100 ;  /* 0x00000052a498723c */ /* 0x040fe20000081064 */
[----:B------:R-:W-:Y:S04]  /*1b2f0*/  LDS R105, [R3+0xc000] ;  /* 0x00c0000003697984 */ /* 0x000fe80000000800 */
[----:B------:R-:W5:Y:S03]  /*1b300*/  LDS R107, [R3+0xc800] ;  /* 0x00c80000036b7984 */ /* 0x000f660000000800 */
[-C--:B------:R-:W-:Y:S01]  /*1b310*/  HMMA.1688.F32.TF32 R44, R164, R18.reuse, R44 ;  /* 0x00000012a42c723c */ /* 0x080fe2000008102c */
[----:B------:R-:W-:Y:S04]  /*1b320*/  LDS R100, [R2+0xc080] ;  /* 0x00c0800002647984 */ /* 0x000fe80000000800 */
[----:B------:R-:W-:Y:S03]  /*1b330*/  LDS R102, [R2+0xc880] ;  /* 0x00c8800002667984 */ /* 0x000fe60000000800 */
[----:B------:R-:W-:Y:S01]  /*1b340*/  HMMA.1688.F32.TF32 R64, R160, R18, R64 ;  /* 0x00000012a040723c */ /* 0x000fe20000081040 */
[----:B------:R-:W-:Y:S04]  /*1b350*/  LDS R101, [R3+0xc080] ;  /* 0x00c0800003657984 */ /* 0x000fe80000000800 */
[----:B------:R-:W5:Y:S03]  /*1b360*/  LDS R103, [R3+0xc880] ;  /* 0x00c8800003677984 */ /* 0x000f660000000800 */
[C---:B-1----:R-:W-:Y:S08]  /*1b370*/  HMMA.1688.F32.TF32 R16, R40.reuse, R4, R172 ;  /* 0x000000042810723c */ /* 0x042ff000000810ac */
[C---:B------:R-:W-:Y:S08]  /*1b380*/  HMMA.1688.F32.TF32 R152, R40.reuse, R144, R152 ;  /* 0x000000902898723c */ /* 0x040ff00000081098 */
[C---:B--2---:R-:W-:Y:S08]  /*1b390*/  HMMA.1688.F32.TF32 R96, R40.reuse, R20, R96 ;  /* 0x000000142860723c */ /* 0x044ff00000081060 */
[C---:B------:R-:W-:Y:S08]  /*1b3a0*/  HMMA.1688.F32.TF32 R92, R40.reuse, R76, R92 ;  /* 0x0000004c285c723c */ /* 0x040ff0000008105c */
[C---:B----4-:R-:W-:Y:S08]  /*1b3b0*/  HMMA.1688.F32.TF32 R88, R40.reuse, R48, R88 ;  /* 0x000000302858723c */ /* 0x050ff00000081058 */
[C---:B------:R-:W-:Y:S08]  /*1b3c0*/  HMMA.1688.F32.TF32 R84, R40.reuse, R28, R84 ;  /* 0x0000001c2854723c */ /* 0x040ff00000081054 */
[C---:B------:R-:W-:Y:S08]  /*1b3d0*/  HMMA.1688.F32.TF32 R72, R40.reuse, R32, R72 ;  /* 0x000000202848723c */ /* 0x040ff00000081048 */
[----:B------:R-:W-:Y:S01]  /*1b3e0*/  HMMA.1688.F32.TF32 R44, R40, R24, R44 ;  /* 0x00000018282c723c */ /* 0x000fe2000008102c */
[----:B------:R-:W-:Y:S04]  /*1b3f0*/  LDS R40, [R2+0xd180] ;  /* 0x00d1800002287984 */ /* 0x000fe80000000800 */
[----:B------:R-:W-:Y:S03]  /*1b400*/  LDS R42, [R2+0xd980] ;  /* 0x00d98000022a7984 */ /* 0x000fe60000000800 */
[----:B------:R-:W-:Y:S01]  /*1b410*/  HMMA.1688.F32.TF32 R192, R140, R4, R192 ;  /* 0x000000048cc0723c */ /* 0x000fe200000810c0 */
[----:B------:R-:W-:Y:S04]  /*1b420*/  LDS R41, [R3+0xd180] ;  /* 0x00d1800003297984 */ /* 0x000fe80000000800 */
[----:B------:R-:W1:Y:S03]  /*1b430*/  LDS R43, [R3+0xd980] ;  /* 0x00d98000032b7984 */ /* 0x000e660000000800 */
[C---:B-----5:R-:W-:Y:S01]  /*1b440*/  HMMA.1688.F32.TF32 R160, R104.reuse, R20, R188 ;  /* 0x0000001468a0723c */ /* 0x060fe200000810bc */
[----:B------:R-:W2:Y:S04]  /*1b450*/  LDL.LU R188, [R1+0xb3c] ;  /* 0x000b3c0001bc7983 */ /* 0x000ea80000300800 */
[----:B------:R-:W4:Y:S03]  /*1b460*/  LDL.LU R189, [R1+0xb40] ;  /* 0x000b400001bd7983 */ /* 0x000f260000300800 */
[----:B------:R-:W-:Y:S01]  /*1b470*/  HMMA.1688.F32.TF32 R156, R104, R76, R184 ;  /* 0x0000004c689c723c */ /* 0x000fe200000810b8 */
[----:B------:R-:W5:Y:S04]  /*1b480*/  LDL.LU R190, [R1+0xb44] ;  /* 0x000b440001be7983 */ /* 0x000f680000300800 */
[----:B------:R-:W2:Y:S03]  /*1b490*/  LDL.LU R191, [R1+0xb00] ;  /* 0x000b000001bf7983 */ /* 0x000ea60000300800 */
[----:B------:R-:W-:Y:S08]  /*1b4a0*/  HMMA.1688.F32.TF32 R164, R100, R144, R132 ;  /* 0x0000009064a4723c */ /* 0x000ff00000081084 */
[C---:B------:R-:W-:Y:S08]  /*1b4b0*/  HMMA.1688.F32.TF32 R12, R104.reuse, R4, R12 ;  /* 0x00000004680c723c */ /* 0x040ff0000008100c */
[----:B------:R-:W-:Y:S08]  /*1b4c0*/  HMMA.1688.F32.TF32 R8, R104, R144, R8 ;  /* 0x000000906808723c */ /* 0x000ff00000081008 */
[----:B-1----:R-:W-:Y:S01]  /*1b4d0*/  HMMA.1688.F32.TF32 R184, R40, R6, R192 ;  /* 0x0000000628b8723c */ /* 0x002fe200000810c0 */
[----:B------:R-:W2:Y:S07]  /*1b4e0*/  LDL.LU R195, [R1+0xb38] ;  /* 0x000b380001c37983 */ /* 0x000eae0000300800 */
        /* <DEDUP_REMOVED lines=24> */
[----:B------:R-:W-:Y:S01]  /*1b670*/  HMMA.1688.F32.TF32 R64, R140, R24, R64 ;  /* 0x000000188c40723c */ /* 0x000fe20000081040 */
[----:B------:R-:W-:Y:S04]  /*1b680*/  LDS R140, [R2+0xd080] ;  /* 0x00d08000028c7984 */ /* 0x000fe80000000800 */
[----:B------:R-:W-:Y:S04]  /*1b690*/  LDS R142, [R2+0xd880] ;  /* 0x00d88000028e7984 */ /* 0x000fe80000000800 */
[----:B------:R-:W-:Y:S04]  /*1b6a0*/  LDS R141, [R3+0xd080] ;  /* 0x00d08000038d7984 */ /* 0x000fe80000000800 */
[----:B------:R-:W3:Y:S01]  /*1b6b0*/  LDS R143, [R3+0xd880] ;  /* 0x00d88000038f7984 */ /* 0x000ee20000000800 */
[C---:B-1----:R-:W-:Y:S08]  /*1b6c0*/  HMMA.1688.F32.TF32 R12, R168.reuse, R6, R12 ;  /* 0x00000006a80c723c */ /* 0x042ff0000008100c */
[C---:B------:R-:W-:Y:S08]  /*1b6d0*/  HMMA.1688.F32.TF32 R8, R168.reuse, R146, R8 ;  /* 0x00000092a808723c */ /* 0x040ff00000081008 */
[C---:B------:R-:W-:Y:S08]  /*1b6e0*/  HMMA.1688.F32.TF32 R176, R168.reuse, R22, R160 ;  /* 0x00000016a8b0723c */ /* 0x040ff000000810a0 */
[C---:B------:R-:W-:Y:S01]  /*1b6f0*/  HMMA.1688.F32.TF32 R172, R168.reuse, R78, R156 ;  /* 0x0000004ea8ac723c */ /* 0x040fe2000008109c */
[----:B------:R-:W-:Y:S04]  /*1b700*/  LDS R156, [R2+0xe000] ;  /* 0x00e00000029c7984 */ /* 0x000fe80000000800 */
[----:B------:R-:W-:Y:S03]  /*1b710*/  LDS R158, [R2+0xe800] ;  /* 0x00e80000029e7984 */ /* 0x000fe60000000800 */
[C---:B------:R-:W-:Y:S01]  /*1b720*/  HMMA.1688.F32.TF32 R80, R168.reuse, R50, R80 ;  /* 0x00000032a850723c */ /* 0x040fe20000081050 */
[----:B------:R-:W-:Y:S04]  /*1b730*/  LDS R157, [R3+0xe000] ;  /* 0x00e00000039d7984 */ /* 0x000fe80000000800 */
[----:B------:R-:W-:Y:S03]  /*1b740*/  LDS R159, [R3+0xe800] ;  /* 0x00e80000039f7984 */ /* 0x000fe60000000800 */
[C---:B------:R-:W-:Y:S08]  /*1b750*/  HMMA.1688.F32.TF32 R132, R168.reuse, R30, R132 ;  /* 0x0000001ea884723c */ /* 0x040ff00000081084 */
[C---:B------:R-:W-:Y:S08]  /*1b760*/  HMMA.1688.F32.TF32 R148, R168.reuse, R34, R148 ;  /* 0x00000022a894723c */ /* 0x040ff00000081094 */
[----:B------:R-:W-:Y:S08]  /*1b770*/  HMMA.1688.F32.TF32 R104, R168, R26, R104 ;  /* 0x0000001aa868723c */ /* 0x000ff00000081068 */
[C---:B---3--:R-:W-:Y:S08]  /*1b780*/  HMMA.1688.F32.TF32 R136, R140.reuse, R6, R136 ;  /* 0x000000068c88723c */ /* 0x048ff00000081088 */
[C---:B------:R-:W-:Y:S08]  /*1b790*/  HMMA.1688.F32.TF32 R164, R140.reuse, R146, R164 ;  /* 0x000000928ca4723c */ /* 0x040ff000000810a4 */
[C---:B------:R-:W-:Y:S08]  /*1b7a0*/  HMMA.1688.F32.TF32 R128, R140.reuse, R22, R128 ;  /* 0x000000168c80723c */ /* 0x040ff00000081080 */
[C---:B------:R-:W-:Y:S08]  /*1b7b0*/  HMMA.1688.F32.TF32 R124, R140.reuse, R78, R124 ;  /* 0x0000004e8c7c723c */ /* 0x040ff0000008107c */
[C---:B------:R-:W-:Y:S08]  /*1b7c0*/  HMMA.1688.F32.TF32 R116, R140.reuse, R30, R116 ;  /* 0x0000001e8c74723c */ /* 0x040ff00000081074 */
[C---:B------:R-:W-:Y:S08]  /*1b7d0*/  HMMA.1688.F32.TF32 R112, R140.reuse, R34, R112 ;  /* 0x000000228c70723c */ /* 0x040ff00000081070 */
[----:B------:R-:W-:Y:S08]  /*1b7e0*/  HMMA.1688.F32.TF32 R108, R140, R26, R108 ;  /* 0x0000001a8c6c723c */ /* 0x000ff0000008106c */
[C---:B------:R-:W-:Y:S01]  /*1b7f0*/  HMMA.1688.F32.TF32 R168, R100.reuse, R6, R16 ;  /* 0x0000000664a8723c */ /* 0x040fe20000081010 */
[----:B------:R-:W-:Y:S04]  /*1b800*/  LDSM.16.M88.4 R4, [R201+0x20180] ;  /* 0x02018000c904783b */ /* 0x000fe80000000200 */
[----:B------:R-:W-:Y:S03]  /*1b810*/  LDSM.16.M88.4 R16, [R201+0x21180] ;  /* 0x02118000c910783b */ /* 0x000fe60000000200 */
[C---:B------:R-:W-:Y:S01]  /*1b820*/  HMMA.1688.F32.TF32 R160, R100.reuse, R146, R152 ;  /* 0x0000009264a0723c */ /* 0x040fe20000081098 */
        /* <DEDUP_REMOVED lines=8> */
[----:B------:R-:W-:Y:S08]  /*1b8b0*/  HMMA.1688.F32.TF32 R44, R100, R26, R44 ;  /* 0x0000001a642c723c */ /* 0x000ff0000008102c */
[C---:B------:R-:W-:Y:S01]  /*1b8c0*/  HMMA.1688.F32.TF32 R180, R40.reuse, R146, R196 ;  /* 0x0000009228b4723c */ /* 0x040fe200000810c4 */
[----:B------:R-:W-:Y:S07]  /*1b8d0*/  LDSM.16.M88.4 R144, [R201+0x26180] ;  /* 0x02618000c990783b */ /* 0x000fee0000000200 */
[C---:B------:R-:W-:Y:S01]  /*1b8e0*/  HMMA.1688.F32.TF32 R52, R40.reuse, R22, R52 ;  /* 0x000000162834723c */ /* 0x040fe20000081034 */
[----:B------:R-:W-:Y:S07]  /*1b8f0*/  LDSM.16.M88.4 R20, [R201+0x25180] ;  /* 0x02518000c914783b */ /* 0x000fee0000000200 */
[C---:B------:R-:W-:Y:S01]  /*1b900*/  HMMA.1688.F32.TF32 R56, R40.reuse, R78, R56 ;  /* 0x0000004e2838723c */ /* 0x040fe20000081038 */
[----:B------:R-:W-:Y:S07]  /*1b910*/  LDSM.16.M88.4 R76, [R201+0x27180] ;  /* 0x02718000c94c783b */ /* 0x000fee0000000200 */
[C---:B------:R-:W-:Y:S01]  /*1b920*/  HMMA.1688.F32.TF32 R68, R40.reuse, R30, R68 ;  /* 0x0000001e2844723c */ /* 0x040fe20000081044 */
[----:B------:R-:W-:Y:S07]  /*1b930*/  LDSM.16.M88.4 R28, [R201+0x23180] ;  /* 0x02318000c91c783b */ /* 0x000fee0000000200 */
[C---:B------:R-:W-:Y:S01]  /*1b940*/  HMMA.1688.F32.TF32 R36, R40.reuse, R34, R36 ;  /* 0x000000222824723c */ /* 0x040fe20000081024 */
[----:B------:R-:W3:Y:S07]  /*1b950*/  LDSM.16.M88.4 R32, [R201+0x22180] ;  /* 0x02218000c920783b */ /* 0x000eee0000000200 */
[----:B------:R-:W-:Y:S01]  /*1b960*/  HMMA.1688.F32.TF32 R64, R40, R26, R64 ;  /* 0x0000001a2840723c */ /* 0x000fe20000081040 */
[----:B------:R-:W1:Y:S07]  /*1b970*/  LDSM.16.M88.4 R24, [R201+0x24180] ;  /* 0x02418000c918783b */ /* 0x000e6e0000000200 */
[-C--:B------:R-:W-:Y:S01]  /*1b980*/  HMMA.1688.F32.TF32 R120, R140, R50.reuse, R120 ;  /* 0x000000328c78723c */ /* 0x080fe20000081078 */
[----:B------:R-:W-:Y:S04]  /*1b990*/  LDS R140, [R2+0xe100] ;  /* 0x00e10000028c7984 */ /* 0x000fe80000000800 */
[----:B------:R-:W-:Y:S03]  /*1b9a0*/  LDS R142, [R2+0xe900] ;  /* 0x00e90000028e7984 */ /* 0x000fe60000000800 */
[-C--:B------:R-:W-:Y:S01]  /*1b9b0*/  HMMA.1688.F32.TF32 R88, R100, R50.reuse, R88 ;  /* 0x000000326458723c */ /* 0x080fe20000081058 */
[----:B------:R-:W-:Y:S04]  /*1b9c0*/  LDS R141, [R3+0xe100] ;  /* 0x00e10000038d7984 */ /* 0x000fe80000000800 */
[----:B------:R-:W2:Y:S04]  /*1b9d0*/  LDS R143, [R3+0xe900] ;  /* 0x00e90000038f7984 */ /* 0x000ea80000000800 */
[----:B------:R-:W-:Y:S04]  /*1b9e0*/  LDS R100, [R2+0xe180] ;  /* 0x00e1800002647984 */ /* 0x000fe80000000800 */
[----:B------:R-:W-:Y:S04]  /*1b9f0*/  LDS R102, [R2+0xe980] ;  /* 0x00e9800002667984 */ /* 0x000fe80000000800 */
[----:B------:R-:W-:Y:S04]  /*1ba00*/  LDS R101, [R3+0xe180] ;  /* 0x00e1800003657984 */ /* 0x000fe80000000800 */
[----:B------:R-:W2:Y:S01]  /*1ba10*/  LDS R103, [R3+0xe980] ;  /* 0x00e9800003677984 */ /* 0x000ea20000000800 */
[----:B------:R-:W-:Y:S08]  /*1ba20*/  HMMA.1688.F32.TF32 R60, R40, R50, R60 ;  /* 0x00000032283c723c */ /* 0x000ff0000008103c */
[C---:B-1----:R-:W-:Y:S08]  /*1ba30*/  HMMA.1688.F32.TF32 R136, R152.reuse, R4, R136 ;  /* 0x000000049888723c */ /* 0x042ff00000081088 */
[C---:B------:R-:W-:Y:S08]  /*1ba40*/  HMMA.1688.F32.TF32 R164, R152.reuse, R16, R164 ;  /* 0x0000001098a4723c */ /* 0x040ff000000810a4 */
[C---:B---3--:R-:W-:Y:S08]  /*1ba50*/  HMMA.1688.F32.TF32 R128, R152.reuse, R32, R128 ;  /* 0x000000209880723c */ /* 0x048ff00000081080 */
[C---:B------:R-:W-:Y:S08]  /*1ba60*/  HMMA.1688.F32.TF32 R124, R152.reuse, R28, R124 ;  /* 0x0000001c987c723c */ /* 0x040ff0000008107c */
[C---:B------:R-:W-:Y:S08]  /*1ba70*/  HMMA.1688.F32.TF32 R120, R152.reuse, R24, R120 ;  /* 0x000000189878723c */ /* 0x040ff00000081078 */
[C---:B------:R-:W-:Y:S08]  /*1ba80*/  HMMA.1688.F32.TF32 R116, R152.reuse, R20, R116 ;  /* 0x000000149874723c */ /* 0x040ff00000081074 */
[C---:B------:R-:W-:Y:S08]  /*1ba90*/  HMMA.1688.F32.TF32 R112, R152.reuse, R144, R112 ;  /* 0x000000909870723c */ /* 0x040ff00000081070 */
[----:B------:R-:W-:Y:S01]  /*1baa0*/  HMMA.1688.F32.TF32 R108, R152, R76, R108 ;  /* 0x0000004c986c723c */ /* 0x000fe2000008106c */
[----:B------:R-:W-:Y:S04]  /*1bab0*/  LDS R152, [R2+0xf080] ;  /* 0x00f0800002987984 */ /* 0x000fe80000000800 */
[----:B------:R-:W-:Y:S03]  /*1bac0*/  LDS R154, [R2+0xf880] ;  /* 0x00f88000029a7984 */ /* 0x000fe60000000800 */
[-C--:B------:R-:W-:Y:S01]  /*1bad0*/  HMMA.1688.F32.TF32 R12, R156, R4.reuse, R12 ;  /* 0x000000049c0c723c */ /* 0x080fe2000008100c */
[----:B------:R-:W-:Y:S04]  /*1bae0*/  LDS R153, [R3+0xf080] ;  /* 0x00f0800003997984 */ /* 0x000fe80000000800 */
[----:B------:R-:W1:Y:S03]  /*1baf0*/  LDS R155, [R3+0xf880] ;  /* 0x00f88000039b7984 */ /* 0x000e660000000800 */
[-C--:B--2---:R-:W-:Y:S08]  /*1bb00*/  HMMA.1688.F32.TF32 R168, R140, R4.reuse, R168 ;  /* 0x000000048ca8723c */ /* 0x084ff000000810a8 */
[----:B------:R-:W-:Y:S08]  /*1bb10*/  HMMA.1688.F32.TF32 R184, R100, R4, R184 ;  /* 0x0000000464b8723c */ /* 0x000ff000000810b8 */
[-C--:B------:R-:W-:Y:S08]  /*1bb20*/  HMMA.1688.F32.TF32 R8, R156, R16.reuse, R8 ;  /* 0x000000109c08723c */ /* 0x080ff00000081008 */
[-C--:B------:R-:W-:Y:S08]  /*1bb30*/  HMMA.1688.F32.TF32 R160, R140, R16.reuse, R160 ;  /* 0x000000108ca0723c */ /* 0x080ff000000810a0 */
[----:B------:R-:W-:Y:S08]  /*1bb40*/  HMMA.1688.F32.TF32 R180, R100, R16, R180 ;  /* 0x0000001064b4723c */ /* 0x000ff000000810b4 */
        /* <DEDUP_REMOVED lines=25> */
[----:B------:R-:W-:Y:S01]  /*1bce0*/  HMMA.1688.F32.TF32 R64, R100, R76, R64 ;  /* 0x0000004c6440723c */ /* 0x000fe20000081040 */
[----:B------:R-:W-:Y:S04]  /*1bcf0*/  LDS R102, [R2+0xf980] ;  /* 0x00f9800002667984 */ /* 0x000fe80000000800 */
[----:B------:R1:W-:Y:S04]  /*1bd00*/  LDS R100, [R2+0xf180] ;  /* 0x00f1800002647984 */ /* 0x0003e80000000800 */
[----:B------:R-:W-:Y:S04]  /*1bd10*/  LDS R103, [R3+0xf980] ;  /* 0x00f9800003677984 */ /* 0x000fe80000000800 */
[----:B------:R-:W2:Y:S01]  /*1bd20*/  LDS R101, [R3+0xf180] ;  /* 0x00f1800003657984 */ /* 0x000ea20000000800 */
[----:B------:R-:W-:Y:S01]  /*1bd30*/  IMAD.MOV.U32 R193, RZ, RZ, c[0x0][0x180] ;  /* 0x00006000ffc17624 */ /* 0x000fe200078e00ff */
[----:B-1----:R-:W-:Y:S04]  /*1bd40*/  HMMA.1688.F32.TF32 R136, R152, R6, R136 ;  /* 0x000000069888723c */ /* 0x002fe80000081088 */
[----:B------:R-:W-:-:S04]  /*1bd50*/  IADD3 R193, R193, -0x100, RZ ;  /* 0xffffff00c1c17810 */ /* 0x000fc80007ffe0ff */
[----:B------:R-:W-:Y:S01]  /*1bd60*/  HMMA.1688.F32.TF32 R164, R152, R18, R164 ;  /* 0x0000001298a4723c */ /* 0x000fe200000810a4 */
[----:B------:R-:W-:-:S07]  /*1bd70*/  IMAD R2, R204, -0x80, R193 ;  /* 0xffffff80cc027824 */ /* 0x000fce00078e02c1 */
[C---:B------:R-:W-:Y:S08]  /*1bd80*/  HMMA.1688.F32.TF32 R128, R152.reuse, R34, R128 ;  /* 0x000000229880723c */ /* 0x040ff00000081080 */
[C---:B------:R-:W-:Y:S08]  /*1bd90*/  HMMA.1688.F32.TF32 R124, R152.reuse, R30, R124 ;  /* 0x0000001e987c723c */ /* 0x040ff0000008107c */
[C---:B------:R-:W-:Y:S08]  /*1bda0*/  HMMA.1688.F32.TF32 R120, R152.reuse, R26, R120 ;  /* 0x0000001a9878723c */ /* 0x040ff00000081078 */
[C---:B------:R-:W-:Y:S08]  /*1bdb0*/  HMMA.1688.F32.TF32 R116, R152.reuse, R22, R116 ;  /* 0x000000169874723c */ /* 0x040ff00000081074 */
[C---:B------:R-:W-:Y:S08]  /*1bdc0*/  HMMA.1688.F32.TF32 R112, R152.reuse, R146, R112 ;  /* 0x000000929870723c */ /* 0x040ff00000081070 */
[----:B------:R-:W-:Y:S08]  /*1bdd0*/  HMMA.1688.F32.TF32 R108, R152, R78, R108 ;  /* 0x0000004e986c723c */ /* 0x000ff0000008106c */
[-C--:B--2---:R-:W-:Y:S08]  /*1bde0*/  HMMA.1688.F32.TF32 R8, R156, R18.reuse, R8 ;  /* 0x000000129c08723c */ /* 0x084ff00000081008 */
[-C--:B---3--:R-:W-:Y:S08]  /*1bdf0*/  HMMA.1688.F32.TF32 R152, R140, R18.reuse, R160 ;  /* 0x000000128c98723c */ /* 0x088ff000000810a0 */
[----:B------:R-:W-:Y:S01]  /*1be00*/  HMMA.1688.F32.TF32 R172, R100, R18, R180 ;  /* 0x0000001264ac723c */ /* 0x000fe200000810b4 */
[----:B------:R-:W2:Y:S04]  /*1be10*/  LDL.LU R19, [R1+0xaf8] ;  /* 0x000af80001137983 */ /* 0x000ea80000300800 */
[----:B------:R-:W3:Y:S03]  /*1be20*/  LDL.LU R18, [R1+0xb04] ;  /* 0x000b040001127983 */ /* 0x000ee60000300800 */
[----:B------:R-:W-:Y:S01]  /*1be30*/  HMMA.1688.F32.TF32 R12, R156, R6, R12 ;  /* 0x000000069c0c723c */ /* 0x000fe2000008100c */
[----:B------:R-:W2:Y:S01]  /*1be40*/  LDL.LU R17, [R1+0xabc] ;  /* 0x000abc0001117983 */ /* 0x000ea20000300800 */
[----:B------:R-:W-:-:S06]  /*1be50*/  ISETP.GT.AND P1, PT, R2, RZ, PT ;  /* 0x000000ff0200720c */ /* 0x000fcc0003f24270 */
[-C--:B------:R-:W-:Y:S08]  /*1be60*/  HMMA.1688.F32.TF32 R168, R140, R6.reuse, R168 ;  /* 0x000000068ca8723c */ /* 0x080ff000000810a8 */
[----:B------:R-:W-:Y:S01]  /*1be70*/  HMMA.1688.F32.TF32 R176, R100, R6, R184 ;  /* 0x0000000664b0723c */ /* 0x000fe200000810b8 */
[----:B------:R-:W2:Y:S01]  /*1be80*/  LDL.LU R6, [R1+0xac0] ;  /* 0x000ac00001067983 */ /* 0x000ea20000300800 */
[----:B------:R-:W-:-:S02]  /*1be90*/  SEL R3, RZ, 0x4, !P1 ;  /* 0x00000004ff037807 */ /* 0x000fc40004800000 */
[-C--:B------:R-:W-:Y:S02]  /*1bea0*/  IADD3 R188, P1, R188, R202.reuse, RZ ;  /* 0x000000cabcbc7210 */ /* 0x080fe40007f3e0ff */
[----:B-----5:R-:W-:Y:S02]  /*1beb0*/  IADD3 R190, P3, R190, R202, RZ ;  /* 0x000000cabebe7210 */ /* 0x020fe40007f7e0ff */
[----:B------:R-:W-:Y:S01]  /*1bec0*/  IADD3.X R195, R195, R0, RZ, P1, !PT ;  /* 0x00000000c3c37210 */ /* 0x000fe20000ffe4ff */
[----:B------:R-:W-:Y:S01]  /*1bed0*/  STL [R1+0xb3c], R188 ;  /* 0x000b3cbc01007387 */ /* 0x000fe20000100800 */
[----:B------:R-:W-:Y:S01]  /*1bee0*/  IADD3 R200, P4, R200, R202, RZ ;  /* 0x000000cac8c87210 */ /* 0x000fe20007f9e0ff */
[----:B----4-:R-:W-:Y:S02]  /*1bef0*/  IMAD.X R189, R189, 0x1, R0, P3 ;  /* 0x00000001bdbd7824 */ /* 0x010fe400018e0600 */
[----:B------:R-:W-:Y:S04]  /*1bf00*/  STL [R1+0xb38], R195 ;  /* 0x000b38c301007387 */ /* 0x000fe80000100800 */
[----:B------:R-:W4:Y:S04]  /*1bf10*/  LDL.LU R24, [R1+0xac8] ;  /* 0x000ac80001187983 */ /* 0x000f280000300800 */
[----:B------:R-:W5:Y:S01]  /*1bf20*/  LDL.LU R7, [R1+0xa80] ;  /* 0x000a800001077983 */ /* 0x000f620000300800 */
[----:B------:R-:W-:-:S03]  /*1bf30*/  IADD3.X R191, R191, R0, RZ, P4, !PT ;  /* 0x00000000bfbf7210 */ /* 0x000fc600027fe4ff */
[----:B------:R-:W-:Y:S04]  /*1bf40*/  STL [R1+0xb44], R190 ;  /* 0x000b44be01007387 */ /* 0x000fe80000100800 */
[----:B------:R-:W-:Y:S04]  /*1bf50*/  STL [R1+0xb40], R189 ;  /* 0x000b40bd01007387 */ /* 0x000fe80000100800 */
[----:B------:R-:W-:Y:S04]  /*1bf60*/  STL [R1+0xb0c], R200 ;  /* 0x000b0cc801007387 */ /* 0x000fe80000100800 */
[----:B------:R-:W5:Y:S01]  /*1bf70*/  LDL.LU R25, [R1+0xac4] ;  /* 0x000ac40001197983 */ /* 0x000f620000300800 */
[-C--:B------:R-:W-:Y:S03]  /*1bf80*/  HMMA.1688.F32.TF32 R132, R156, R22.reuse, R132 ;  /* 0x000000169c84723c */ /* 0x080fe60000081084 */
[----:B------:R-:W-:Y:S04]  /*1bf90*/  STL [R1+0xb00], R191 ;  /* 0x000b00bf01007387 */ /* 0x000fe80000100800 */
[----:B------:R-:W5:Y:S01]  /*1bfa0*/  LDL.LU R21, [R1+0xa7c] ;  /* 0x000a7c0001157983 */ /* 0x000f620000300800 */
[-C--:B------:R-:W-:Y:S08]  /*1bfb0*/  HMMA.1688.F32.TF32 R84, R140, R22.reuse, R84 ;  /* 0x000000168c54723c */ /* 0x080ff00000081054 */
[----:B------:R-:W-:Y:S01]  /*1bfc0*/  HMMA.1688.F32.TF32 R68, R100, R22, R68 ;  /* 0x000000166444723c */ /* 0x000fe20000081044 */
[----:B------:R-:W5:Y:S04]  /*1bfd0*/  LDL.LU R22, [R1+0xa84] ;  /* 0x000a840001167983 */ /* 0x000f680000300800 */
[----:B------:R-:W5:Y:S04]  /*1bfe0*/  LDL.LU R20, [R1+0xa88] ;  /* 0x000a880001147983 */ /* 0x000f680000300800 */
[----:B------:R-:W5:Y:S04]  /*1bff0*/  LDL.LU R23, [R1+0xa3c] ;  /* 0x000a3c0001177983 */ /* 0x000f680000300800 */
[----:B------:R-:W5:Y:S01]  /*1c000*/  LDL.LU R16, [R1+0xa40] ;  /* 0x000a400001107983 */ /* 0x000f620000300800 */
[----:B------:R-:W-:-:S05]  /*1c010*/  IMAD.MOV.U32 R194, RZ, RZ, 0x7f ;  /* 0x0000007fffc27424 */ /* 0x000fca00078e00ff */
[----:B------:R-:W-:-:S04]  /*1c020*/  IADD3 R192, R194, c[0x0][0x180], RZ ;  /* 0x00006000c2c07a10 */ /* 0x000fc80007ffe0ff */
[----:B------:R-:W-:-:S04]  /*1c030*/  SHF.R.S32.HI R194, RZ, 0x1f, R192 ;  /* 0x0000001fffc27819 */ /* 0x000fc800000114c0 */
[----:B------:R-:W-:-:S04]  /*1c040*/  LEA.HI R194, R194, R192, RZ, 0x7 ;  /* 0x000000c0c2c27211 */ /* 0x000fc800078f38ff */
[----:B------:R-:W-:Y:S01]  /*1c050*/  SHF.R.S32.HI R194, RZ, 0x7, R194 ;  /* 0x00000007ffc27819 */ /* 0x000fe200000114c2 */
[----:B------:R-:W-:-:S03]  /*1c060*/  UIADD3 UR5, UR5, 0x1, URZ ;  /* 0x0000000105057890 */ /* 0x000fc6000fffe03f */
[----:B------:R-:W-:Y:S01]  /*1c070*/  IADD3 R194, R194, -0x2, RZ ;  /* 0xfffffffec2c27810 */ /* 0x000fe20007ffe0ff */
[----:B------:R-:W-:-:S03]  /*1c080*/  UISETP.GT.AND UP0, UPT, UR5, 0x1, UPT ;  /* 0x000000010500788c */ /* 0x000fc6000bf04270 */
[----:B------:R-:W-:Y:S01]  /*1c090*/  ISETP.GE.AND P0, PT, R204, R194, PT ;  /* 0x000000c2cc00720c */ /* 0x000fe20003f06270 */
[----:B------:R-:W-:-:S03]  /*1c0a0*/  USEL UR5, UR5, URZ, !UP0 ;  /* 0x0000003f05057287 */ /* 0x000fc6000c000000 */
[----:B------:R-:W-:-:S04]  /*1c0b0*/  SEL R3, R3, RZ, !P0 ;  /* 0x000000ff03037207 */ /* 0x000fc80004000000 */
[----:B------:R-:W-:Y:S01]  /*1c0c0*/  ISETP.NE.U32.AND P2, PT, R3, RZ, PT ;  /* 0x000000ff0300720c */ /* 0x000fe20003f45070 */
[----:B------:R-:W-:Y:S02]  /*1c0d0*/  IMAD.U32 R3, RZ, RZ, UR5 ;  /* 0x00000005ff037e24 */ /* 0x000fe4000f8e00ff */
[----:B------:R-:W-:Y:S02]  /*1c0e0*/  IMAD.MOV.U32 R4, RZ, RZ, R188 ;  /* 0x000000ffff047224 */ /* 0x000fe400078e00bc */
[----:B------:R-:W-:Y:S02]  /*1c0f0*/  IMAD R3, R3, 0x10000, R203 ;  /* 0x0001000003037824 */ /* 0x000fe400078e02cb */
[----:B------:R-:W-:Y:S01]  /*1c100*/  IMAD.MOV.U32 R5, RZ, RZ, R195 ;  /* 0x000000ffff057224 */ /* 0x000fe200078e00c3 */
[----:B------:R-:W-:Y:S01]  /*1c110*/  BAR.SYNC.DEFER_BLOCKING 0x0 ;  /* 0x0000000000007b1d */ /* 0x000fe20000010000 */
[----:B------:R-:W-:-:S05]  /*1c120*/  ISETP.GT.AND P1, PT, R2, 0x4, PT ;  /* 0x000000040200780c */ /* 0x000fca0003f24270 */
[----:B------:R-:W-:Y:S01]  /*1c130*/  @!PT LDS RZ, [RZ] ;  /* 0x00000000fffff984 */ /* 0x000fe20000000800 */
[----:B------:R-:W-:Y:S01]  /*1c140*/  @!PT LDS RZ, [RZ] ;  /* 0x00000000fffff984 */ /* 0x000fe20000000800 */
[----:B------:R-:W-:Y:S01]  /*1c150*/  @!PT LDS RZ, [RZ] ;  /* 0x00000000fffff984 */ /* 0x000fe20000000800 */
[----:B------:R1:W-:Y:S02]  /*1c160*/  LDGSTS.E [R3], [R4.64], P2 ;  /* 0x0000000004037fae */ /* 0x0003e40009121848 */
[----:B-1----:R-:W-:-:S04]  /*1c170*/  SEL R4, RZ, 0x4, !P1 ;  /* 0x00000004ff047807 */ /* 0x002fc80004800000 */
[----:B------:R-:W-:Y:S01]  /*1c180*/  SEL R4, R4, RZ, !P0 ;  /* 0x000000ff04047207 */ /* 0x000fe20004000000 */
[----:B------:R-:W-:-:S03]  /*1c190*/  IMAD.MOV.U32 R5, RZ, RZ, R189 ;  /* 0x000000ffff057224 */ /* 0x000fc600078e00bd */
[----:B------:R-:W-:Y:S01]  /*1c1a0*/  ISETP.NE.U32.AND P1, PT, R4, RZ, PT ;  /* 0x000000ff0400720c */ /* 0x000fe20003f25070 */
[----:B------:R-:W-:-:S05]  /*1c1b0*/  IMAD.MOV.U32 R4, RZ, RZ, R190 ;  /* 0x000000ffff047224 */ /* 0x000fca00078e00be */
[----:B------:R1:W-:Y:S01]  /*1c1c0*/  LDGSTS.E [R3+0x100], [R4.64], P2 ;  /* 0x0010000004037fae */ /* 0x0003e20009121848 */
[----:B------:R-:W-:Y:S01]  /*1c1d0*/  ISETP.GT.AND P2, PT, R2, 0x8, PT ;  /* 0x000000080200780c */ /* 0x000fe20003f44270 */
[----:B-1----:R-:W-:Y:S02]  /*1c1e0*/  IMAD.MOV.U32 R4, RZ, RZ, R200 ;  /* 0x000000ffff047224 */ /* 0x002fe400078e00c8 */
[----:B------:R-:W-:-:S05]  /*1c1f0*/  IMAD.MOV.U32 R5, RZ, RZ, R191 ;  /* 0x000000ffff057224 */ /* 0x000fca00078e00bf */
[----:B------:R1:W-:Y:S02]  /*1c200*/  LDGSTS.E [R3+0x800], [R4.64], P1 ;  /* 0x0080000004037fae */ /* 0x0003e40008921848 */
[----:B-1----:R-:W-:-:S04]  /*1c210*/  SEL R4, RZ, 0x4, !P2 ;  /* 0x00000004ff047807 */ /* 0x002fc80005000000 */
[----:B------:R-:W-:-:S04]  /*1c220*/  SEL R4, R4, RZ, !P0 ;  /* 0x000000ff04047207 */ /* 0x000fc80004000000 */
[----:B------:R-:W-:Y:S02]  /*1c230*/  ISETP.NE.U32.AND P2, PT, R4, RZ, PT ;  /* 0x000000ff0400720c */ /* 0x000fe40003f45070 */
[----:B---3--:R-:W-:-:S04]  /*1c240*/  IADD3 R18, P3, R18, R202, RZ ;  /* 0x000000ca12127210 */ /* 0x008fc80007f7e0ff */
[----:B--2---:R-:W-:Y:S01]  /*1c250*/  IADD3.X R19, R19, R0, RZ, P3, !PT ;  /* 0x0000000013137210 */ /* 0x004fe20001ffe4ff */
[----:B------:R-:W-:Y:S01]  /*1c260*/  IMAD.MOV.U32 R4, RZ, RZ, R18 ;  /* 0x000000ffff047224 */ /* 0x000fe200078e0012 */
[----:B------:R-:W-:Y:S03]  /*1c270*/  STL [R1+0xb04], R18 ;  /* 0x000b041201007387 */ /* 0x000fe60000100800 */
[----:B------:R-:W-:Y:S01]  /*1c280*/  IMAD.MOV.U32 R5, RZ, RZ, R19 ;  /* 0x000000ffff057224 */ /* 0x000fe200078e0013 */
[----:B------:R1:W-:Y:S04]  /*1c290*/  STL [R1+0xaf8], R19 ;  /* 0x000af81301007387 */ /* 0x0003e80000100800 */
[----:B------:R2:W-:Y:S01]  /*1c2a0*/  LDGSTS.E [R3+0x900], [R4.64], P1 ;  /* 0x0090000004037fae */ /* 0x0005e20008921848 */
[----:B------:R-:W-:-:S05]  /*1c2b0*/  IADD3 R6, P4, R6, R202, RZ ;  /* 0x000000ca06067210 */ /* 0x000fca0007f9e0ff */
[----:B------:R-:W-:Y:S01]  /*1c2c0*/  IMAD.X R17, R17, 0x1, R0, P4 ;  /* 0x0000000111117824 */ /* 0x000fe200020e0600 */
[----:B------:R-:W-:Y:S01]  /*1c2d0*/  STL [R1+0xac0], R6 ;  /* 0x000ac00601007387 */ /* 0x000fe20000100800 */
[----:B--2---:R-:W-:-:S03]  /*1c2e0*/  IMAD.MOV.U32 R4, RZ, RZ, R6 ;  /* 0x000000ffff047224 */ /* 0x004fc600078e0006 */
[----:B------:R2:W-:Y:S01]  /*1c2f0*/  STL [R1+0xabc], R17 ;  /* 0x000abc1101007387 */ /* 0x0005e20000100800 */
[----:B------:R-:W-:-:S03]  /*1c300*/  MOV R5, R17 ;  /* 0x0000001100057202 */ /* 0x000fc60000000f00 */
[----:B-1----:R-:W3:Y:S01]  /*1c310*/  LDL.LU R19, [R1+0xa44] ;  /* 0x000a440001137983 */ /* 0x002ee20000300800 */
[----:B------:R-:W-:-:S03]  /*1c320*/  ISETP.GT.AND P1, PT, R2, 0xc, PT ;  /* 0x0000000c0200780c */ /* 0x000fc60003f24270 */
[----:B------:R-:W3:Y:S01]  /*1c330*/  LDL.LU R18, [R1+0xa48] ;  /* 0x000a480001127983 */ /* 0x000ee20000300800 */
[----:B----4-:R-:W-:-:S03]  /*1c340*/  IADD3 R24, P3, R24, R202, RZ ;  /* 0x000000ca18187210 */ /* 0x010fc60007f7e0ff */
[----:B------:R1:W-:Y:S04]  /*1c350*/  LDGSTS.E [R3+0x1000], [R4.64], P2 ;  /* 0x0100000004037fae */ /* 0x0003e80009121848 */
[----:B--2---:R-:W2:Y:S04]  /*1c360*/  LDL.LU R17, [R1+0x9fc] ;  /* 0x0009fc0001117983 */ /* 0x004ea80000300800 */
[----:B------:R-:W4:Y:S01]  /*1c370*/  LDL.LU R6, [R1+0xa00] ;  /* 0x000a000001067983 */ /* 0x000f220000300800 */
[----:B-1----:R-:W-:Y:S01]  /*1c380*/  SEL R4, RZ, 0x4, !P1 ;  /* 0x00000004ff047807 */ /* 0x002fe20004800000 */
[----:B-----5:R-:W-:-:S03]  /*1c390*/  IMAD.X R25, R25, 0x1, R0, P3 ;  /* 0x0000000119197824 */ /* 0x020fc600018e0600 */
[----:B------:R-:W-:Y:S02]  /*1c3a0*/  SEL R4, R4, RZ, !P0 ;  /* 0x000000ff04047207 */ /* 0x000fe40004000000 */
[----:B------:R-:W-:Y:S02]  /*1c3b0*/  IADD3 R7, P4, R7, R202, RZ ;  /* 0x000000ca07077210 */ /* 0x000fe40007f9e0ff */
[----:B------:R-:W-:Y:S01]  /*1c3c0*/  ISETP.NE.U32.AND P1, PT, R4, RZ, PT ;  /* 0x000000ff0400720c */ /* 0x000fe20003f25070 */
[----:B------:R-:W-:Y:S02]  /*1c3d0*/  IMAD.MOV.U32 R4, RZ, RZ, R24 ;  /* 0x000000ffff047224 */ /* 0x000fe400078e0018 */
[----:B------:R-:W-:Y:S02]  /*1c3e0*/  IMAD.MOV.U32 R5, RZ, RZ, R25 ;  /* 0x000000ffff057224 */ /* 0x000fe400078e0019 */
[----:B------:R-:W-:-:S03]  /*1c3f0*/  IMAD.X R21, R21, 0x1, R0, P4 ;  /* 0x0000000115157824 */ /* 0x000fc600020e0600 */
[----:B------:R1:W-:Y:S01]  /*1c400*/  LDGSTS.E [R3+0x1100], [R4.64], P2 ;  /* 0x0110000004037fae */ /* 0x0003e20009121848 */
[----:B------:R-:W-:-:S03]  /*1c410*/  ISETP.GT.AND P2, PT, R2, 0x10, PT ;  /* 0x000000100200780c */ /* 0x000fc60003f44270 */
[----:B------:R-:W-:Y:S01]  /*1c420*/  STL [R1+0xac8], R24 ;  /* 0x000ac81801007387 */ /* 0x000fe20000100800 */
[-C--:B------:R-:W-:Y:S02]  /*1c430*/  IADD3 R20, P3, R20, R202.reuse, RZ ;  /* 0x000000ca14147210 */ /* 0x080fe40007f7e0ff */
[----:B-1----:R-:W-:Y:S01]  /*1c440*/  MOV R4, R7 ;  /* 0x0000000700047202 */ /* 0x002fe20000000f00 */
[----:B------:R-:W-:Y:S01]  /*1c450*/  IMAD.MOV.U32 R5, RZ, RZ, R21 ;  /* 0x000000ffff057224 */ /* 0x000fe200078e0015 */
[----:B------:R-:W-:Y:S01]  /*1c460*/  STL [R1+0xac4], R25 ;  /* 0x000ac41901007387 */ /* 0x000fe20000100800 */
[--C-:B------:R-:W-:Y:S01]  /*1c470*/  IMAD.X R22, R22, 0x1, R0.reuse, P3 ;  /* 0x0000000116167824 */ /* 0x100fe200018e0600 */
[----:B------:R-:W-:Y:S02]  /*1c480*/  IADD3 R16, P4, R16, R202, RZ ;  /* 0x000000ca10107210 */ /* 0x000fe40007f9e0ff */
[----:B------:R-:W-:Y:S04]  /*1c490*/  STL [R1+0xa80], R7 ;  /* 0x000a800701007387 */ /* 0x000fe80000100800 */
[----:B------:R1:W-:Y:S04]  /*1c4a0*/  LDGSTS.E [R3+0x1800], [R4.64], P1 ;  /* 0x0180000004037fae */ /* 0x0003e80008921848 */
[----:B------:R5:W-:Y:S01]  /*1c4b0*/  STL [R1+0xa7c], R21 ;  /* 0x000a7c1501007387 */ /* 0x000be20000100800 */
[----:B------:R-:W-:Y:S01]  /*1c4c0*/  IMAD.X R23, R23, 0x1, R0, P4 ;  /* 0x0000000117177824 */ /* 0x000fe200020e0600 */
[----:B-1----:R-:W-:-:S02]  /*1c4d0*/  SEL R4, RZ, 0x4, !P2 ;  /* 0x00000004ff047807 */ /* 0x002fc40005000000 */
[----:B-----5:R-:W5:Y:S01]  /*1c4e0*/  LDL.LU R21, [R1+0xa08] ;  /* 0x000a080001157983 */ /* 0x020f620000300800 */
[----:B------:R-:W-:-:S03]  /*1c4f0*/  MOV R5, R22 ;  /* 0x0000001600057202 */ /* 0x000fc60000000f00 */
[----:B------:R-:W5:Y:S01]  /*1c500*/  LDL.LU R7, [R1+0x9b0] ;  /* 0x0009b00001077983 */ /* 0x000f620000300800 */
[----:B------:R-:W-:-:S03]  /*1c510*/  SEL R4, R4, RZ, !P0 ;  /* 0x000000ff04047207 */ /* 0x000fc60004000000 */
[----:B------:R-:W-:Y:S04]  /*1c520*/  STL [R1+0xa88], R20 ;  /* 0x000a881401007387 */ /* 0x000fe80000100800 */
[----:B------:R1:W-:Y:S01]  /*1c530*/  STL [R1+0xa84], R22 ;  /* 0x000a841601007387 */ /* 0x0003e20000100800 */
[----:B------:R-:W-:-:S03]  /*1c540*/  ISETP.NE.U32.AND P2, PT, R4, RZ, PT ;  /* 0x000000ff0400720c */ /* 0x000fc60003f45070 */
[----:B------:R1:W-:Y:S01]  /*1c550*/  STL [R1+0xa40], R16 ;  /* 0x000a401001007387 */ /* 0x0003e20000100800 */
[----:B------:R-:W-:-:S03]  /*1c560*/  IMAD.MOV.U32 R4, RZ, RZ, R20 ;  /* 0x000000ffff047224 */ /* 0x000fc600078e0014 */
[----:B-1----:R-:W5:Y:S04]  /*1c570*/  LDL.LU R22, [R1+0xa04] ;  /* 0x000a040001167983 */ /* 0x002f680000300800 */
[----:B------:R-:W-:Y:S04]  /*1c580*/  STL [R1+0xa3c], R23 ;  /* 0x000a3c1701007387 */ /* 0x000fe80000100800 */
[----:B------:R-:W5:Y:S04]  /*1c590*/  LDL.LU R20, [R1+0x9ac] ;  /* 0x0009ac0001147983 */ /* 0x000f680000300800 */
[----:B------:R1:W-:Y:S01]  /*1c5a0*/  LDGSTS.E [R3+0x1900], [R4.64], P1 ;  /* 0x0190000004037fae */ /* 0x0003e20008921848 */
[----:B------:R-:W-:-:S03]  /*1c5b0*/  ISETP.GT.AND P1, PT, R2, 0x14, PT ;  /* 0x000000140200780c */ /* 0x000fc60003f24270 */
[----:B------:R-:W5:Y:S01]  /*1c5c0*/  LDL.LU R24, [R1+0x9b8] ;  /* 0x0009b80001187983 */ /* 0x000f620000300800 */
[----:B-1----:R-:W-:Y:S02]  /*1c5d0*/  IMAD.MOV.U32 R4, RZ, RZ, R16 ;  /* 0x000000ffff047224 */ /* 0x002fe400078e0010 */
[----:B------:R-:W-:Y:S01]  /*1c5e0*/  IMAD.MOV.U32 R5, RZ, RZ, R23 ;  /* 0x000000ffff057224 */ /* 0x000fe200078e0017 */
[----:B------:R-:W5:Y:S04]  /*1c5f0*/  LDL.LU R16, [R1+0x970] ;  /* 0x0009700001107983 */ /* 0x000f680000300800 */
[----:B------:R1:W-:Y:S02]  /*1c600*/  LDGSTS.E [R3+0x2000], [R4.64], P2 ;  /* 0x0200000004037fae */ /* 0x0003e40009121848 */
[----:B-1----:R-:W-:-:S04]  /*1c610*/  SEL R4, RZ, 0x4, !P1 ;  /* 0x00000004ff047807 */ /* 0x002fc80004800000 */
[----:B------:R-:W-:-:S04]  /*1c620*/  SEL R4, R4, RZ, !P0 ;  /* 0x000000ff04047207 */ /* 0x000fc80004000000 */
[----:B------:R-:W-:Y:S02]  /*1c630*/  ISETP.NE.U32.AND P1, PT, R4, RZ, PT ;  /* 0x000000ff0400720c */ /* 0x000fe40003f25070 */
[----:B---3--:R-:W-:-:S05]  /*1c640*/  IADD3 R18, P3, R18, R202, RZ ;  /* 0x000000ca12127210 */ /* 0x008fca0007f7e0ff */
[----:B------:R-:W-:Y:S01]  /*1c650*/  IMAD.X R19, R19, 0x1, R0, P3 ;  /* 0x0000000113137824 */ /* 0x000fe200018e0600 */
[----:B------:R1:W-:Y:S01]  /*1c660*/  STL [R1+0xa48], R18 ;  /* 0x000a481201007387 */ /* 0x0003e20000100800 */
[----:B----4-:R-:W-:-:S03]  /*1c670*/  IADD3 R6, P4, R6, R202, RZ ;  /* 0x000000ca06067210 */ /* 0x010fc60007f9e0ff */
[----:B------:R3:W-:Y:S04]  /*1c680*/  STL [R1+0xa44], R19 ;  /* 0x000a441301007387 */ /* 0x0007e80000100800 */
[----:B------:R-:W-:Y:S01]  /*1c690*/  STL [R1+0xa00], R6 ;  /* 0x000a000601007387 */ /* 0x000fe20000100800 */
[----:B--2---:R-:W-:-:S03]  /*1c6a0*/  IMAD.X R17, R17, 0x1, R0, P4 ;  /* 0x0000000111117824 */ /* 0x004fc600020e0600 */
[----:B------:R-:W2:Y:S01]  /*1c6b0*/  LDL.LU R25, [R1+0x9b4] ;  /* 0x0009b40001197983 */ /* 0x000ea20000300800 */
[----:B------:R-:W-:Y:S01]  /*1c6c0*/  MOV R4, R18 ;  /* 0x0000001200047202 */ /* 0x000fe20000000f00 */
[----:B------:R-:W-:Y:S02]  /*1c6d0*/  IMAD.MOV.U32 R5, RZ, RZ, R19 ;  /* 0x000000ffff057224 */ /* 0x000fe400078e0013 */
[----:B------:R4:W-:Y:S04]  /*1c6e0*/  STL [R1+0x9fc], R17 ;  /* 0x0009fc1101007387 */ /* 0x0009e80000100800 */
[----:B-1----:R-:W2:Y:S04]  /*1c6f0*/  LDL.LU R18, [R1+0x96c] ;  /* 0x00096c0001127983 */ /* 0x002ea80000300800 */
[----:B------:R1:W-:Y:S01]  /*1c700*/  LDGSTS.E [R3+0x2100], [R4.64], P2 ;  /* 0x0210000004037fae */ /* 0x0003e20009121848 */
[----:B------:R-:W-:-:S03]  /*1c710*/  ISETP.GT.AND P2, PT, R2, 0x18, PT ;  /* 0x000000180200780c */ /* 0x000fc60003f44270 */
[----:B---3--:R-:W3:Y:S01]  /*1c720*/  LDL.LU R19, [R1+0x974] ;  /* 0x0009740001137983 */ /* 0x008ee20000300800 */
[----:B-1----:R-:W-:Y:S02]  /*1c730*/  IMAD.MOV.U32 R4, RZ, RZ, R6 ;  /* 0x000000ffff047224 */ /* 0x002fe400078e0006 */
[----:B------:R-:W-:Y:S02]  /*1c740*/  IMAD.MOV.U32 R5, RZ, RZ, R17 ;  /* 0x000000ffff057224 */ /* 0x000fe400078e0011 */
[----:B----4-:R-:W4:Y:S04]  /*1c750*/  LDL.LU R17, [R1+0x978] ;  /* 0x0009780001117983 */ /* 0x010f280000300800 */
[----:B------:R1:W-:Y:S04]  /*1c760*/  LDGSTS.E [R3+0x2800], [R4.64], P1 ;  /* 0x0280000004037fae */ /* 0x0003e80008921848 */
[----:B------:R-:W3:Y:S04]  /*1c770*/  LDL.LU R23, [R1+0x92c] ;  /* 0x00092c0001177983 */ /* 0x000ee80000300800 */
[----:B------:R-:W3:Y:S01]  /*1c780*/  LDL.LU R6, [R1+0x930] ;  /* 0x0009300001067983 */ /* 0x000ee20000300800 */
[----:B-1----:R-:W-:-:S02]  /*1c790*/  SEL R4, RZ, 0x4, !P2 ;  /* 0x00000004ff047807 */ /* 0x002fc40005000000 */
[-C--:B-----5:R-:W-:Y:S02]  /*1c7a0*/  IADD3 R21, P3, R21, R202.reuse, RZ ;  /* 0x000000ca15157210 */ /* 0x0a0fe40007f7e0ff */
[----:B------:R-:W-:Y:S02]  /*1c7b0*/  SEL R4, R4, RZ, !P0 ;  /* 0x000000ff04047207 */ /* 0x000fe40004000000 */
[----:B------:R-:W-:Y:S02]  /*1c7c0*/  IADD3 R7, P4, R7, R202, RZ ;  /* 0x000000ca07077210 */ /* 0x000fe40007f9e0ff */
[----:B------:R-:W-:Y:S01]  /*1c7d0*/  ISETP.NE.U32.AND P2, PT, R4, RZ, PT ;  /* 0x000000ff0400720c */ /* 0x000fe20003f45070 */
[----:B------:R-:W-:Y:S01]  /*1c7e0*/  IMAD.MOV.U32 R4, RZ, RZ, R21 ;  /* 0x000000ffff047224 */ /* 0x000fe200078e0015 */
[----:B------:R-:W-:Y:S01]  /*1c7f0*/  STL [R1+0xa08], R21 ;  /* 0x000a081501007387 */ /* 0x000fe20000100800 */
[----:B------:R-:W-:-:S04]  /*1c800*/  IMAD.X R22, R22, 0x1, R0, P3 ;  /* 0x0000000116167824 */ /* 0x000fc800018e0600 */
[----:B------:R-:W-:Y:S01]  /*1c810*/  IMAD.MOV.U32 R5, RZ, RZ, R22 ;  /* 0x000000ffff057224 */ /* 0x000fe200078e0016 */
[----:B------:R1:W-:Y:S01]  /*1c820*/  STL [R1+0xa04], R22 ;  /* 0x000a041601007387 */ /* 0x0003e20000100800 */
[----:B------:R-:W-:-:S03]  /*1c830*/  IADD3.X R20, R20, R0, RZ, P4, !PT ;  /* 0x0000000014147210 */ /* 0x000fc600027fe4ff */
[----:B------:R5:W-:Y:S04]  /*1c840*/  STL [R1+0x9b0], R7 ;  /* 0x0009b00701007387 */ /* 0x000be80000100800 */
[----:B------:R5:W-:Y:S04]  /*1c850*/  LDGSTS.E [R3+0x2900], [R4.64], P1 ;  /* 0x0290000004037fae */ /* 0x000be80008921848 */
[----:B------:R5:W-:Y:S04]  /*1c860*/  STL [R1+0x9ac], R20 ;  /* 0x0009ac1401007387 */ /* 0x000be80000100800 */
[----:B-1----:R-:W3:Y:S01]  /*1c870*/  LDL.LU R22, [R1+0x934] ;  /* 0x0009340001167983 */ /* 0x002ee20000300800 */
[----:B-----5:R-:W-:-:S03]  /*1c880*/  IMAD.MOV.U32 R4, RZ, RZ, R7 ;  /* 0x000000ffff047224 */ /* 0x020fc600078e0007 */
[----:B------:R-:W5:Y:S01]  /*1c890*/  LDL.LU R7, [R1+0x938] ;  /* 0x0009380001077983 */ /* 0x000f620000300800 */
[----:B------:R-:W-:-:S03]  /*1c8a0*/  IMAD.MOV.U32 R5, RZ, RZ, R20 ;  /* 0x000000ffff057224 */ /* 0x000fc600078e0014 */
[----:B------:R-:W5:Y:S04]  /*1c8b0*/  LDL.LU R21, [R1+0x8ec] ;  /* 0x0008ec0001157983 */ /* 0x000f680000300800 */
[----:B------:R-:W5:Y:S01]  /*1c8c0*/  LDL.LU R20, [R1+0x8f0] ;  /* 0x0008f00001147983 */ /* 0x000f620000300800 */
[----:B------:R-:W-:-:S03]  /*1c8d0*/  ISETP.GT.AND P1, PT, R2, 0x1c, PT ;  /* 0x0000001c0200780c */ /* 0x000fc60003f24270 */
[----:B------:R1:W-:Y:S01]  /*1c8e0*/  LDGSTS.E [R3+0x3000], [R4.64], P2 ;  /* 0x0300000004037fae */ /* 0x0003e20009121848 */
[-C--:B------:R-:W-:Y:S02]  /*1c8f0*/  IADD3 R24, P3, R24, R202.reuse, RZ ;  /* 0x000000ca18187210 */ /* 0x080fe40007f7e0ff */
[----:B------:R-:W-:Y:S02]  /*1c900*/  IADD3 R16, P4, R16, R202, RZ ;  /* 0x000000ca10107210 */ /* 0x000fe40007f9e0ff */
[----:B-1----:R-:W-:-:S04]  /*1c910*/  SEL R4, RZ, 0x4, !P1 ;  /* 0x00000004ff047807 */ /* 0x002fc80004800000 */
[----:B------:R-:W-:-:S04]  /*1c920*/  SEL R4, R4, RZ, !P0 ;  /* 0x000000ff04047207 */ /* 0x000fc80004000000 */
[----:B------:R-:W-:Y:S01]  /*1c930*/  ISETP.NE.U32.AND P1, PT, R4, RZ, PT ;  /* 0x000000ff0400720c */ /* 0x000fe20003f25070 */
[----:B------:R-:W-:Y:S01]  /*1c940*/  IMAD.MOV.U32 R4, RZ, RZ, R24 ;  /* 0x000000ffff047224 */ /* 0x000fe200078e0018 */
[----:B------:R-:W-:Y:S01]  /*1c950*/  STL [R1+0x9b8], R24 ;  /* 0x0009b81801007387 */ /* 0x000fe20000100800 */
[----:B--2---:R-:W-:-:S05]  /*1c960*/  IADD3.X R25, R25, R0, RZ, P3, !PT ;  /* 0x0000000019197210 */ /* 0x004fca0001ffe4ff */
[----:B------:R-:W-:Y:S02]  /*1c970*/  IMAD.MOV.U32 R5, RZ, RZ, R25 ;  /* 0x000000ffff057224 */ /* 0x000fe400078e0019 */
[----:B------:R-:W-:-:S03]  /*1c980*/  IMAD.X R18, R18, 0x1, R0, P4 ;  /* 0x0000000112127824 */ /* 0x000fc600020e0600 */
[----:B------:R1:W-:Y:S01]  /*1c990*/  LDGSTS.E [R3+0x3100], [R4.64], P2 ;  /* 0x0310000004037fae */ /* 0x0003e20009121848 */
[----:B------:R-:W-:-:S03]  /*1c9a0*/  ISETP.GT.AND P2, PT, R2, 0x20, PT ;  /* 0x000000200200780c */ /* 0x000fc60003f44270 */
[----:B------:R-:W-:Y:S01]  /*1c9b0*/  STL [R1+0x9b4], R25 ;  /* 0x0009b41901007387 */ /* 0x000fe20000100800 */
[----:B-1----:R-:W-:Y:S01]  /*1c9c0*/  IMAD.MOV.U32 R4, RZ, RZ, R16 ;  /* 0x000000ffff047224 */ /* 0x002fe200078e0010 */
[----:B------:R-:W-:Y:S02]  /*1c9d0*/  MOV R5, R18 ;  /* 0x0000001200057202 */ /* 0x000fe40000000f00 */
[----:B----4-:R-:W-:Y:S01]  /*1c9e0*/  IADD3 R17, P3, R17, R202, RZ ;  /* 0x000000ca11117210 */ /* 0x010fe20007f7e0ff */
[----:B------:R-:W-:Y:S04]  /*1c9f0*/  STL [R1+0x970], R16 ;  /* 0x0009701001007387 */ /* 0x000fe80000100800 */
[----:B------:R1:W-:Y:S01]  /*1ca00*/  LDGSTS.E [R3+0x3800], [R4.64], P1 ;  /* 0x0380000004037fae */ /* 0x0003e20008921848 */
[----:B---3--:R-:W-:-:S03]  /*1ca10*/  IMAD.X R19, R19, 0x1, R0, P3 ;  /* 0x0000000113137824 */ /* 0x008fc600018e0600 */
[----:B------:R2:W-:Y:S01]  /*1ca20*/  STL [R1+0x96c], R18 ;  /* 0x00096c1201007387 */ /* 0x0005e20000100800 */
[----:B------:R-:W-:Y:S02]  /*1ca30*/  IADD3 R6, P4, R6, R202, RZ ;  /* 0x000000ca06067210 */ /* 0x000fe40007f9e0ff */
[----:B-1----:R-:W-:Y:S01]  /*1ca40*/  SEL R4, RZ, 0x4, !P2 ;  /* 0x00000004ff047807 */ /* 0x002fe20005000000 */
[----:B--2---:R-:W2:Y:S01]  /*1ca50*/  LDL.LU R18, [R1+0x8f8] ;  /* 0x0008f80001127983 */ /* 0x004ea20000300800 */
[----:B------:R-:W-:Y:S02]  /*1ca60*/  IMAD.MOV.U32 R5, RZ, RZ, R19 ;  /* 0x000000ffff057224 */ /* 0x000fe400078e0013 */
[----:B------:R-:W-:Y:S01]  /*1ca70*/  SEL R4, R4, RZ, !P0 ;  /* 0x000000ff04047207 */ /* 0x000fe20004000000 */
[----:B------:R-:W3:Y:S01]  /*1ca80*/  LDL.LU R16, [R1+0x8a0] ;  /* 0x0008a00001107983 */ /* 0x000ee20000300800 */
[----:B------:R-:W-:-:S03]  /*1ca90*/  IMAD.X R23, R23, 0x1, R0, P4 ;  /* 0x0000000117177824 */ /* 0x000fc600020e0600 */
[----:B------:R-:W-:Y:S04]  /*1caa0*/  STL [R1+0x978], R17 ;  /* 0x0009781101007387 */ /* 0x000fe80000100800 */
[----:B------:R1:W-:Y:S01]  /*1cab0*/  STL [R1+0x974], R19 ;  /* 0x0009741301007387 */ /* 0x0003e20000100800 */
[----:B------:R-:W-:-:S03]  /*1cac0*/  ISETP.NE.U32.AND P2, PT, R4, RZ, PT ;  /* 0x000000ff0400720c */ /* 0x000fc60003f45070 */
[----:B------:R4:W-:Y:S01]  /*1cad0*/  STL [R1+0x930], R6 ;  /* 0x0009300601007387 */ /* 0x0009e20000100800 */
[----:B------:R-:W-:-:S03]  /*1cae0*/  IMAD.MOV.U32 R4, RZ, RZ, R17 ;  /* 0x000000ffff047224 */ /* 0x000fc600078e0011 */
[----:B-1----:R-:W3:Y:S04]  /*1caf0*/  LDL.LU R19, [R1+0x8f4] ;  /* 0x0008f40001137983 */ /* 0x002ee80000300800 */
[----:B------:R-:W-:Y:S04]  /*1cb00*/  STL [R1+0x92c], R23 ;  /* 0x00092c1701007387 */ /* 0x000fe80000100800 */
[----:B------:R-:W3:Y:S04]  /*1cb10*/  LDL.LU R17, [R1+0x89c] ;  /* 0x00089c0001117983 */ /* 0x000ee80000300800 */
[----:B------:R1:W-:Y:S01]  /*1cb20*/  LDGSTS.E [R3+0x3900], [R4.64], P1 ;  /* 0x0390000004037fae */ /* 0x0003e20008921848 */
[----:B------:R-:W-:-:S03]  /*1cb30*/  ISETP.GT.AND P1, PT, R2, 0x24, PT ;  /* 0x000000240200780c */ /* 0x000fc60003f24270 */
[----:B------:R-:W3:Y:S01]  /*1cb40*/  LDL.LU R24, [R1+0x8a8] ;  /* 0x0008a80001187983 */ /* 0x000ee20000300800 */
[----:B-1----:R-:W-:Y:S01]  /*1cb50*/  MOV R4, R6 ;  /* 0x0000000600047202 */ /* 0x002fe20000000f00 */
[----:B------:R-:W-:Y:S02]  /*1cb60*/  IMAD.MOV.U32 R5, RZ, RZ, R23 ;  /* 0x000000ffff057224 */ /* 0x000fe400078e0017 */
[----:B----4-:R-:W4:Y:S01]  /*1cb70*/  LDL.LU R6, [R1+0x860] ;  /* 0x0008600001067983 */ /* 0x010f220000300800 */
[----:B-----5:R-:W-:-:S03]  /*1cb80*/  IADD3 R7, P3, R7, R202, RZ ;  /* 0x000000ca07077210 */ /* 0x020fc60007f7e0ff */
[----:B------:R1:W-:Y:S02]  /*1cb90*/  LDGSTS.E [R3+0x4000], [R4.64], P2 ;  /* 0x0400000004037fae */ /* 0x0003e40009121848 */
[----:B------:R-:W-:Y:S01]  /*1cba0*/  IMAD.X R22, R22, 0x1, R0, P3 ;  /* 0x0000000116167824 */ /* 0x000fe200018e0600 */
[----:B------:R-:W-:Y:S01]  /*1cbb0*/  IADD3 R20, P4, R20, R202, RZ ;  /* 0x000000ca14147210 */ /* 0x000fe20007f9e0ff */
[----:B------:R5:W-:Y:S01]  /*1cbc0*/  STL [R1+0x938], R7 ;  /* 0x0009380701007387 */ /* 0x000be20000100800 */
[----:B-1----:R-:W-:-:S03]  /*1cbd0*/  SEL R4, RZ, 0x4, !P1 ;  /* 0x00000004ff047807 */ /* 0x002fc60004800000 */
[----:B------:R1:W-:Y:S01]  /*1cbe0*/  STL [R1+0x934], R22 ;  /* 0x0009341601007387 */ /* 0x0003e20000100800 */
[----:B------:R-:W-:Y:S01]  /*1cbf0*/  IMAD.X R21, R21, 0x1, R0, P4 ;  /* 0x0000000115157824 */ /* 0x000fe200020e0600 */
[----:B------:R-:W-:Y:S02]  /*1cc00*/  SEL R4, R4, RZ, !P0 ;  /* 0x000000ff04047207 */ /* 0x000fe40004000000 */
[----:B------:R-:W-:Y:S04]  /*1cc10*/  STL [R1+0x8f0], R20 ;  /* 0x0008f01401007387 */ /* 0x000fe80000100800 */
[----:B------:R-:W4:Y:S01]  /*1cc20*/  LDL.LU R25, [R1+0x8a4] ;  /* 0x0008a40001197983 */ /* 0x000f220000300800 */
[----:B------:R-:W-:Y:S01]  /*1cc30*/  ISETP.NE.U32.AND P1, PT, R4, RZ, PT ;  /* 0x000000ff0400720c */ /* 0x000fe20003f25070 */
[----:B------:R-:W-:-:S02]  /*1cc40*/  IMAD.MOV.U32 R4, RZ, RZ, R7 ;  /* 0x000000ffff047224 */ /* 0x000fc400078e0007 */
[----:B------:R1:W-:Y:S04]  /*1cc50*/  STL [R1+0x8ec], R21 ;  /* 0x0008ec1501007387 */ /* 0x0003e80000100800 */
[----:B-----5:R-:W5:Y:S01]  /*1cc60*/  LDL.LU R7, [R1+0x85c] ;  /* 0x00085c0001077983 */ /* 0x020f620000300800 */
[----:B------:R-:W-:-:S03]  /*1cc70*/  MOV R5, R22 ;  /* 0x0000001600057202 */ /* 0x000fc60000000f00 */
[----:B------:R-:W5:Y:S04]  /*1cc80*/  LDL.LU R23, [R1+0x864] ;  /* 0x0008640001177983 */ /* 0x000f680000300800 */
[----:B------:R1:W-:Y:S01]  /*1cc90*/  LDGSTS.E [R3+0x4100], [R4.64], P2 ;  /* 0x0410000004037fae */ /* 0x0003e20009121848 */
[----:B------:R-:W-:-:S03]  /*1cca0*/  ISETP.GT.AND P2, PT, R2, 0x28, PT ;  /* 0x000000280200780c */ /* 0x000fc60003f44270 */
[----:B-1----:R-:W5:Y:S01]  /*1ccb0*/  LDL.LU R22, [R1+0x868] ;  /* 0x0008680001167983 */ /* 0x002f620000300800 */
[----:B------:R-:W-:Y:S02]  /*1ccc0*/  IMAD.MOV.U32 R4, RZ, RZ, R20 ;  /* 0x000000ffff047224 */ /* 0x000fe400078e0014 */
[----:B------:R-:W-:Y:S02]  /*1ccd0*/  IMAD.MOV.U32 R5, RZ, RZ, R21 ;  /* 0x000000ffff057224 */ /* 0x000fe400078e0015 */
[----:B------:R-:W5:Y:S04]  /*1cce0*/  LDL.LU R21, [R1+0x81c] ;  /* 0x00081c0001157983 */ /* 0x000f680000300800 */
[----:B------:R1:W-:Y:S04]  /*1ccf0*/  LDGSTS.E [R3+0x4800], [R4.64], P1 ;  /* 0x0480000004037fae */ /* 0x0003e80008921848 */
[----:B------:R-:W5:Y:S01]  /*1cd00*/  LDL.LU R20, [R1+0x820] ;  /* 0x0008200001147983 */ /* 0x000f620000300800 */
[----:B-1----:R-:W-:-:S04]  /*1cd10*/  SEL R4, RZ, 0x4, !P2 ;  /* 0x00000004ff047807 */ /* 0x002fc80005000000 */
[----:B------:R-:W-:-:S04]  /*1cd20*/  SEL R4, R4, RZ, !P0 ;  /* 0x000000ff04047207 */ /* 0x000fc80004000000 */
[----:B------:R-:W-:Y:S02]  /*1cd30*/  ISETP.NE.U32.AND P2, PT, R4, RZ, PT ;  /* 0x000000ff0400720c */ /* 0x000fe40003f45070 */
[-C--:B--2---:R-:W-:Y:S02]  /*1cd40*/  IADD3 R18, P3, R18, R202.reuse, RZ ;  /* 0x000000ca12127210 */ /* 0x084fe40007f7e0ff */
[----:B---3--:R-:W-:Y:S02]  /*1cd50*/  IADD3 R16, P4, R16, R202, RZ ;  /* 0x000000ca10107210 */ /* 0x008fe40007f9e0ff */
[----:B------:R-:W-:Y:S01]  /*1cd60*/  MOV R4, R18 ;  /* 0x0000001200047202 */ /* 0x000fe20000000f00 */
[----:B------:R-:W-:Y:S01]  /*1cd70*/  STL [R1+0x8f8], R18 ;  /* 0x0008f81201007387 */ /* 0x000fe20000100800 */
[----:B------:R-:W-:-:S04]  /*1cd80*/  IMAD.X R19, R19, 0x1, R0, P3 ;  /* 0x0000000113137824 */ /* 0x000fc800018e0600 */
[----:B------:R-:W-:Y:S02]  /*1cd90*/  IMAD.MOV.U32 R5, RZ, RZ, R19 ;  /* 0x000000ffff057224 */ /* 0x000fe400078e0013 */
[----:B------:R-:W-:-:S03]  /*1cda0*/  IMAD.X R17, R17, 0x1, R0, P4 ;  /* 0x0000000111117824 */ /* 0x000fc600020e0600 */
[----:B------:R1:W-:Y:S01]  /*1cdb0*/  LDGSTS.E [R3+0x4900], [R4.64], P1 ;  /* 0x0490000004037fae */ /* 0x0003e20008921848 */
[----:B------:R-:W-:-:S03]  /*1cdc0*/  ISETP.GT.AND P1, PT, R2, 0x2c, PT ;  /* 0x0000002c0200780c */ /* 0x000fc60003f24270 */
[----:B------:R2:W-:Y:S04]  /*1cdd0*/  STL [R1+0x8f4], R19 ;  /* 0x0008f41301007387 */ /* 0x0005e80000100800 */
[----:B------:R-:W-:Y:S01]  /*1cde0*/  STL [R1+0x8a0], R16 ;  /* 0x0008a01001007387 */ /* 0x000fe20000100800 */
[----:B-1----:R-:W-:Y:S02]  /*1cdf0*/  IMAD.MOV.U32 R4, RZ, RZ, R16 ;  /* 0x000000ffff047224 */ /* 0x002fe400078e0010 */
[----:B------:R-:W-:Y:S01]  /*1ce00*/  IMAD.MOV.U32 R5, RZ, RZ, R17 ;  /* 0x000000ffff057224 */ /* 0x000fe200078e0011 */
[----:B------:R1:W-:Y:S01]  /*1ce10*/  STL [R1+0x89c], R17 ;  /* 0x00089c1101007387 */ /* 0x0003e20000100800 */
[----:B------:R-:W-:-:S03]  /*1ce20*/  IADD3 R24, P3, R24, R202, RZ ;  /* 0x000000ca18187210 */ /* 0x000fc60007f7e0ff */
[----:B--2---:R-:W2:Y:S04]  /*1ce30*/  LDL.LU R19, [R1+0x824] ;  /* 0x0008240001137983 */ /* 0x004ea80000300800 */
[----:B------:R-:W3:Y:S04]  /*1ce40*/  LDL.LU R18, [R1+0x828] ;  /* 0x0008280001127983 */ /* 0x000ee80000300800 */
[----:B------:R4:W-:Y:S02]  /*1ce50*/  LDGSTS.E [R3+0x5000], [R4.64], P2 ;  /* 0x0500000004037fae */ /* 0x0009e40009121848 */
[----:B----4-:R-:W-:-:S02]  /*1ce60*/  IADD3 R6, P4, R6, R202, RZ ;  /* 0x000000ca06067210 */ /* 0x010fc40007f9e0ff */
[----:B-1----:R-:W4:Y:S04]  /*1ce70*/  LDL.LU R17, [R1+0x7dc] ;  /* 0x0007dc0001117983 */ /* 0x002f280000300800 */
[----:B------:R-:W4:Y:S01]  /*1ce80*/  LDL.LU R16, [R1+0x7e0] ;  /* 0x0007e00001107983 */ /* 0x000f220000300800 */
[----:B------:R-:W-:Y:S01]  /*1ce90*/  SEL R4, RZ, 0x4, !P1 ;  /* 0x00000004ff047807 */ /* 0x000fe20004800000 */
[----:B------:R-:W-:-:S03]  /*1cea0*/  IMAD.X R25, R25, 0x1, R0, P3 ;  /* 0x0000000119197824 */ /* 0x000fc600018e0600 */
[----:B------:R-:W-:Y:S01]  /*1ceb0*/  SEL R4, R4, RZ, !P0 ;  /* 0x000000ff04047207 */ /* 0x000fe20004000000 */
[----:B------:R-:W-:-:S03]  /*1cec0*/  IMAD.MOV.U32 R5, RZ, RZ, R25 ;  /* 0x000000ffff057224 */ /* 0x000fc600078e0019 */
[----:B------:R-:W-:Y:S01]  /*1ced0*/  ISETP.NE.U32.AND P1, PT, R4, RZ, PT ;  /* 0x000000ff0400720c */ /* 0x000fe20003f25070 */
[----:B------:R-:W-:Y:S01]  /*1cee0*/  IMAD.MOV.U32 R4, RZ, RZ, R24 ;  /* 0x000000ffff047224 */ /* 0x000fe200078e0018 */
[----:B-----5:R-:W-:Y:S01]  /*1cef0*/  IADD3.X R7, R7, R0, RZ, P4, !PT ;  /* 0x0000000007077210 */ /* 0x020fe200027fe4ff */
[----:B------:R-:W-:Y:S04]  /*1cf00*/  STL [R1+0x8a8], R24 ;  /* 0x0008a81801007387 */ /* 0x000fe80000100800 */
[----:B------:R-:W-:Y:S04]  /*1cf10*/  STL [R1+0x8a4], R25 ;  /* 0x0008a41901007387 */ /* 0x000fe80000100800 */
[----:B------:R-:W-:Y:S04]  /*1cf20*/  STL [R1+0x860], R6 ;  /* 0x0008600601007387 */ /* 0x000fe80000100800 */
[----:B------:R1:W-:Y:S04]  /*1cf30*/  LDGSTS.E [R3+0x5100], [R4.64], P2 ;  /* 0x0510000004037fae */ /* 0x0003e80009121848 */
[----:B------:R5:W-:Y:S01]  /*1cf40*/  STL [R1+0x85c], R7 ;  /* 0x00085c0701007387 */ /* 0x000be20000100800 */
[----:B-1----:R-:W-:-:S02]  /*1cf50*/  IMAD.MOV.U32 R5, RZ, RZ, R7 ;  /* 0x000000ffff057224 */ /* 0x002fc400078e0007 */
[----:B------:R-:W-:Y:S01]  /*1cf60*/  IMAD.MOV.U32 R4, RZ, RZ, R6 ;  /* 0x000000ffff047224 */ /* 0x000fe200078e0006 */
[----:B-----5:R-:W5:Y:S04]  /*1cf70*/  LDL.LU R7, [R1+0x7e4] ;  /* 0x0007e40001077983 */ /* 0x020f680000300800 */
[----:B------:R-:W5:Y:S01]  /*1cf80*/  LDL.LU R6, [R1+0x7e8] ;  /* 0x0007e80001067983 */ /* 0x000f620000300800 */
[----:B------:R-:W-:-:S03]  /*1cf90*/  ISETP.GT.AND P2, PT, R2, 0x30, PT ;  /* 0x000000300200780c */ /* 0x000fc60003f44270 */
[----:B------:R1:W-:Y:S01]  /*1cfa0*/  LDGSTS.E [R3+0x5800], [R4.64], P1 ;  /* 0x0580000004037fae */ /* 0x0003e20008921848 */
[-C--:B------:R-:W-:Y:S02]  /*1cfb0*/  IADD3 R22, P3, R22, R202.reuse, RZ ;  /* 0x000000ca16167210 */ /* 0x080fe40007f7e0ff */
[----:B------:R-:W-:Y:S02]  /*1cfc0*/  IADD3 R20, P4, R20, R202, RZ ;  /* 0x000000ca14147210 */ /* 0x000fe40007f9e0ff */
[----:B------:R-:W-:Y:S02]  /*1cfd0*/  IADD3.X R23, R23, R0, RZ, P3, !PT ;  /* 0x0000000017177210 */ /* 0x000fe40001ffe4ff */
[----:B-1----:R-:W-:-:S04]  /*1cfe0*/  SEL R4, RZ, 0x4, !P2 ;  /* 0x00000004ff047807 */ /* 0x002fc80005000000 */
[----:B------:R-:W-:Y:S01]  /*1cff0*/  SEL R4, R4, RZ, !P0 ;  /* 0x000000ff04047207 */ /* 0x000fe20004000000 */
[----:B------:R-:W-:-:S03]  /*1d000*/  IMAD.MOV.U32 R5, RZ, RZ, R23 ;  /* 0x000000ffff057224 */ /* 0x000fc600078e0017 */
[----:B------:R-:W-:Y:S01]  /*1d010*/  ISETP.NE.U32.AND P2, PT, R4, RZ, PT ;  /* 0x000000ff0400720c */ /* 0x000fe20003f45070 */
[----:B------:R-:W-:Y:S02]  /*1d020*/  IMAD.MOV.U32 R4, RZ, RZ, R22 ;  /* 0x000000ffff047224 */ /* 0x000fe400078e0016 */
[----:B------:R-:W-:-:S03]  /*1d030*/  IMAD.X R21, R21, 0x1, R0, P4 ;  /* 0x0000000115157824 */ /* 0x000fc600020e0600 */
[----:B------:R1:W-:Y:S01]  /*1d040*/  LDGSTS.E [R3+0x5900], [R4.64], P1 ;  /* 0x0590000004037fae */ /* 0x0003e20008921848 */
[----:B------:R-:W-:Y:S01]  /*1d050*/  ISETP.GT.AND P1, PT, R2, 0x34, PT ;  /* 0x000000340200780c */ /* 0x000fe20003f24270 */
[----:B-1----:R-:W-:Y:S01]  /*1d060*/  IMAD.MOV.U32 R4, RZ, RZ, R20 ;  /* 0x000000ffff047224 */ /* 0x002fe200078e0014 */
[----:B------:R-:W-:-:S05]  /*1d070*/  MOV R5, R21 ;  /* 0x0000001500057202 */ /* 0x000fca0000000f00 */
[----:B------:R1:W-:Y:S02]  /*1d080*/  LDGSTS.E [R3+0x6000], [R4.64], P2 ;  /* 0x0600000004037fae */ /* 0x0003e40009121848 */
[----:B-1----:R-:W-:-:S04]  /*1d090*/  SEL R4, RZ, 0x4, !P1 ;  /* 0x00000004ff047807 */ /* 0x002fc80004800000 */
[----:B------:R-:W-:-:S04]  /*1d0a0*/  SEL R4, R4, RZ, !P0 ;  /* 0x000000ff04047207 */ /* 0x000fc80004000000 */
[----:B------:R-:W-:Y:S01]  /*1d0b0*/  ISETP.NE.U32.AND P1, PT, R4, RZ, PT ;  /* 0x000000ff0400720c */ /* 0x000fe20003f25070 */
[----:B------:R-:W-:Y:S04]  /*1d0c0*/  STL [R1+0x868], R22 ;  /* 0x0008681601007387 */ /* 0x000fe80000100800 */
[----:B------:R1:W-:Y:S04]  /*1d0d0*/  STL [R1+0x864], R23 ;  /* 0x0008641701007387 */ /* 0x0003e80000100800 */
[----:B------:R-:W-:Y:S04]  /*1d0e0*/  STL [R1+0x820], R20 ;  /* 0x0008201401007387 */ /* 0x000fe80000100800 */
[----:B------:R-:W-:Y:S01]  /*1d0f0*/  STL [R1+0x81c], R21 ;  /* 0x00081c1501007387 */ /* 0x000fe20000100800 */
[----:B---3--:R-:W-:-:S05]  /*1d100*/  IADD3 R18, P3, R18, R202, RZ ;  /* 0x000000ca12127210 */ /* 0x008fca0007f7e0ff */
[----:B--2---:R-:W-:Y:S02]  /*1d110*/  IMAD.X R19, R19, 0x1, R0, P3 ;  /* 0x0000000113137824 */ /* 0x004fe400018e0600 */
[----:B------:R-:W-:Y:S02]  /*1d120*/  IMAD.MOV.U32 R4, RZ, RZ, R18 ;  /* 0x000000ffff047224 */ /* 0x000fe400078e0012 */
[----:B------:R-:W-:Y:S01]  /*1d130*/  IMAD.MOV.U32 R5, RZ, RZ, R19 ;  /* 0x000000ffff057224 */ /* 0x000fe200078e0013 */
[----:B----4-:R-:W-:-:S04]  /*1d140*/  IADD3 R16, P4, R16, R202, RZ ;  /* 0x000000ca10107210 */ /* 0x010fc80007f9e0ff */
[----:B------:R2:W-:Y:S01]  /*1d150*/  LDGSTS.E [R3+0x6100], [R4.64], P2 ;  /* 0x0610000004037fae */ /* 0x0005e20009121848 */
[----:B------:R-:W-:Y:S01]  /*1d160*/  IMAD.X R17, R17, 0x1, R0, P4 ;  /* 0x0000000111117824 */ /* 0x000fe200020e0600 */
[----:B------:R-:W-:Y:S02]  /*1d170*/  ISETP.GT.AND P2, PT, R2, 0x38, PT ;  /* 0x000000380200780c */ /* 0x000fe40003f44270 */
[----:B--2---:R-:W-:Y:S01]  /*1d180*/  MOV R4, R16 ;  /* 0x0000001000047202 */ /* 0x004fe20000000f00 */
[----:B------:R-:W-:Y:S01]  /*1d190*/  IMAD.MOV.U32 R5, RZ, RZ, R17 ;  /* 0x000000ffff057224 */ /* 0x000fe200078e0011 */
[----:B------:R-:W-:Y:S04]  /*1d1a0*/  STL [R1+0x828], R18 ;  /* 0x0008281201007387 */ /* 0x000fe80000100800 */
[----:B------:R2:W-:Y:S04]  /*1d1b0*/  LDGSTS.E [R3+0x6800], [R4.64], P1 ;  /* 0x0680000004037fae */ /* 0x0005e80008921848 */
[----:B------:R-:W-:Y:S01]  /*1d1c0*/  STL [R1+0x824], R19 ;  /* 0x0008241301007387 */ /* 0x000fe20000100800 */
[----:B--2---:R-:W-:-:S03]  /*1d1d0*/  SEL R4, RZ, 0x4, !P2 ;  /* 0x00000004ff047807 */ /* 0x004fc60005000000 */
[----:B------:R-:W-:Y:S01]  /*1d1e0*/  STL [R1+0x7e0], R16 ;  /* 0x0007e01001007387 */ /* 0x000fe20000100800 */
[----:B------:R-:W-:-:S03]  /*1d1f0*/  SEL R4, R4, RZ, !P0 ;  /* 0x000000ff04047207 */ /* 0x000fc60004000000 */
[----:B------:R-:W-:Y:S01]  /*1d200*/  STL [R1+0x7dc], R17 ;  /* 0x0007dc1101007387 */ /* 0x000fe20000100800 */
[----:B-----5:R-:W-:-:S05]  /*1d210*/  IADD3 R6, P3, R6, R202, RZ ;  /* 0x000000ca06067210 */ /* 0x020fca0007f7e0ff */
[----:B------:R-:W-:Y:S01]  /*1d220*/  IMAD.X R7, R7, 0x1, R0, P3 ;  /* 0x0000000107077824 */ /* 0x000fe200018e0600 */
[----:B------:R2:W-:Y:S01]  /*1d230*/  STL [R1+0x7e8], R6 ;  /* 0x0007e80601007387 */ /* 0x0005e20000100800 */
[----:B------:R-:W-:Y:S01]  /*1d240*/  ISETP.NE.U32.AND P2, PT, R4, RZ, PT ;  /* 0x000000ff0400720c */ /* 0x000fe20003f45070 */
[----:B------:R-:W-:Y:S02]  /*1d250*/  IMAD.MOV.U32 R4, RZ, RZ, R6 ;  /* 0x000000ffff047224 */ /* 0x000fe400078e0006 */
[----:B------:R3:W-:Y:S04]  /*1d260*/  STL [R1+0x7e4], R7 ;  /* 0x0007e40701007387 */ /* 0x0007e80000100800 */
[----:B-1----:R-:W4:Y:S04]  /*1d270*/  LDL.LU R23, [R1+0x10] ;  /* 0x0000100001177983 */ /* 0x002f280000300800 */
[----:B--2---:R-:W2:Y:S04]  /*1d280*/  LDL.LU R6, [R1+0x14] ;  /* 0x0000140001067983 */ /* 0x004ea80000300800 */
[----:B------:R-:W5:Y:S04]  /*1d290*/  LDL.LU R19, [R1+0x18] ;  /* 0x0000180001137983 */ /* 0x000f680000300800 */
[----:B------:R-:W5:Y:S01]  /*1d2a0*/  LDL.LU R18, [R1+0x1c] ;  /* 0x00001c0001127983 */ /* 0x000f620000300800 */
[----:B------:R-:W-:-:S03]  /*1d2b0*/  MOV R5, R7 ;  /* 0x0000000700057202 */ /* 0x000fc60000000f00 */
[----:B------:R-:W5:Y:S04]  /*1d2c0*/  LDL.LU R17, [R1+0x50] ;  /* 0x0000500001117983 */ /* 0x000f680000300800 */
[----:B---3--:R-:W3:Y:S01]  /*1d2d0*/  LDL.LU R7, [R1+0x54] ;  /* 0x0000540001077983 */ /* 0x008ee20000300800 */
[----:B------:R-:W-:-:S03]  /*1d2e0*/  IADD3 R207, P4, R207, R202, RZ ;  /* 0x000000cacfcf7210 */ /* 0x000fc60007f9e0ff */
[----:B------:R1:W-:Y:S02]  /*1d2f0*/  LDGSTS.E [R3+0x6900], [R4.64], P1 ;  /* 0x0690000004037fae */ /* 0x0003e40008921848 */
[----:B------:R-:W-:Y:S01]  /*1d300*/  IMAD.X R206, R206, 0x1, R0, P4 ;  /* 0x00000001cece7824 */ /* 0x000fe200020e0600 */
[----:B------:R-:W-:Y:S01]  /*1d310*/  ISETP.GT.AND P1, PT, R2, 0x3c, PT ;  /* 0x0000003c0200780c */ /* 0x000fe20003f24270 */
[----:B------:R-:W3:Y:S01]  /*1d320*/  LDL.LU R22, [R1+0x58] ;  /* 0x0000580001167983 */ /* 0x000ee20000300800 */
[-C--:B------:R-:W-:Y:S01]  /*1d330*/  IADD3 R209, P3, R209, R202.reuse, RZ ;  /* 0x000000cad1d17210 */ /* 0x080fe20007f7e0ff */
[----:B-1----:R-:W-:Y:S01]  /*1d340*/  IMAD.MOV.U32 R4, RZ, RZ, R207 ;  /* 0x000000ffff047224 */ /* 0x002fe200078e00cf */
[----:B------:R-:W-:Y:S01]  /*1d350*/  IADD3 R223, P4, R223, R202, RZ ;  /* 0x000000cadfdf7210 */ /* 0x000fe20007f9e0ff */
[----:B------:R-:W-:Y:S01]  /*1d360*/  IMAD.MOV.U32 R5, RZ, RZ, R206 ;  /* 0x000000ffff057224 */ /* 0x000fe200078e00ce */
[----:B------:R-:W3:Y:S04]  /*1d370*/  LDL.LU R21, [R1+0x5c] ;  /* 0x00005c0001157983 */ /* 0x000ee80000300800 */
[----:B------:R1:W-:Y:S01]  /*1d380*/  LDGSTS.E [R3+0x7000], [R4.64], P2 ;  /* 0x0700000004037fae */ /* 0x0003e20009121848 */
[----:B------:R-:W-:-:S02]  /*1d390*/  IMAD.X R208, R208, 0x1, R0, P3 ;  /* 0x00000001d0d07824 */ /* 0x000fc400018e0600 */
[----:B------:R-:W-:Y:S01]  /*1d3a0*/  IMAD.X R222, R222, 0x1, R0, P4 ;  /* 0x00000001dede7824 */ /* 0x000fe200020e0600 */
[----:B------:R-:W3:Y:S01]  /*1d3b0*/  LDL.LU R20, [R1+0x90] ;  /* 0x0000900001147983 */ /* 0x000ee20000300800 */
[----:B-1----:R-:W-:Y:S01]  /*1d3c0*/  SEL R4, RZ, 0x4, !P1 ;  /* 0x00000004ff047807 */ /* 0x002fe20004800000 */
[----:B------:R-:W-:Y:S01]  /*1d3d0*/  IMAD.MOV.U32 R5, RZ, RZ, R208 ;  /* 0x000000ffff057224 */ /* 0x000fe200078e00d0 */
[----:B------:R-:W-:Y:S01]  /*1d3e0*/  IADD3 R225, P3, R225, R202, RZ ;  /* 0x000000cae1e17210 */ /* 0x000fe20007f7e0ff */
[----:B------:R-:W3:Y:S01]  /*1d3f0*/  LDL.LU R16, [R1+0x94] ;  /* 0x0000940001107983 */ /* 0x000ee20000300800 */
[----:B------:R-:W-:-:S04]  /*1d400*/  SEL R4, R4, RZ, !P0 ;  /* 0x000000ff04047207 */ /* 0x000fc80004000000 */
[----:B------:R-:W-:Y:S02]  /*1d410*/  ISETP.NE.U32.AND P1, PT, R4, RZ, PT ;  /* 0x000000ff0400720c */ /* 0x000fe40003f25070 */
[----:B------:R-:W-:-:S05]  /*1d420*/  MOV R4, R209 ;  /* 0x000000d100047202 */ /* 0x000fca0000000f00 */
[----:B------:R1:W-:Y:S01]  /*1d430*/  LDGSTS.E [R3+0x7100], [R4.64], P2 ;  /* 0x0710000004037fae */ /* 0x0003e20009121848 */
[----:B------:R-:W-:Y:S01]  /*1d440*/  ISETP.GT.AND P2, PT, R2, 0x40, PT ;  /* 0x000000400200780c */ /* 0x000fe20003f44270 */
[----:B-1----:R-:W-:Y:S02]  /*1d450*/  IMAD.MOV.U32 R4, RZ, RZ, R223 ;  /* 0x000000ffff047224 */ /* 0x002fe400078e00df */
[----:B------:R-:W-:-:S05]  /*1d460*/  IMAD.MOV.U32 R5, RZ, RZ, R222 ;  /* 0x000000ffff057224 */ /* 0x000fca00078e00de */
[----:B------:R1:W-:Y:S01]  /*1d470*/  LDGSTS.E [R3+0x7800], [R4.64], P1 ;  /* 0x0780000004037fae */ /* 0x0003e20008921848 */
[----:B------:R-:W-:Y:S01]  /*1d480*/  IMAD.X R224, R224, 0x1, R0, P3 ;  /* 0x00000001e0e07824 */ /* 0x000fe200018e0600 */
[----:B------:R-:W-:Y:S02]  /*1d490*/  IADD3 R239, P4, R239, R202, RZ ;  /* 0x000000caefef7210 */ /* 0x000fe40007f9e0ff */
[----:B-1----:R-:W-:-:S04]  /*1d4a0*/  SEL R4, RZ, 0x4, !P2 ;  /* 0x00000004ff047807 */ /* 0x002fc80005000000 */
[----:B------:R-:W-:Y:S01]  /*1d4b0*/  SEL R4, R4, RZ, !P0 ;  /* 0x000000ff04047207 */ /* 0x000fe20004000000 */
[----:B------:R-:W-:-:S03]  /*1d4c0*/  IMAD.MOV.U32 R5, RZ, RZ, R224 ;  /* 0x000000ffff057224 */ /* 0x000fc600078e00e0 */
[----:B------:R-:W-:Y:S01]  /*1d4d0*/  ISETP.NE.U32.AND P2, PT, R4, RZ, PT ;  /* 0x000000ff0400720c */ /* 0x000fe20003f45070 */
[----:B------:R-:W-:Y:S01]  /*1d4e0*/  IMAD.MOV.U32 R4, RZ, RZ, R225 ;  /* 0x000000ffff047224 */ /* 0x000fe200078e00e1 */
[----:B------:R-:W-:-:S04]  /*1d4f0*/  IADD3.X R238, R238, R0, RZ, P4, !PT ;  /* 0x00000000eeee7210 */ /* 0x000fc800027fe4ff */
[----:B------:R1:W-:Y:S01]  /*1d500*/  LDGSTS.E [R3+0x7900], [R4.64], P1 ;  /* 0x0790000004037fae */ /* 0x0003e20008921848 */
[----:B------:R-:W-:Y:S02]  /*1d510*/  ISETP.GT.AND P1, PT, R2, 0x44, PT ;  /* 0x000000440200780c */ /* 0x000fe40003f24270 */
[----:B------:R-:W-:Y:S01]  /*1d520*/  IADD3 R241, P3, R241, R202, RZ ;  /* 0x000000caf1f17210 */ /* 0x000fe20007f7e0ff */
[----:B-1----:R-:W-:Y:S02]  /*1d530*/  IMAD.MOV.U32 R4, RZ, RZ, R239 ;  /* 0x000000ffff047224 */ /* 0x002fe400078e00ef */
[----:B------:R-:W-:-:S05]  /*1d540*/  IMAD.MOV.U32 R5, RZ, RZ, R238 ;  /* 0x000000ffff057224 */ /* 0x000fca00078e00ee */
[----:B------:R1:W-:Y:S01]  /*1d550*/  LDGSTS.E [R3+0x8000], [R4.64], P2 ;  /* 0x0800000004037fae */ /* 0x0003e20009121848 */
[----:B------:R-:W-:Y:S02]  /*1d560*/  IADD3.X R240, R240, R0, RZ, P3, !PT ;  /* 0x00000000f0f07210 */ /* 0x000fe40001ffe4ff */
[----:B-1----:R-:W-:-:S04]  /*1d570*/  SEL R4, RZ, 0x4, !P1 ;  /* 0x00000004ff047807 */ /* 0x002fc80004800000 */
[----:B------:R-:W-:Y:S01]  /*1d580*/  SEL R4, R4, RZ, !P0 ;  /* 0x000000ff04047207 */ /* 0x000fe20004000000 */
[----:B------:R-:W-:-:S03]  /*1d590*/  IMAD.MOV.U32 R5, RZ, RZ, R240 ;  /* 0x000000ffff057224 */ /* 0x000fc600078e00f0 */
[----:B------:R-:W-:Y:S01]  /*1d5a0*/  ISETP.NE.U32.AND P1, PT, R4, RZ, PT ;  /* 0x000000ff0400720c */ /* 0x000fe20003f25070 */
[----:B------:R-:W-:-:S05]  /*1d5b0*/  IMAD.MOV.U32 R4, RZ, RZ, R241 ;  /* 0x000000ffff047224 */ /* 0x000fca00078e00f1 */
[----:B------:R1:W-:Y:S01]  /*1d5c0*/  LDGSTS.E [R3+0x8100], [R4.64], P2 ;  /* 0x0810000004037fae */ /* 0x0003e20009121848 */
[----:B------:R-:W-:Y:S02]  /*1d5d0*/  ISETP.GT.AND P2, PT, R2, 0x48, PT ;  /* 0x000000480200780c */ /* 0x000fe40003f44270 */
[----:B--2---:R-:W-:-:S05]  /*1d5e0*/  IADD3 R6, P4, R6, R202, RZ ;  /* 0x000000ca06067210 */ /* 0x004fca0007f9e0ff */
[----:B----4-:R-:W-:Y:S01]  /*1d5f0*/  IMAD.X R23, R23, 0x1, R0, P4 ;  /* 0x0000000117177824 */ /* 0x010fe200020e0600 */
[----:B-----5:R-:W-:Y:S01]  /*1d600*/  IADD3 R18, P3, R18, R202, RZ ;  /* 0x000000ca12127210 */ /* 0x020fe20007f7e0ff */
[----:B-1----:R-:W-:-:S03]  /*1d610*/  IMAD.MOV.U32 R4, RZ, RZ, R6 ;  /* 0x000000ffff047224 */ /* 0x002fc600078e0006 */
[----:B------:R-:W-:Y:S01]  /*1d620*/  MOV R5, R23 ;  /* 0x0000001700057202 */ /* 0x000fe20000000f00 */
[----:B------:R1:W-:Y:S01]  /*1d630*/  STL [R1+0x14], R6 ;  /* 0x0000140601007387 */ /* 0x0003e20000100800 */
[----:B------:R-:W-:-:S03]  /*1d640*/  IMAD.X R19, R19, 0x1, R0, P3 ;  /* 0x0000000113137824 */ /* 0x000fc600018e0600 */
[----:B------:R-:W-:Y:S01]  /*1d650*/  STL [R1+0x10], R23 ;  /* 0x0000101701007387 */ /* 0x000fe20000100800 */
[----:B---3--:R-:W-:-:S03]  /*1d660*/  IADD3 R7, P4, R7, R202, RZ ;  /* 0x000000ca07077210 */ /* 0x008fc60007f9e0ff */
[----:B------:R-:W2:Y:S04]  /*1d670*/  LDL.LU R24, [R1+0x9c] ;  /* 0x00009c0001187983 */ /* 0x000ea80000300800 */
[----:B------:R3:W-:Y:S04]  /*1d680*/  LDGSTS.E [R3+0x8800], [R4.64], P1 ;  /* 0x0880000004037fae */ /* 0x0007e80008921848 */
[----:B-1----:R-:W4:Y:S01]  /*1d690*/  LDL.LU R6, [R1+0xd4] ;  /* 0x0000d40001067983 */ /* 0x002f220000300800 */
[----:B------:R-:W-:-:S03]  /*1d6a0*/  IMAD.X R17, R17, 0x1, R0, P4 ;  /* 0x0000000111117824 */ /* 0x000fc600020e0600 */
[----:B------:R1:W-:Y:S01]  /*1d6b0*/  STL [R1+0x1c], R18 ;  /* 0x00001c1201007387 */ /* 0x0003e20000100800 */
[----:B---3--:R-:W-:-:S03]  /*1d6c0*/  SEL R4, RZ, 0x4, !P2 ;  /* 0x00000004ff047807 */ /* 0x008fc60005000000 */
[----:B------:R3:W-:Y:S01]  /*1d6d0*/  STL [R1+0x18], R19 ;  /* 0x0000181301007387 */ /* 0x0007e20000100800 */
[----:B------:R-:W-:-:S03]  /*1d6e0*/  SEL R4, R4, RZ, !P0 ;  /* 0x000000ff04047207 */ /* 0x000fc60004000000 */
[----:B------:R-:W-:Y:S04]  /*1d6f0*/  STL [R1+0x54], R7 ;  /* 0x0000540701007387 */ /* 0x000fe80000100800 */
[----:B------:R-:W5:Y:S01]  /*1d700*/  LDL.LU R25, [R1+0x98] ;  /* 0x0000980001197983 */ /* 0x000f620000300800 */
[----:B------:R-:W-:Y:S01]  /*1d710*/  ISETP.NE.U32.AND P2, PT, R4, RZ, PT ;  /* 0x000000ff0400720c */ /* 0x000fe20003f45070 */
[----:B------:R-:W-:Y:S02]  /*1d720*/  IMAD.MOV.U32 R4, RZ, RZ, R18 ;  /* 0x000000ffff047224 */ /* 0x000fe400078e0012 */
[----:B------:R-:W-:Y:S01]  /*1d730*/  IMAD.MOV.U32 R5, RZ, RZ, R19 ;  /* 0x000000ffff057224 */ /* 0x000fe200078e0013 */
[----:B------:R3:W-:Y:S04]  /*1d740*/  STL [R1+0x50], R17 ;  /* 0x0000501101007387 */ /* 0x0007e80000100800 */
[----:B-1----:R-:W5:Y:S04]  /*1d750*/  LDL.LU R18, [R1+0xd0] ;  /* 0x0000d00001127983 */ /* 0x002f680000300800 */
[----:B------:R1:W-:Y:S04]  /*1d760*/  LDGSTS.E [R3+0x8900], [R4.64], P1 ;  /* 0x0890000004037fae */ /* 0x0003e80008921848 */
[----:B---3--:R-:W3:Y:S01]  /*1d770*/  LDL.LU R19, [R1+0xd8] ;  /* 0x0000d80001137983 */ /* 0x008ee20000300800 */
[----:B-1----:R-:W-:-:S03]  /*1d780*/  IMAD.MOV.U32 R5, RZ, RZ, R17 ;  /* 0x000000ffff057224 */ /* 0x002fc600078e0011 */
[----:B------:R-:W3:Y:S01]  /*1d790*/  LDL.LU R17, [R1+0xdc] ;  /* 0x0000dc0001117983 */ /* 0x000ee20000300800 */
[----:B------:R-:W-:-:S03]  /*1d7a0*/  MOV R4, R7 ;  /* 0x0000000700047202 */ /* 0x000fc60000000f00 */
[----:B------:R-:W3:Y:S04]  /*1d7b0*/  LDL.LU R23, [R1+0x110] ;  /* 0x0001100001177983 */ /* 0x000ee80000300800 */
[----:B------:R-:W3:Y:S01]  /*1d7c0*/  LDL.LU R7, [R1+0x114] ;  /* 0x0001140001077983 */ /* 0x000ee20000300800 */
[----:B------:R-:W-:Y:S02]  /*1d7d0*/  ISETP.GT.AND P1, PT, R2, 0x4c, PT ;  /* 0x0000004c0200780c */ /* 0x000fe40003f24270 */
[-C--:B------:R-:W-:Y:S01]  /*1d7e0*/  IADD3 R21, P3, R21, R202.reuse, RZ ;  /* 0x000000ca15157210 */ /* 0x080fe20007f7e0ff */
[----:B------:R1:W-:Y:S01]  /*1d7f0*/  LDGSTS.E [R3+0x9000], [R4.64], P2 ;  /* 0x0900000004037fae */ /* 0x0003e20009121848 */
[----:B------:R-:W-:-:S03]  /*1d800*/  IADD3 R16, P4, R16, R202, RZ ;  /* 0x000000ca10107210 */ /* 0x000fc60007f9e0ff */
[----:B------:R-:W-:Y:S01]  /*1d810*/  IMAD.X R22, R22, 0x1, R0, P3 ;  /* 0x0000000116167824 */ /* 0x000fe200018e0600 */
[----:B-1----:R-:W-:-:S04]  /*1d820*/  SEL R4, RZ, 0x4, !P1 ;  /* 0x00000004ff047807 */ /* 0x002fc80004800000 */
[----:B------:R-:W-:Y:S02]  /*1d830*/  SEL R4, R4, RZ, !P0 ;  /* 0x000000ff04047207 */ /* 0x000fe40004000000 */
[----:B------:R-:W-:Y:S02]  /*1d840*/  MOV R5, R22 ;  /* 0x0000001600057202 */ /* 0x000fe40000000f00 */
[----:B------:R-:W-:Y:S01]  /*1d850*/  ISETP.NE.U32.AND P1, PT, R4, RZ, PT ;  /* 0x000000ff0400720c */ /* 0x000fe20003f25070 */
[----:B------:R-:W-:Y:S02]  /*1d860*/  IMAD.MOV.U32 R4, RZ, RZ, R21 ;  /* 0x000000ffff047224 */ /* 0x000fe400078e0015 */
[----:B------:R-:W-:Y:S01]  /*1d870*/  IMAD.X R20, R20, 0x1, R0, P4 ;  /* 0x0000000114147824 */ /* 0x000fe200020e0600 */
[----:B------:R-:W-:Y:S04]  /*1d880*/  STL [R1+0x5c], R21 ;  /* 0x00005c1501007387 */ /* 0x000fe80000100800 */
[----:B------:R1:W-:Y:S04]  /*1d890*/  STL [R1+0x58], R22 ;  /* 0x0000581601007387 */ /* 0x0003e80000100800 */
[----:B------:R1:W-:Y:S01]  /*1d8a0*/  LDGSTS.E [R3+0x9100], [R4.64], P2 ;  /* 0x0910000004037fae */ /* 0x0003e20009121848 */
[----:B------:R-:W-:-:S03]  /*1d8b0*/  ISETP.GT.AND P2, PT, R2, 0x50, PT ;  /* 0x000000500200780c */ /* 0x000fc60003f44270 */
[----:B------:R-:W-:Y:S04]  /*1d8c0*/  STL [R1+0x94], R16 ;  /* 0x0000941001007387 */ /* 0x000fe80000100800 */
[----:B------:R1:W-:Y:S02]  /*1d8d0*/  STL [R1+0x90], R20 ;  /* 0x0000901401007387 */ /* 0x0003e40000100800 */
[----:B-1----:R-:W-:Y:S02]  /*1d8e0*/  IMAD.MOV.U32 R4, RZ, RZ, R16 ;  /* 0x000000ffff047224 */ /* 0x002fe400078e0010 */
[----:B------:R-:W3:Y:S01]  /*1d8f0*/  LDL.LU R22, [R1+0x118] ;  /* 0x0001180001167983 */ /* 0x000ee20000300800 */
[----:B------:R-:W-:-:S03]  /*1d900*/  IMAD.MOV.U32 R5, RZ, RZ, R20 ;  /* 0x000000ffff057224 */ /* 0x000fc600078e0014 */
[----:B------:R-:W3:Y:S04]  /*1d910*/  LDL.LU R21, [R1+0x11c] ;  /* 0x00011c0001157983 */ /* 0x000ee80000300800 */
[----:B------:R1:W-:Y:S04]  /*1d920*/  LDGSTS.E [R3+0x9800], [R4.64], P1 ;  /* 0x0980000004037fae */ /* 0x0003e80008921848 */
[----:B------:R-:W3:Y:S04]  /*1d930*/  LDL.LU R20, [R1+0x150] ;  /* 0x0001500001147983 */ /* 0x000ee80000300800 */
[----:B------:R-:W3:Y:S01]  /*1d940*/  LDL.LU R16, [R1+0x154] ;  /* 0x0001540001107983 */ /* 0x000ee20000300800 */
[----:B-1----:R-:W-:-:S04]  /*1d950*/  SEL R4, RZ, 0x4, !P2 ;  /* 0x00000004ff047807 */ /* 0x002fc80005000000 */
[----:B------:R-:W-:-:S04]  /*1d960*/  SEL R4, R4, RZ, !P0 ;  /* 0x000000ff04047207 */ /* 0x000fc80004000000 */
[----:B------:R-:W-:Y:S02]  /*1d970*/  ISETP.NE.U32.AND P2, PT, R4, RZ, PT ;  /* 0x000000ff0400720c */ /* 0x000fe40003f45070 */
[----:B--2---:R-:W-:-:S04]  /*1d980*/  IADD3 R24, P3, R24, R202, RZ ;  /* 0x000000ca18187210 */ /* 0x004fc80007f7e0ff */
[----:B------:R-:W-:Y:S02]  /*1d990*/  MOV R4, R24 ;  /* 0x0000001800047202 */ /* 0x000fe40000000f00 */
[----:B----4-:R-:W-:Y:S01]  /*1d9a0*/  IADD3 R6, P4, R6, R202, RZ ;  /* 0x000000ca06067210 */ /* 0x010fe20007f9e0ff */
[----:B------:R-:W-:Y:S01]  /*1d9b0*/  STL [R1+0x9c], R24 ;  /* 0x00009c1801007387 */ /* 0x000fe20000100800 */
[----:B-----5:R-:W-:-:S04]  /*1d9c0*/  IMAD.X R25, R25, 0x1, R0, P3 ;  /* 0x0000000119197824 */ /* 0x020fc800018e0600 */
[----:B------:R-:W-:Y:S02]  /*1d9d0*/  IMAD.MOV.U32 R5, RZ, RZ, R25 ;  /* 0x000000ffff057224 */ /* 0x000fe400078e0019 */
[----:B------:R-:W-:-:S03]  /*1d9e0*/  IMAD.X R18, R18, 0x1, R0, P4 ;  /* 0x0000000112127824 */ /* 0x000fc600020e0600 */
[----:B------:R1:W-:Y:S01]  /*1d9f0*/  LDGSTS.E [R3+0x9900], [R4.64], P1 ;  /* 0x0990000004037fae */ /* 0x0003e20008921848 */
[----:B------:R-:W-:-:S03]  /*1da00*/  ISETP.GT.AND P1, PT, R2, 0x54, PT ;  /* 0x000000540200780c */ /* 0x000fc60003f24270 */
[----:B------:R-:W-:Y:S01]  /*1da10*/  STL [R1+0x98], R25 ;  /* 0x0000981901007387 */ /* 0x000fe20000100800 */
[----:B-1----:R-:W-:Y:S02]  /*1da20*/  IMAD.MOV.U32 R4, RZ, RZ, R6 ;  /* 0x000000ffff047224 */ /* 0x002fe400078e0006 */
[----:B------:R-:W-:Y:S01]  /*1da30*/  IMAD.MOV.U32 R5, RZ, RZ, R18 ;  /* 0x000000ffff057224 */ /* 0x000fe200078e0012 */
[----:B---3--:R-:W-:-:S04]  /*1da40*/  IADD3 R17, P3, R17, R202, RZ ;  /* 0x000000ca11117210 */ /* 0x008fc80007f7e0ff */
[----:B------:R1:W-:Y:S01]  /*1da50*/  LDGSTS.E [R3+0xa000], [R4.64], P2 ;  /* 0x0a00000004037fae */ /* 0x0003e20009121848 */
[----:B------:R-:W-:-:S03]  /*1da60*/  IMAD.X R19, R19, 0x1, R0, P3 ;  /* 0x0000000113137824 */ /* 0x000fc600018e0600 */
[----:B------:R-:W-:Y:S01]  /*1da70*/  STL [R1+0xd4], R6 ;  /* 0x0000d40601007387 */ /* 0x000fe20000100800 */
[----:B------:R-:W-:-:S03]  /*1da80*/  IADD3 R7, P4, R7, R202, RZ ;  /* 0x000000ca07077210 */ /* 0x000fc60007f9e0ff */
[----:B------:R2:W-:Y:S01]  /*1da90*/  STL [R1+0xd0], R18 ;  /* 0x0000d01201007387 */ /* 0x0005e20000100800 */
[----:B-1----:R-:W-:Y:S02]  /*1daa0*/  SEL R4, RZ, 0x4, !P1 ;  /* 0x00000004ff047807 */ /* 0x002fe40004800000 */
[----:B------:R-:W-:Y:S02]  /*1dab0*/  IADD3.X R23, R23, R0, RZ, P4, !PT ;  /* 0x0000000017177210 */ /* 0x000fe400027fe4ff */
[----:B------:R-:W-:Y:S01]  /*1dac0*/  SEL R4, R4, RZ, !P0 ;  /* 0x000000ff04047207 */ /* 0x000fe20004000000 */
[----:B--2---:R-:W2:Y:S01]  /*1dad0*/  LDL.LU R18, [R1+0x15c] ;  /* 0x00015c0001127983 */ /* 0x004ea20000300800 */
[----:B------:R-:W-:-:S03]  /*1dae0*/  IMAD.MOV.U32 R5, RZ, RZ, R19 ;  /* 0x000000ffff057224 */ /* 0x000fc600078e0013 */
[----:B------:R-:W3:Y:S01]  /*1daf0*/  LDL.LU R6, [R1+0x194] ;  /* 0x0001940001067983 */ /* 0x000ee20000300800 */
[----:B------:R-:W-:-:S03]  /*1db00*/  ISETP.NE.U32.AND P1, PT, R4, RZ, PT ;  /* 0x000000ff0400720c */ /* 0x000fc60003f25070 */
[----:B------:R-:W-:Y:S01]  /*1db10*/  STL [R1+0xdc], R17 ;  /* 0x0000dc1101007387 */ /* 0x000fe20000100800 */
[----:B------:R-:W-:-:S03]  /*1db20*/  IMAD.MOV.U32 R4, RZ, RZ, R17 ;  /* 0x000000ffff047224 */ /* 0x000fc600078e0011 */
[----:B------:R1:W-:Y:S04]  /*1db30*/  STL [R1+0xd8], R19 ;  /* 0x0000d81301007387 */ /* 0x0003e80000100800 */
[----:B------:R4:W-:Y:S04]  /*1db40*/  STL [R1+0x114], R7 ;  /* 0x0001140701007387 */ /* 0x0009e80000100800 */
[----:B------:R5:W-:Y:S04]  /*1db50*/  LDGSTS.E [R3+0xa100], [R4.64], P2 ;  /* 0x0a10000004037fae */ /* 0x000be80009121848 */
[----:B-1----:R-:W3:Y:S04]  /*1db60*/  LDL.LU R19, [R1+0x158] ;  /* 0x0001580001137983 */ /* 0x002ee80000300800 */
[----:B------:R-:W-:Y:S04]  /*1db70*/  STL [R1+0x110], R23 ;  /* 0x0001101701007387 */ /* 0x000fe80000100800 */
[----:B------:R-:W3:Y:S01]  /*1db80*/  LDL.LU R17, [R1+0x190] ;  /* 0x0001900001117983 */ /* 0x000ee20000300800 */
[----:B-----5:R-:W-:-:S02]  /*1db90*/  IMAD.MOV.U32 R4, RZ, RZ, R7 ;  /* 0x000000ffff047224 */ /* 0x020fc400078e0007 */
[----:B------:R-:W-:Y:S01]  /*1dba0*/  IMAD.MOV.U32 R5, RZ, RZ, R23 ;  /* 0x000000ffff057224 */ /* 0x000fe200078e0017 */
[----:B------:R-:W-:Y:S01]  /*1dbb0*/  ISETP.GT.AND P2, PT, R2, 0x58, PT ;  /* 0x000000580200780c */ /* 0x000fe20003f44270 */
[----:B------:R-:W5:Y:S01]  /*1dbc0*/  LDL.LU R24, [R1+0x19c] ;  /* 0x00019c0001187983 */ /* 0x000f620000300800 */
[----:B------:R-:W-:-:S03]  /*1dbd0*/  IADD3 R21, P3, R21, R202, RZ ;  /* 0x000000ca15157210 */ /* 0x000fc60007f7e0ff */
[----:B----4-:R-:W4:Y:S01]  /*1dbe0*/  LDL.LU R7, [R1+0x1d4] ;  /* 0x0001d40001077983 */ /* 0x010f220000300800 */
[----:B------:R-:W-:-:S03]  /*1dbf0*/  IADD3.X R22, R22, R0, RZ, P3, !PT ;  /* 0x0000000016167210 */ /* 0x000fc60001ffe4ff */
[----:B------:R1:W-:Y:S04]  /*1dc00*/  LDGSTS.E [R3+0xa800], [R4.64], P1 ;  /* 0x0a80000004037fae */ /* 0x0003e80008921848 */
[----:B------:R-:W-:Y:S01]  /*1dc10*/  STL [R1+0x11c], R21 ;  /* 0x00011c1501007387 */ /* 0x000fe20000100800 */
[----:B------:R-:W-:-:S03]  /*1dc20*/  IADD3 R16, P4, R16, R202, RZ ;  /* 0x000000ca10107210 */ /* 0x000fc60007f9e0ff */
[----:B------:R1:W-:Y:S02]  /*1dc30*/  STL [R1+0x118], R22 ;  /* 0x0001181601007387 */ /* 0x0003e40000100800 */
[----:B-1----:R-:W-:Y:S02]  /*1dc40*/  SEL R4, RZ, 0x4, !P2 ;  /* 0x00000004ff047807 */ /* 0x002fe40005000000 */
[----:B------:R-:W-:Y:S01]  /*1dc50*/  STL [R1+0x154], R16 ;  /* 0x0001541001007387 */ /* 0x000fe20000100800 */
[----:B------:R-:W-:-:S03]  /*1dc60*/  IMAD.X R20, R20, 0x1, R0, P4 ;  /* 0x0000000114147824 */ /* 0x000fc600020e0600 */
[----:B------:R-:W4:Y:S01]  /*1dc70*/  LDL.LU R25, [R1+0x198] ;  /* 0x0001980001197983 */ /* 0x000f220000300800 */
[----:B------:R-:W-:Y:S01]  /*1dc80*/  SEL R4, R4, RZ, !P0 ;  /* 0x000000ff04047207 */ /* 0x000fe20004000000 */
[----:B------:R-:W-:Y:S02]  /*1dc90*/  IMAD.MOV.U32 R5, RZ, RZ, R22 ;  /* 0x000000ffff057224 */ /* 0x000fe400078e0016 */
[----:B------:R1:W-:Y:S01]  /*1dca0*/  STL [R1+0x150], R20 ;  /* 0x0001501401007387 */ /* 0x0003e20000100800 */
[----:B------:R-:W-:Y:S01]  /*1dcb0*/  ISETP.NE.U32.AND P2, PT, R4, RZ, PT ;  /* 0x000000ff0400720c */ /* 0x000fe20003f45070 */
[----:B------:R-:W-:Y:S02]  /*1dcc0*/  IMAD.MOV.U32 R4, RZ, RZ, R21 ;  /* 0x000000ffff047224 */ /* 0x000fe400078e0015 */
[----:B------:R-:W4:Y:S04]  /*1dcd0*/  LDL.LU R22, [R1+0x1d0] ;  /* 0x0001d00001167983 */ /* 0x000f280000300800 */
[----:B------:R-:W4:Y:S04]  /*1dce0*/  LDL.LU R23, [R1+0x1d8] ;  /* 0x0001d80001177983 */ /* 0x000f280000300800 */
[----:B------:R-:W4:Y:S04]  /*1dcf0*/  LDL.LU R21, [R1+0x1dc] ;  /* 0x0001dc0001157983 */ /* 0x000f280000300800 */
[----:B------:R1:W-:Y:S01]  /*1dd00*/  LDGSTS.E [R3+0xa900], [R4.64], P1 ;  /* 0x0a90000004037fae */ /* 0x0003e20008921848 */
[----:B------:R-:W-:-:S02]  /*1dd10*/  ISETP.GT.AND P1, PT, R2, 0x5c, PT ;  /* 0x0000005c0200780c */ /* 0x000fc40003f24270 */
[----:B-1----:R-:W-:Y:S01]  /*1dd20*/  MOV R5, R20 ;  /* 0x0000001400057202 */ /* 0x002fe20000000f00 */
[----:B------:R-:W-:Y:S01]  /*1dd30*/  IMAD.MOV.U32 R4, RZ, RZ, R16 ;  /* 0x000000ffff047224 */ /* 0x000fe200078e0010 */
[----:B------:R-:W4:Y:S04]  /*1dd40*/  LDL.LU R20, [R1+0x210] ;  /* 0x0002100001147983 */ /* 0x000f280000300800 */
[----:B------:R-:W4:Y:S04]  /*1dd50*/  LDL.LU R16, [R1+0x214] ;  /* 0x0002140001107983 */ /* 0x000f280000300800 */
[----:B------:R1:W-:Y:S02]  /*1dd60*/  LDGSTS.E [R3+0xb000], [R4.64], P2 ;  /* 0x0b00000004037fae */ /* 0x0003e40009121848 */
[----:B-1----:R-:W-:-:S04]  /*1dd70*/  SEL R4, RZ, 0x4, !P1 ;  /* 0x00000004ff047807 */ /* 0x002fc80004800000 */
[----:B------:R-:W-:-:S04]  /*1dd80*/  SEL R4, R4, RZ, !P0 ;  /* 0x000000ff04047207 */ /* 0x000fc80004000000 */
[----:B------:R-:W-:Y:S02]  /*1dd90*/  ISETP.NE.U32.AND P1, PT, R4, RZ, PT ;  /* 0x000000ff0400720c */ /* 0x000fe40003f25070 */
[-C--:B--2---:R-:W-:Y:S02]  /*1dda0*/  IADD3 R18, P3, R18, R202.reuse, RZ ;  /* 0x000000ca12127210 */ /* 0x084fe40007f7e0ff */
[----:B---3--:R-:W-:-:S03]  /*1ddb0*/  IADD3 R6, P4, R6, R202, RZ ;  /* 0x000000ca06067210 */ /* 0x008fc60007f9e0ff */
[----:B------:R-:W-:Y:S01]  /*1ddc0*/  STL [R1+0x15c], R18 ;  /* 0x00015c1201007387 */ /* 0x000fe20000100800 */
[----:B------:R-:W-:Y:S02]  /*1ddd0*/  IMAD.MOV.U32 R4, RZ, RZ, R18 ;  /* 0x000000ffff047224 */ /* 0x000fe400078e0012 */
[----:B------:R-:W-:-:S05]  /*1dde0*/  IMAD.X R19, R19, 0x1, R0, P3 ;  /* 0x0000000113137824 */ /* 0x000fca00018e0600 */
[----:B------:R1:W-:Y:S01]  /*1ddf0*/  STL [R1+0x158], R19 ;  /* 0x0001581301007387 */ /* 0x0003e20000100800 */
[----:B------:R-:W-:-:S03]  /*1de00*/  IMAD.X R17, R17, 0x1, R0, P4 ;  /* 0x0000000111117824 */ /* 0x000fc600020e0600 */
[----:B------:R-:W-:Y:S01]  /*1de10*/  STL [R1+0x194], R6 ;  /* 0x0001940601007387 */ /* 0x000fe20000100800 */
[----:B------:R-:W-:-:S03]  /*1de20*/  IMAD.MOV.U32 R5, RZ, RZ, R19 ;  /* 0x000000ffff057224 */ /* 0x000fc600078e0013 */
[----:B------:R2:W-:Y:S04]  /*1de30*/  STL [R1+0x190], R17 ;  /* 0x0001901101007387 */ /* 0x0005e80000100800 */
[----:B-1----:R-:W3:Y:S04]  /*1de40*/  LDL.LU R19, [R1+0x218] ;  /* 0x0002180001137983 */ /* 0x002ee80000300800 */
[----:B------:R-:W3:Y:S04]  /*1de50*/  LDL.LU R18, [R1+0x21c] ;  /* 0x00021c0001127983 */ /* 0x000ee80000300800 */
[----:B------:R1:W-:Y:S02]  /*1de60*/  LDGSTS.E [R3+0xb100], [R4.64], P2 ;  /* 0x0b10000004037fae */ /* 0x0003e40009121848 */
[----:B-1----:R-:W-:Y:S01]  /*1de70*/  IMAD.MOV.U32 R5, RZ, RZ, R17 ;  /* 0x000000ffff057224 */ /* 0x002fe200078e0011 */
[----:B------:R-:W-:Y:S01]  /*1de80*/  MOV R4, R6 ;  /* 0x0000000600047202 */ /* 0x000fe20000000f00 */
[----:B--2---:R-:W2:Y:S04]  /*1de90*/  LDL.LU R17, [R1+0x250] ;  /* 0x0002500001117983 */ /* 0x004ea80000300800 */
[----:B------:R-:W2:Y:S01]  /*1dea0*/  LDL.LU R6, [R1+0x254] ;  /* 0x0002540001067983 */ /* 0x000ea20000300800 */
[----:B------:R-:W-:-:S02]  /*1deb0*/  ISETP.GT.AND P2, PT, R2, 0x60, PT ;  /* 0x000000600200780c */ /* 0x000fc40003f44270 */
[-C--:B-----5:R-:W-:Y:S01]  /*1dec0*/  IADD3 R24, P3, R24, R202.reuse, RZ ;  /* 0x000000ca18187210 */ /* 0x0a0fe20007f7e0ff */
[----:B------:R1:W-:Y:S01]  /*1ded0*/  LDGSTS.E [R3+0xb800], [R4.64], P1 ;  /* 0x0b80000004037fae */ /* 0x0003e20008921848 */
[----:B----4-:R-:W-:-:S03]  /*1dee0*/  IADD3 R7, P4, R7, R202, RZ ;  /* 0x000000ca07077210 */ /* 0x010fc60007f9e0ff */
[----:B------:R-:W-:Y:S01]  /*1def0*/  IMAD.X R25, R25, 0x1, R0, P3 ;  /* 0x0000000119197824 */ /* 0x000fe200018e0600 */
[----:B-1----:R-:W-:-:S04]  /*1df00*/  SEL R4, RZ, 0x4, !P2 ;  /* 0x00000004ff047807 */ /* 0x002fc80005000000 */
[----:B------:R-:W-:Y:S02]  /*1df10*/  SEL R4, R4, RZ, !P0 ;  /* 0x000000ff04047207 */ /* 0x000fe40004000000 */
[----:B------:R-:W-:Y:S02]  /*1df20*/  MOV R5, R25 ;  /* 0x0000001900057202 */ /* 0x000fe40000000f00 */
[----:B------:R-:W-:Y:S01]  /*1df30*/  ISETP.NE.U32.AND P2, PT, R4, RZ, PT ;  /* 0x000000ff0400720c */ /* 0x000fe20003f45070 */
[----:B------:R-:W-:Y:S02]  /*1df40*/  IMAD.MOV.U32 R4, RZ, RZ, R24 ;  /* 0x000000ffff047224 */ /* 0x000fe400078e0018 */
[----:B------:R-:W-:Y:S01]  /*1df50*/  IMAD.X R22, R22, 0x1, R0, P4 ;  /* 0x0000000116167824 */ /* 0x000fe200020e0600 */
[----:B------:R-:W-:Y:S02]  /*1df60*/  IADD3 R21, P3, R21, R202, RZ ;  /* 0x000000ca15157210 */ /* 0x000fe40007f7e0ff */
[----:B------:R1:W-:Y:S01]  /*1df70*/  LDGSTS.E [R3+0xb900], [R4.64], P1 ;  /* 0x0b90000004037fae */ /* 0x0003e20008921848 */
[----:B------:R-:W-:-:S03]  /*1df80*/  ISETP.GT.AND P1, PT, R2, 0x64, PT ;  /* 0x000000640200780c */ /* 0x000fc60003f24270 */
[----:B------:R-:W-:Y:S01]  /*1df90*/  STL [R1+0x19c], R24 ;  /* 0x00019c1801007387 */ /* 0x000fe20000100800 */
[----:B------:R-:W-:Y:S01]  /*1dfa0*/  IMAD.X R23, R23, 0x1, R0, P3 ;  /* 0x0000000117177824 */ /* 0x000fe200018e0600 */
[----:B------:R-:W-:Y:S02]  /*1dfb0*/  IADD3 R16, P4, R16, R202, RZ ;  /* 0x000000ca10107210 */ /* 0x000fe40007f9e0ff */
[----:B------:R-:W-:Y:S01]  /*1dfc0*/  STL [R1+0x198], R25 ;  /* 0x0001981901007387 */ /* 0x000fe20000100800 */
[----:B-1----:R-:W-:Y:S02]  /*1dfd0*/  IMAD.MOV.U32 R4, RZ, RZ, R7 ;  /* 0x000000ffff047224 */ /* 0x002fe400078e0007 */
[----:B------:R-:W-:Y:S01]  /*1dfe0*/  IMAD.MOV.U32 R5, RZ, RZ, R22 ;  /* 0x000000ffff057224 */ /* 0x000fe200078e0016 */
[----:B------:R-:W-:Y:S04]  /*1dff0*/  STL [R1+0x1d4], R7 ;  /* 0x0001d40701007387 */ /* 0x000fe80000100800 */
[----:B------:R1:W-:Y:S04]  /*1e000*/  STL [R1+0x1d0], R22 ;  /* 0x0001d01601007387 */ /* 0x0003e80000100800 */
[----:B------:R4:W-:Y:S01]  /*1e010*/  LDGSTS.E [R3+0xc000], [R4.64], P2 ;  /* 0x0c00000004037fae */ /* 0x0009e20009121848 */
[----:B------:R-:W-:-:S03]  /*1e020*/  IMAD.X R20, R20, 0x1, R0, P4 ;  /* 0x0000000114147824 */ /* 0x000fc600020e0600 */
[----:B-1----:R-:W5:Y:S04]  /*1e030*/  LDL.LU R22, [R1+0x25c] ;  /* 0x00025c0001167983 */ /* 0x002f680000300800 */
[----:B------:R-:W5:Y:S01]  /*1e040*/  LDL.LU R7, [R1+0x294] ;  /* 0x0002940001077983 */ /* 0x000f620000300800 */
[----:B----4-:R-:W-:-:S03]  /*1e050*/  SEL R4, RZ, 0x4, !P1 ;  /* 0x00000004ff047807 */ /* 0x010fc60004800000 */
[----:B------:R-:W-:Y:S01]  /*1e060*/  STL [R1+0x1dc], R21 ;  /* 0x0001dc1501007387 */ /* 0x000fe20000100800 */
[----:B------:R-:W-:Y:S01]  /*1e070*/  IMAD.MOV.U32 R5, RZ, RZ, R23 ;  /* 0x000000ffff057224 */ /* 0x000fe200078e0017 */
[----:B------:R-:W-:Y:S02]  /*1e080*/  SEL R4, R4, RZ, !P0 ;  /* 0x000000ff04047207 */ /* 0x000fe40004000000 */
[----:B------:R1:W-:Y:S04]  /*1e090*/  STL [R1+0x1d8], R23 ;  /* 0x0001d81701007387 */ /* 0x0003e80000100800 */
[----:B------:R4:W-:Y:S01]  /*1e0a0*/  STL [R1+0x214], R16 ;  /* 0x0002141001007387 */ /* 0x0009e20000100800 */
[----:B------:R-:W-:-:S03]  /*1e0b0*/  ISETP.NE.U32.AND P1, PT, R4, RZ, PT ;  /* 0x000000ff0400720c */ /* 0x000fc60003f25070 */
[----:B-1----:R-:W5:Y:S01]  /*1e0c0*/  LDL.LU R23, [R1+0x258] ;  /* 0x0002580001177983 */ /* 0x002f620000300800 */
[----:B------:R-:W-:-:S03]  /*1e0d0*/  MOV R4, R21 ;  /* 0x0000001500047202 */ /* 0x000fc60000000f00 */
[----:B------:R1:W-:Y:S04]  /*1e0e0*/  STL [R1+0x210], R20 ;  /* 0x0002101401007387 */ /* 0x0003e80000100800 */
[----:B------:R-:W5:Y:S04]  /*1e0f0*/  LDL.LU R21, [R1+0x290] ;  /* 0x0002900001157983 */ /* 0x000f680000300800 */
[----:B------:R1:W-:Y:S04]  /*1e100*/  LDGSTS.E [R3+0xc100], [R4.64], P2 ;  /* 0x0c10000004037fae */ /* 0x0003e80009121848 */
[----:B------:R-:W5:Y:S01]  /*1e110*/  LDL.LU R24, [R1+0x29c] ;  /* 0x00029c0001187983 */ /* 0x000f620000300800 */
[----:B-1----:R-:W-:-:S03]  /*1e120*/  IMAD.MOV.U32 R4, RZ, RZ, R16 ;  /* 0x000000ffff047224 */ /* 0x002fc600078e0010 */
[----:B----4-:R-:W5:Y:S01]  /*1e130*/  LDL.LU R16, [R1+0x2d4] ;  /* 0x0002d40001107983 */ /* 0x010f620000300800 */
[----:B------:R-:W-:Y:S01]  /*1e140*/  IMAD.MOV.U32 R5, RZ, RZ, R20 ;  /* 0x000000ffff057224 */ /* 0x000fe200078e0014 */
[----:B---3--:R-:W-:-:S04]  /*1e150*/  IADD3 R18, P3, R18, R202, RZ ;  /* 0x000000ca12127210 */ /* 0x008fc80007f7e0ff */
[----:B------:R1:W-:Y:S01]  /*1e160*/  LDGSTS.E [R3+0xc800], [R4.64], P1 ;  /* 0x0c80000004037fae */ /* 0x0003e20008921848 */
[----:B------:R-:W-:-:S03]  /*1e170*/  IMAD.X R19, R19, 0x1, R0, P3 ;  /* 0x0000000113137824 */ /* 0x000fc600018e0600 */
[----:B------:R3:W-:Y:S04]  /*1e180*/  STL [R1+0x21c], R18 ;  /* 0x00021c1201007387 */ /* 0x0007e80000100800 */
[----:B------:R-:W-:Y:S01]  /*1e190*/  STL [R1+0x218], R19 ;  /* 0x0002181301007387 */ /* 0x000fe20000100800 */
[----:B--2---:R-:W-:-:S04]  /*1e1a0*/  IADD3 R6, P4, R6, R202, RZ ;  /* 0x000000ca06067210 */ /* 0x004fc80007f9e0ff */
[----:B------:R-:W-:Y:S01]  /*1e1b0*/  IADD3.X R17, R17, R0, RZ, P4, !PT ;  /* 0x0000000011117210 */ /* 0x000fe200027fe4ff */
[----:B------:R2:W-:Y:S04]  /*1e1c0*/  STL [R1+0x254], R6 ;  /* 0x0002540601007387 */ /* 0x0005e80000100800 */
[----:B------:R-:W4:Y:S04]  /*1e1d0*/  LDL.LU R25, [R1+0x298] ;  /* 0x0002980001197983 */ /* 0x000f280000300800 */
[----:B------:R2:W-:Y:S04]  /*1e1e0*/  STL [R1+0x250], R17 ;  /* 0x0002501101007387 */ /* 0x0005e80000100800 */
[----:B------:R-:W4:Y:S01]  /*1e1f0*/  LDL.LU R20, [R1+0x2d0] ;  /* 0x0002d00001147983 */ /* 0x000f220000300800 */
[----:B------:R-:W-:-:S04]  /*1e200*/  ISETP.GT.AND P2, PT, R2, 0x68, PT ;  /* 0x000000680200780c */ /* 0x000fc80003f44270 */
[----:B-1----:R-:W-:-:S04]  /*1e210*/  SEL R4, RZ, 0x4, !P2 ;  /* 0x00000004ff047807 */ /* 0x002fc80005000000 */
[----:B------:R-:W-:Y:S01]  /*1e220*/  SEL R4, R4, RZ, !P0 ;  /* 0x000000ff04047207 */ /* 0x000fe20004000000 */
[----:B------:R-:W-:-:S03]  /*1e230*/  IMAD.MOV.U32 R5, RZ, RZ, R19 ;  /* 0x000000ffff057224 */ /* 0x000fc600078e0013 */
[----:B------:R-:W-:Y:S01]  /*1e240*/  ISETP.NE.U32.AND P2, PT, R4, RZ, PT ;  /* 0x000000ff0400720c */ /* 0x000fe20003f45070 */
[----:B------:R-:W-:Y:S02]  /*1e250*/  IMAD.MOV.U32 R4, RZ, RZ, R18 ;  /* 0x000000ffff047224 */ /* 0x000fe400078e0012 */
[----:B---3--:R-:W3:Y:S04]  /*1e260*/  LDL.LU R18, [R1+0x2d8] ;  /* 0x0002d80001127983 */ /* 0x008ee80000300800 */
[----:B------:R1:W-:Y:S01]  /*1e270*/  LDGSTS.E [R3+0xc900], [R4.64], P1 ;  /* 0x0c90000004037fae */ /* 0x0003e20008921848 */
[----:B------:R-:W-:Y:S01]  /*1e280*/  ISETP.GT.AND P1, PT, R2, 0x6c, PT ;  /* 0x0000006c0200780c */ /* 0x000fe20003f24270 */
[----:B-1----:R-:W-:Y:S02]  /*1e290*/  IMAD.MOV.U32 R4, RZ, RZ, R6 ;  /* 0x000000ffff047224 */ /* 0x002fe400078e0006 */
[----:B------:R-:W-:Y:S01]  /*1e2a0*/  IMAD.MOV.U32 R5, RZ, RZ, R17 ;  /* 0x000000ffff057224 */ /* 0x000fe200078e0011 */
[----:B--2---:R-:W2:Y:S04]  /*1e2b0*/  LDL.LU R6, [R1+0x2dc] ;  /* 0x0002dc0001067983 */ /* 0x004ea80000300800 */
[----:B------:R1:W-:Y:S01]  /*1e2c0*/  LDGSTS.E [R3+0xd000], [R4.64], P2 ;  /* 0x0d00000004037fae */ /* 0x0003e20009121848 */
[----:B-----5:R-:W-:-:S03]  /*1e2d0*/  IADD3 R22, P3, R22, R202, RZ ;  /* 0x000000ca16167210 */ /* 0x020fc60007f7e0ff */
[----:B------:R-:W5:Y:S04]  /*1e2e0*/  LDL.LU R19, [R1+0x310] ;  /* 0x0003100001137983 */ /* 0x000f680000300800 */
[----:B------:R-:W5:Y:S01]  /*1e2f0*/  LDL.LU R17, [R1+0x314] ;  /* 0x0003140001117983 */ /* 0x000f620000300800 */
[----:B-1----:R-:W-:Y:S02]  /*1e300*/  SEL R4, RZ, 0x4, !P1 ;  /* 0x00000004ff047807 */ /* 0x002fe40004800000 */
[----:B------:R-:W-:Y:S02]  /*1e310*/  IADD3 R7, P4, R7, R202, RZ ;  /* 0x000000ca07077210 */ /* 0x000fe40007f9e0ff */
[----:B------:R-:W-:-:S04]  /*1e320*/  SEL R4, R4, RZ, !P0 ;  /* 0x000000ff04047207 */ /* 0x000fc80004000000 */
[----:B------:R-:W-:Y:S02]  /*1e330*/  ISETP.NE.U32.AND P1, PT, R4, RZ, PT ;  /* 0x000000ff0400720c */ /* 0x000fe40003f25070 */
[----:B------:R-:W-:Y:S01]  /*1e340*/  IADD3.X R23, R23, R0, RZ, P3, !PT ;  /* 0x0000000017177210 */ /* 0x000fe20001ffe4ff */
[----:B------:R-:W-:-:S04]  /*1e350*/  IMAD.MOV.U32 R4, RZ, RZ, R22 ;  /* 0x000000ffff047224 */ /* 0x000fc800078e0016 */
[----:B------:R-:W-:Y:S02]  /*1e360*/  IMAD.MOV.U32 R5, RZ, RZ, R23 ;  /* 0x000000ffff057224 */ /* 0x000fe400078e0017 */
[----:B------:R-:W-:-:S03]  /*1e370*/  IMAD.X R21, R21, 0x1, R0, P4 ;  /* 0x0000000115157824 */ /* 0x000fc600020e0600 */
[----:B------:R1:W-:Y:S01]  /*1e380*/  LDGSTS.E [R3+0xd100], [R4.64], P2 ;  /* 0x0d10000004037fae */ /* 0x0003e20009121848 */
[----:B------:R-:W-:-:S03]  /*1e390*/  ISETP.GT.AND P2, PT, R2, 0x70, PT ;  /* 0x000000700200780c */ /* 0x000fc60003f44270 */
[----:B------:R-:W-:Y:S01]  /*1e3a0*/  STL [R1+0x25c], R22 ;  /* 0x00025c1601007387 */ /* 0x000fe20000100800 */
[-C--:B------:R-:W-:Y:S01]  /*1e3b0*/  IADD3 R24, P3, R24, R202.reuse, RZ ;  /* 0x000000ca18187210 */ /* 0x080fe20007f7e0ff */
[----:B-1----:R-:W-:Y:S01]  /*1e3c0*/  IMAD.MOV.U32 R4, RZ, RZ, R7 ;  /* 0x000000ffff047224 */ /* 0x002fe200078e0007 */
[----:B------:R-:W-:Y:S01]  /*1e3d0*/  MOV R5, R21 ;  /* 0x0000001500057202 */ /* 0x000fe20000000f00 */
[----:B------:R1:W-:Y:S04]  /*1e3e0*/  STL [R1+0x258], R23 ;  /* 0x0002581701007387 */ /* 0x0003e80000100800 */
[----:B------:R1:W-:Y:S04]  /*1e3f0*/  LDGSTS.E [R3+0xd800], [R4.64], P1 ;  /* 0x0d80000004037fae */ /* 0x0003e80008921848 */
[----:B------:R-:W-:Y:S01]  /*1e400*/  STL [R1+0x294], R7 ;  /* 0x0002940701007387 */ /* 0x000fe20000100800 */
[----:B------:R-:W-:-:S03]  /*1e410*/  IADD3 R16, P4, R16, R202, RZ ;  /* 0x000000ca10107210 */ /* 0x000fc60007f9e0ff */
[----:B------:R1:W-:Y:S02]  /*1e420*/  STL [R1+0x290], R21 ;  /* 0x0002901501007387 */ /* 0x0003e40000100800 */
[----:B-1----:R-:W-:Y:S02]  /*1e430*/  SEL R4, RZ, 0x4, !P2 ;  /* 0x00000004ff047807 */ /* 0x002fe40005000000 */
[----:B------:R-:W5:Y:S02]  /*1e440*/  LDL.LU R23, [R1+0x318] ;  /* 0x0003180001177983 */ /* 0x000f640000300800 */
[----:B------:R-:W-:Y:S02]  /*1e450*/  SEL R4, R4, RZ, !P0 ;  /* 0x000000ff04047207 */ /* 0x000fe40004000000 */
[----:B------:R-:W5:Y:S02]  /*1e460*/  LDL.LU R22, [R1+0x31c] ;  /* 0x00031c0001167983 */ /* 0x000f640000300800 */
[----:B------:R-:W-:-:S02]  /*1e470*/  ISETP.NE.U32.AND P2, PT, R4, RZ, PT ;  /* 0x000000ff0400720c */ /* 0x000fc40003f45070 */
[----:B------:R-:W5:Y:S01]  /*1e480*/  LDL.LU R21, [R1+0x350] ;  /* 0x0003500001157983 */ /* 0x000f620000300800 */
[----:B------:R-:W-:-:S03]  /*1e490*/  IMAD.MOV.U32 R4, RZ, RZ, R24 ;  /* 0x000000ffff047224 */ /* 0x000fc600078e0018 */
[----:B------:R-:W5:Y:S04]  /*1e4a0*/  LDL.LU R7, [R1+0x354] ;  /* 0x0003540001077983 */ /* 0x000f680000300800 */
[----:B------:R-:W-:Y:S01]  /*1e4b0*/  STL [R1+0x29c], R24 ;  /* 0x00029c1801007387 */ /* 0x000fe20000100800 */
[----:B----4-:R-:W-:-:S04]  /*1e4c0*/  IMAD.X R25, R25, 0x1, R0, P3 ;  /* 0x0000000119197824 */ /* 0x010fc800018e0600 */
[----:B------:R-:W-:Y:S01]  /*1e4d0*/  IMAD.MOV.U32 R5, RZ, RZ, R25 ;  /* 0x000000ffff057224 */ /* 0x000fe200078e0019 */
[----:B------:R-:W-:Y:S01]  /*1e4e0*/  STL [R1+0x298], R25 ;  /* 0x0002981901007387 */ /* 0x000fe20000100800 */
[----:B------:R-:W-:-:S03]  /*1e4f0*/  IMAD.X R20, R20, 0x1, R0, P4 ;  /* 0x0000000114147824 */ /* 0x000fc600020e0600 */
[----:B------:R-:W-:Y:S04]  /*1e500*/  STL [R1+0x2d4], R16 ;  /* 0x0002d41001007387 */ /* 0x000fe80000100800 */
[----:B------:R1:W-:Y:S04]  /*1e510*/  LDGSTS.E [R3+0xd900], [R4.64], P1 ;  /* 0x0d90000004037fae */ /* 0x0003e80008921848 */
[----:B------:R4:W-:Y:S01]  /*1e520*/  STL [R1+0x2d0], R20 ;  /* 0x0002d01401007387 */ /* 0x0009e20000100800 */
[----:B-1----:R-:W-:Y:S01]  /*1e530*/  IMAD.MOV.U32 R5, RZ, RZ, R20 ;  /* 0x000000ffff057224 */ /* 0x002fe200078e0014 */
[----:B------:R-:W-:-:S02]  /*1e540*/  MOV R4, R16 ;  /* 0x0000001000047202 */ /* 0x000fc40000000f00 */
[----:B----4-:R-:W4:Y:S04]  /*1e550*/  LDL.LU R20, [R1+0x358] ;  /* 0x0003580001147983 */ /* 0x010f280000300800 */
[----:B------:R-:W4:Y:S01]  /*1e560*/  LDL.LU R16, [R1+0x35c] ;  /* 0x00035c0001107983 */ /* 0x000f220000300800 */
[----:B------:R-:W-:-:S03]  /*1e570*/  ISETP.GT.AND P1, PT, R2, 0x74, PT ;  /* 0x000000740200780c */ /* 0x000fc60003f24270 */
[----:B------:R1:W-:Y:S01]  /*1e580*/  LDGSTS.E [R3+0xe000], [R4.64], P2 ;  /* 0x0e00000004037fae */ /* 0x0003e20009121848 */
[----:B--2---:R-:W-:Y:S02]  /*1e590*/  IADD3 R6, P3, R6, R202, RZ ;  /* 0x000000ca06067210 */ /* 0x004fe40007f7e0ff */
[----:B-1----:R-:W-:-:S03]  /*1e5a0*/  SEL R4, RZ, 0x4, !P1 ;  /* 0x00000004ff047807 */ /* 0x002fc60004800000 */
[----:B---3--:R-:W-:Y:S01]  /*1e5b0*/  IMAD.X R18, R18, 0x1, R0, P3 ;  /* 0x0000000112127824 */ /* 0x008fe200018e0600 */
[----:B------:R-:W-:Y:S02]  /*1e5c0*/  SEL R4, R4, RZ, !P0 ;  /* 0x000000ff04047207 */ /* 0x000fe40004000000 */
[----:B-----5:R-:W-:Y:S01]  /*1e5d0*/  IADD3 R17, P4, R17, R202, RZ ;  /* 0x000000ca11117210 */ /* 0x020fe20007f9e0ff */
[----:B------:R-:W-:Y:S01]  /*1e5e0*/  STL [R1+0x2dc], R6 ;  /* 0x0002dc0601007387 */ /* 0x000fe20000100800 */
[----:B------:R-:W-:Y:S01]  /*1e5f0*/  ISETP.NE.U32.AND P1, PT, R4, RZ, PT ;  /* 0x000000ff0400720c */ /* 0x000fe20003f25070 */
[----:B------:R-:W-:Y:S01]  /*1e600*/  IMAD.MOV.U32 R4, RZ, RZ, R6 ;  /* 0x000000ffff047224 */ /* 0x000fe200078e0006 */
[----:B------:R-:W-:Y:S01]  /*1e610*/  MOV R5, R18 ;  /* 0x0000001200057202 */ /* 0x000fe20000000f00 */
[----:B------:R-:W-:Y:S01]  /*1e620*/  IMAD.X R19, R19, 0x1, R0, P4 ;  /* 0x0000000113137824 */ /* 0x000fe200020e0600 */
[----:B------:R1:W-:Y:S04]  /*1e630*/  STL [R1+0x2d8], R18 ;  /* 0x0002d81201007387 */ /* 0x0003e80000100800 */
[----:B------:R-:W-:Y:S04]  /*1e640*/  STL [R1+0x314], R17 ;  /* 0x0003141101007387 */ /* 0x000fe80000100800 */
[----:B------:R2:W-:Y:S04]  /*1e650*/  LDGSTS.E [R3+0xe100], [R4.64], P2 ;  /* 0x0e10000004037fae */ /* 0x0005e80009121848 */
[----:B-1----:R-:W3:Y:S04]  /*1e660*/  LDL.LU R18, [R1+0x394] ;  /* 0x0003940001127983 */ /* 0x002ee80000300800 */
[----:B------:R1:W-:Y:S04]  /*1e670*/  STL [R1+0x310], R19 ;  /* 0x0003101301007387 */ /* 0x0003e80000100800 */
[----:B------:R-:W5:Y:S01]  /*1e680*/  LDL.LU R6, [R1+0x39c] ;  /* 0x00039c0001067983 */ /* 0x000f620000300800 */
[----:B--2---:R-:W-:-:S03]  /*1e690*/  IMAD.MOV.U32 R5, RZ, RZ, R19 ;  /* 0x000000ffff057224 */ /* 0x004fc600078e0013 */
[----:B-1----:R-:W2:Y:S01]  /*1e6a0*/  LDL.LU R19, [R1+0x390] ;  /* 0x0003900001137983 */ /* 0x002ea20000300800 */
[----:B------:R-:W-:Y:S01]  /*1e6b0*/  IMAD.MOV.U32 R4, RZ, RZ, R17 ;  /* 0x000000ffff047224 */ /* 0x000fe200078e0011 */
[----:B------:R-:W-:Y:S02]  /*1e6c0*/  ISETP.GT.AND P2, PT, R2, 0x78, PT ;  /* 0x000000780200780c */ /* 0x000fe40003f44270 */
[----:B------:R-:W2:Y:S04]  /*1e6d0*/  LDL.LU R17, [R1+0x398] ;  /* 0x0003980001117983 */ /* 0x000ea80000300800 */
[----:B------:R1:W-:Y:S02]  /*1e6e0*/  LDGSTS.E [R3+0xe800], [R4.64], P1 ;  /* 0x0e80000004037fae */ /* 0x0003e40008921848 */
[----:B-1----:R-:W-:-:S04]  /*1e6f0*/  SEL R4, RZ, 0x4, !P2 ;  /* 0x00000004ff047807 */ /* 0x002fc80005000000 */
[----:B------:R-:W-:Y:S02]  /*1e700*/  SEL R4, R4, RZ, !P0 ;  /* 0x000000ff04047207 */ /* 0x000fe40004000000 */
[----:B------:R-:W-:Y:S02]  /*1e710*/  IADD3 R22, P3, R22, R202, RZ ;  /* 0x000000ca16167210 */ /* 0x000fe40007f7e0ff */
[----:B------:R-:W-:-:S03]  /*1e720*/  ISETP.NE.U32.AND P2, PT, R4, RZ, PT ;  /* 0x000000ff0400720c */ /* 0x000fc60003f45070 */
[----:B------:R-:W-:Y:S01]  /*1e730*/  IMAD.X R23, R23, 0x1, R0, P3 ;  /* 0x0000000117177824 */ /* 0x000fe200018e0600 */
[----:B------:R-:W-:-:S03]  /*1e740*/  IADD3 R7, P4, R7, R202, RZ ;  /* 0x000000ca07077210 */ /* 0x000fc60007f9e0ff */
[----:B------:R-:W-:Y:S01]  /*1e750*/  IMAD.MOV.U32 R5, RZ, RZ, R23 ;  /* 0x000000ffff057224 */ /* 0x000fe200078e0017 */
[----:B------:R-:W-:Y:S01]  /*1e760*/  MOV R4, R22 ;  /* 0x0000001600047202 */ /* 0x000fe20000000f00 */
[----:B------:R-:W-:Y:S01]  /*1e770*/  STL [R1+0x31c], R22 ;  /* 0x00031c1601007387 */ /* 0x000fe20000100800 */
[----:B------:R-:W-:-:S03]  /*1e780*/  IMAD.X R21, R21, 0x1, R0, P4 ;  /* 0x0000000115157824 */ /* 0x000fc600020e0600 */
[----:B------:R1:W-:Y:S04]  /*1e790*/  STL [R1+0x318], R23 ;  /* 0x0003181701007387 */ /* 0x0003e80000100800 */
[----:B------:R1:W-:Y:S04]  /*1e7a0*/  STL [R1+0x354], R7 ;  /* 0x0003540701007387 */ /* 0x0003e80000100800 */
[----:B------:R1:W-:Y:S01]  /*1e7b0*/  LDGSTS.E [R3+0xe900], [R4.64], P1 ;  /* 0x0e90000004037fae */ /* 0x0003e20008921848 */
[----:B------:R-:W-:-:S03]  /*1e7c0*/  ISETP.GT.AND P1, PT, R2, 0x7c, PT ;  /* 0x0000007c0200780c */ /* 0x000fc60003f24270 */
[----:B------:R4:W-:Y:S04]  /*1e7d0*/  STL [R1+0x350], R21 ;  /* 0x0003501501007387 */ /* 0x0009e80000100800 */
[----:B-1----:R-:W2:Y:S01]  /*1e7e0*/  LDL.LU R23, [R1+0xb30] ;  /* 0x000b300001177983 */ /* 0x002ea20000300800 */
[----:B------:R-:W-:Y:S02]  /*1e7f0*/  IMAD.MOV.U32 R4, RZ, RZ, R7 ;  /* 0x000000ffff047224 */ /* 0x000fe400078e0007 */
[----:B------:R-:W-:Y:S01]  /*1e800*/  IMAD.MOV.U32 R5, RZ, RZ, R21 ;  /* 0x000000ffff057224 */ /* 0x000fe200078e0015 */
[----:B------:R-:W2:Y:S04]  /*1e810*/  LDL.LU R7, [R1+0xb48] ;  /* 0x000b480001077983 */ /* 0x000ea80000300800 */
[----:B------:R1:W-:Y:S02]  /*1e820*/  LDGSTS.E [R3+0xf000], [R4.64], P2 ;  /* 0x0f00000004037fae */ /* 0x0003e40009121848 */
[----:B-1----:R-:W-:-:S04]  /*1e830*/  SEL R4, RZ, 0x4, !P1 ;  /* 0x00000004ff047807 */ /* 0x002fc80004800000 */
[----:B------:R-:W-:-:S04]  /*1e840*/  SEL R4, R4, RZ, !P0 ;  /* 0x000000ff04047207 */ /* 0x000fc80004000000 */
[----:B------:R-:W-:Y:S02]  /*1e850*/  ISETP.NE.U32.AND P1, PT, R4, RZ, PT ;  /* 0x000000ff0400720c */ /* 0x000fe40003f25070 */
[----:B----4-:R-:W-:-:S05]  /*1e860*/  IADD3 R16, P3, R16, R202, RZ ;  /* 0x000000ca10107210 */ /* 0x010fca0007f7e0ff */
[----:B------:R-:W-:Y:S01]  /*1e870*/  IMAD.X R20, R20, 0x1, R0, P3 ;  /* 0x0000000114147824 */ /* 0x000fe200018e0600 */
[----:B------:R-:W-:Y:S04]  /*1e880*/  STL [R1+0x35c], R16 ;  /* 0x00035c1001007387 */ /* 0x000fe80000100800 */
[----:B------:R1:W-:Y:S04]  /*1e890*/  STL [R1+0x358], R20 ;  /* 0x0003581401007387 */ /* 0x0003e80000100800 */
[----:B------:R-:W4:Y:S04]  /*1e8a0*/  LDL.LU R22, [R1+0xb28] ;  /* 0x000b280001167983 */ /* 0x000f280000300800 */
[----:B------:R-:W4:Y:S01]  /*1e8b0*/  LDL.LU R21, [R1+0xb34] ;  /* 0x000b340001157983 */ /* 0x000f220000300800 */
[----:B------:R-:W-:Y:S01]  /*1e8c0*/  IMAD.MOV.U32 R5, RZ, RZ, R20 ;  /* 0x000000ffff057224 */ /* 0x000fe200078e0014 */
[----:B------:R-:W-:-:S02]  /*1e8d0*/  MOV R4, R16 ;  /* 0x0000001000047202 */ /* 0x000fc40000000f00 */
[----:B-1----:R-:W4:Y:S04]  /*1e8e0*/  LDL.LU R20, [R1+0xaf0] ;  /* 0x000af00001147983 */ /* 0x002f280000300800 */
[----:B------:R-:W4:Y:S04]  /*1e8f0*/  LDL.LU R16, [R1+0xafc] ;  /* 0x000afc0001107983 */ /* 0x000f280000300800 */
[----:B------:R1:W-:Y:S01]  /*1e900*/  LDGSTS.E [R3+0xf100], [R4.64], P2 ;  /* 0x0f10000004037fae */ /* 0x0003e20009121848 */
[----:B---3--:R-:W-:-:S05]  /*1e910*/  IADD3 R18, P2, R18, R202, RZ ;  /* 0x000000ca12127210 */ /* 0x008fca0007f5e0ff */
[----:B-1----:R-:W-:Y:S01]  /*1e920*/  IMAD.MOV.U32 R4, RZ, RZ, R18 ;  /* 0x000000ffff047224 */ /* 0x002fe200078e0012 */
[----:B-----5:R-:W-:Y:S01]  /*1e930*/  IADD3 R6, P3, R6, R202, RZ ;  /* 0x000000ca06067210 */ /* 0x020fe20007f7e0ff */
[----:B--2---:R-:W-:-:S05]  /*1e940*/  IMAD.X R19, R19, 0x1, R0, P2 ;  /* 0x0000000113137824 */ /* 0x004fca00010e0600 */
[----:B------:R-:W-:Y:S01]  /*1e950*/  MOV R5, R19 ;  /* 0x0000001300057202 */ /* 0x000fe20000000f00 */
[----:B------:R-:W-:-:S04]  /*1e960*/  IMAD.X R17, R17, 0x1, R0, P3 ;  /* 0x0000000111117824 */ /* 0x000fc800018e0600 */
[----:B------:R1:W-:Y:S04]  /*1e970*/  LDGSTS.E [R3+0xf800], [R4.64], P1 ;  /* 0x0f80000004037fae */ /* 0x0003e80008921848 */
[----:B------:R-:W-:Y:S01]  /*1e980*/  STL [R1+0x394], R18 ;  /* 0x0003941201007387 */ /* 0x000fe20000100800 */
[----:B-1----:R-:W-:Y:S02]  /*1e990*/  IMAD.MOV.U32 R4, RZ, RZ, R6 ;  /* 0x000000ffff047224 */ /* 0x002fe400078e0006 */
[----:B------:R-:W-:Y:S01]  /*1e9a0*/  IMAD.MOV.U32 R5, RZ, RZ, R17 ;  /* 0x000000ffff057224 */ /* 0x000fe200078e0011 */
[----:B------:R1:W-:Y:S04]  /*1e9b0*/  STL [R1+0x390], R19 ;  /* 0x0003901301007387 */ /* 0x0003e80000100800 */
[----:B------:R2:W-:Y:S01]  /*1e9c0*/  LDGSTS.E [R3+0xf900], [R4.64], P1 ;  /* 0x0f90000004037fae */ /* 0x0005e20008921848 */
[----:B------:R-:W-:-:S03]  /*1e9d0*/  ISETP.GT.AND P1, PT, R2, 0x1, PT ;  /* 0x000000010200780c */ /* 0x000fc60003f24270 */
[----:B------:R-:W-:Y:S04]  /*1e9e0*/  STL [R1+0x39c], R6 ;  /* 0x00039c0601007387 */ /* 0x000fe80000100800 */
[----:B------:R3:W-:Y:S04]  /*1e9f0*/  STL [R1+0x398], R17 ;  /* 0x0003981101007387 */ /* 0x0007e80000100800 */
[----:B-1----:R-:W5:Y:S01]  /*1ea00*/  LDL.LU R19, [R1+0xae8] ;  /* 0x000ae80001137983 */ /* 0x002f620000300800 */
[----:B--2---:R-:W-:-:S03]  /*1ea10*/  SEL R3, RZ, 0x4, !P1 ;  /* 0x00000004ff037807 */ /* 0x004fc60004800000 */
[----:B------:R-:W2:Y:S01]  /*1ea20*/  LDL.LU R18, [R1+0xaf4] ;  /* 0x000af40001127983 */ /* 0x000ea20000300800 */
[----:B------:R-:W-:-:S03]  /*1ea30*/  SEL R3, R3, RZ, !P0 ;  /* 0x000000ff03037207 */ /* 0x000fc60004000000 */
[----:B---3--:R-:W5:Y:S01]  /*1ea40*/  LDL.LU R17, [R1+0xab0] ;  /* 0x000ab00001117983 */ /* 0x008f620000300800 */
[----:B------:R-:W-:-:S03]  /*1ea50*/  ISETP.NE.U32.AND P2, PT, R3, RZ, PT ;  /* 0x000000ff0300720c */ /* 0x000fc60003f45070 */
[----:B------:R-:W5:Y:S01]  /*1ea60*/  LDL.LU R6, [R1+0xacc] ;  /* 0x000acc0001067983 */ /* 0x000f620000300800 */
[----:B------:R-:W-:Y:S01]  /*1ea70*/  HMMA.1688.F32.TF32 R80, R156, R26, R80 ;  /* 0x0000001a9c50723c */ /* 0x000fe20000081050 */
[----:B------:R-:W-:-:S07]  /*1ea80*/  IMAD.U32 R3, RZ, RZ, UR5 ;  /* 0x00000005ff037e24 */ /* 0x000fce000f8e00ff */
[----:B------:R-:W-:Y:S01]  /*1ea90*/  HMMA.1688.F32.TF32 R88, R140, R26, R88 ;  /* 0x0000001a8c58723c */ /* 0x000fe20000081058 */
[----:B------:R-:W-:-:S07]  /*1eaa0*/  IADD3 R7, P1, R7, R202, RZ ;  /* 0x000000ca07077210 */ /* 0x000fce0007f3e0ff */
[----:B------:R-:W-:Y:S01]  /*1eab0*/  HMMA.1688.F32.TF32 R60, R100, R26, R60 ;  /* 0x0000001a643c723c */ /* 0x000fe2000008103c */
[----:B------:R-:W-:-:S06]  /*1eac0*/  IMAD.X R23, R23, 0x1, R0, P1 ;  /* 0x0000000117177824 */ /* 0x000fcc00008e0600 */
[----:B------:R-:W-:Y:S01]  /*1ead0*/  LOP3.LUT R27, R203, 0x20, RZ, 0x3c, !PT ;  /* 0x00000020cb1b7812 */ /* 0x000fe200078e3cff */
[----:B------:R-:W-:Y:S02]  /*1eae0*/  IMAD.MOV.U32 R4, RZ, RZ, R7 ;  /* 0x000000ffff047224 */ /* 0x000fe400078e0007 */
[----:B------:R-:W-:Y:S01]  /*1eaf0*/  IMAD.MOV.U32 R5, RZ, RZ, R23 ;  /* 0x000000ffff057224 */ /* 0x000fe200078e0017 */
[----:B------:R-:W-:Y:S02]  /*1eb00*/  LEA R3, R3, R27, 0x10 ;  /* 0x0000001b03037211 */ /* 0x000fe400078e80ff */
[----:B------:R-:W-:Y:S01]  /*1eb10*/  ISETP.GT.AND P1, PT, R2, 0x5, PT ;  /* 0x000000050200780c */ /* 0x000fe20003f24270 */
[----:B------:R1:W-:Y:S04]  /*1eb20*/  STL [R1+0xb48], R7 ;  /* 0x000b480701007387 */ /* 0x0003e80000100800 */
[----:B------:R-:W-:Y:S04]  /*1eb30*/  STL [R1+0xb30], R23 ;  /* 0x000b301701007387 */ /* 0x000fe80000100800 */
[----:B------:R1:W-:Y:S04]  /*1eb40*/  LDGSTS.E [R3+0x200], [R4.64], P2 ;  /* 0x0020000004037fae */ /* 0x0003e80009121848 */
[----:B------:R-:W5:Y:S04]  /*1eb50*/  LDL.LU R24, [R1+0xab4] ;  /* 0x000ab40001187983 */ /* 0x000f680000300800 */
[----:B-1----:R-:W5:Y:S01]  /*1eb60*/  LDL.LU R7, [R1+0xa8c] ;  /* 0x000a8c0001077983 */ /* 0x002f620000300800 */
[----:B------:R-:W-:-:S04]  /*1eb70*/  SEL R4, RZ, 0x4, !P1 ;  /* 0x00000004ff047807 */ /* 0x000fc80004800000 */
[----:B------:R-:W-:-:S04]  /*1eb80*/  SEL R4, R4, RZ, !P0 ;  /* 0x000000ff04047207 */ /* 0x000fc80004000000 */
[----:B------:R-:W-:Y:S02]  /*1eb90*/  ISETP.NE.U32.AND P1, PT, R4, RZ, PT ;  /* 0x000000ff0400720c */ /* 0x000fe40003f25070 */
[----:B----4-:R-:W-:-:S05]  /*1eba0*/  IADD3 R21, P3, R21, R202, RZ ;  /* 0x000000ca15157210 */ /* 0x010fca0007f7e0ff */
[--C-:B------:R-:W-:Y:S01]  /*1ebb0*/  IMAD.X R22, R22, 0x1, R0.reuse, P3 ;  /* 0x0000000116167824 */ /* 0x100fe200018e0600 */
[----:B------:R-:W-:Y:S01]  /*1ebc0*/  IADD3 R16, P4, R16, R202, RZ ;  /* 0x000000ca10107210 */ /* 0x000fe20007f9e0ff */
[----:B------:R1:W-:Y:S04]  /*1ebd0*/  STL [R1+0xb34], R21 ;  /* 0x000b341501007387 */ /* 0x0003e80000100800 */
[----:B------:R4:W-:Y:S01]  /*1ebe0*/  STL [R1+0xb28], R22 ;  /* 0x000b281601007387 */ /* 0x0009e20000100800 */
[----:B------:R-:W-:-:S03]  /*1ebf0*/  IMAD.X R20, R20, 0x1, R0, P4 ;  /* 0x0000000114147824 */ /* 0x000fc600020e0600 */
[----:B------:R-:W-:Y:S04]  /*1ec00*/  STL [R1+0xafc], R16 ;  /* 0x000afc1001007387 */ /* 0x000fe80000100800 */
[----:B------:R-:W3:Y:S01]  /*1ec10*/  LDL.LU R25, [R1+0xaa8] ;  /* 0x000aa80001197983 */ /* 0x000ee20000300800 */
[----:B------:R-:W-:Y:S01]  /*1ec20*/  MOV R4, R21 ;  /* 0x0000001500047202 */ /* 0x000fe20000000f00 */
[----:B------:R-:W-:Y:S02]  /*1ec30*/  IMAD.MOV.U32 R5, RZ, RZ, R22 ;  /* 0x000000ffff057224 */ /* 0x000fe400078e0016 */
[----:B------:R4:W-:Y:S04]  /*1ec40*/  STL [R1+0xaf0], R20 ;  /* 0x000af01401007387 */ /* 0x0009e80000100800 */
[----:B-1----:R-:W3:Y:S04]  /*1ec50*/  LDL.LU R21, [R1+0xa70] ;  /* 0x000a700001157983 */ /* 0x002ee80000300800 */
[----:B------:R1:W-:Y:S04]  /*1ec60*/  LDGSTS.E [R3+0x300], [R4.64], P2 ;  /* 0x0030000004037fae */ /* 0x0003e80009121848 */
[----:B----4-:R-:W4:Y:S01]  /*1ec70*/  LDL.LU R22, [R1+0xa68] ;  /* 0x000a680001167983 */ /* 0x010f220000300800 */
[----:B-1----:R-:W-:-:S03]  /*1ec80*/  IMAD.MOV.U32 R5, RZ, RZ, R20 ;  /* 0x000000ffff057224 */ /* 0x002fc600078e0014 */
[----:B------:R-:W4:Y:S01]  /*1ec90*/  LDL.LU R20, [R1+0xa74] ;  /* 0x000a740001147983 */ /* 0x000f220000300800 */
[----:B------:R-:W-:-:S03]  /*1eca0*/  IMAD.MOV.U32 R4, RZ, RZ, R16 ;  /* 0x000000ffff047224 */ /* 0x000fc600078e0010 */
[----:B------:R-:W4:Y:S04]  /*1ecb0*/  LDL.LU R23, [R1+0xa30] ;  /* 0x000a300001177983 */ /* 0x000f280000300800 */
[----:B------:R-:W4:Y:S01]  /*1ecc0*/  LDL.LU R16, [R1+0xa4c] ;  /* 0x000a4c0001107983 */ /* 0x000f220000300800 */
[----:B------:R-:W-:-:S03]  /*1ecd0*/  ISETP.GT.AND P2, PT, R2, 0x9, PT ;  /* 0x000000090200780c */ /* 0x000fc60003f44270 */
[----:B------:R1:W-:Y:S02]  /*1ece0*/  LDGSTS.E [R3+0xa00], [R4.64], P1 ;  /* 0x00a0000004037fae */ /* 0x0003e40008921848 */
[----:B-1----:R-:W-:-:S04]  /*1ecf0*/  SEL R4, RZ, 0x4, !P2 ;  /* 0x00000004ff047807 */ /* 0x002fc80005000000 */
[----:B------:R-:W-:Y:S02]  /*1ed00*/  SEL R4, R4, RZ, !P0 ;  /* 0x000000ff04047207 */ /* 0x000fe40004000000 */
[----:B--2---:R-:W-:Y:S02]  /*1ed10*/  IADD3 R18, P3, R18, R202, RZ ;  /* 0x000000ca12127210 */ /* 0x004fe40007f7e0ff */
[----:B------:R-:W-:-:S03]  /*1ed20*/  ISETP.NE.U32.AND P2, PT, R4, RZ, PT ;  /* 0x000000ff0400720c */ /* 0x000fc60003f45070 */
[----:B-----5:R-:W-:Y:S01]  /*1ed30*/  IMAD.X R19, R19, 0x1, R0, P3 ;  /* 0x0000000113137824 */ /* 0x020fe200018e0600 */
[----:B------:R-:W-:Y:S01]  /*1ed40*/  IADD3 R6, P4, R6, R202, RZ ;  /* 0x000000ca06067210 */ /* 0x000fe20007f9e0ff */
[----:B------:R-:W-:Y:S02]  /*1ed50*/  IMAD.MOV.U32 R4, RZ, RZ, R18 ;  /* 0x000000ffff047224 */ /* 0x000fe400078e0012 */
[----:B------:R-:W-:Y:S01]  /*1ed60*/  IMAD.MOV.U32 R5, RZ, RZ, R19 ;  /* 0x000000ffff057224 */ /* 0x000fe200078e0013 */
[----:B------:R-:W-:Y:S01]  /*1ed70*/  IADD3.X R17, R17, R0, RZ, P4, !PT ;  /* 0x0000000011117210 */ /* 0x000fe200027fe4ff */
[----:B------:R-:W-:Y:S04]  /*1ed80*/  STL [R1+0xaf4], R18 ;  /* 0x000af41201007387 */ /* 0x000fe80000100800 */
[----:B------:R1:W-:Y:S04]  /*1ed90*/  STL [R1+0xae8], R19 ;  /* 0x000ae81301007387 */ /* 0x0003e80000100800 */
[----:B------:R-:W-:Y:S04]  /*1eda0*/  STL [R1+0xacc], R6 ;  /* 0x000acc0601007387 */ /* 0x000fe80000100800 */
[----:B------:R2:W-:Y:S01]  /*1edb0*/  LDGSTS.E [R3+0xb00], [R4.64], P1 ;  /* 0x00b0000004037fae */ /* 0x0005e20008921848 */
[----:B------:R-:W-:-:S03]  /*1edc0*/  ISETP.GT.AND P1, PT, R2, 0xd, PT ;  /* 0x0000000d0200780c */ /* 0x000fc60003f24270 */
[----:B------:R5:W-:Y:S04]  /*1edd0*/  STL [R1+0xab0], R17 ;  /* 0x000ab01101007387 */ /* 0x000be80000100800 */
[----:B-1----:R-:W4:Y:S01]  /*1ede0*/  LDL.LU R19, [R1+0xa28] ;  /* 0x000a280001137983 */ /* 0x002f220000300800 */
[----:B--2---:R-:W-:-:S03]  /*1edf0*/  IMAD.MOV.U32 R4, RZ, RZ, R6 ;  /* 0x000000ffff047224 */ /* 0x004fc600078e0006 */
[----:B------:R-:W2:Y:S01]  /*1ee00*/  LDL.LU R18, [R1+0xa34] ;  /* 0x000a340001127983 */ /* 0x000ea20000300800 */
[----:B------:R-:W-:-:S03]  /*1ee10*/  IMAD.MOV.U32 R5, RZ, RZ, R17 ;  /* 0x000000ffff057224 */ /* 0x000fc600078e0011 */
[----:B-----5:R-:W5:Y:S04]  /*1ee20*/  LDL.LU R17, [R1+0x9f0] ;  /* 0x0009f00001117983 */ /* 0x020f680000300800 */
[----:B------:R1:W-:Y:S04]  /*1ee30*/  LDGSTS.E [R3+0x1200], [R4.64], P2 ;  /* 0x0120000004037fae */ /* 0x0003e80009121848 */
[----:B------:R-:W5:Y:S01]  /*1ee40*/  LDL.LU R6, [R1+0xa0c] ;  /* 0x000a0c0001067983 */ /* 0x000f620000300800 */
[----:B------:R-:W-:Y:S02]  /*1ee50*/  IADD3 R24, P3, R24, R202, RZ ;  /* 0x000000ca18187210 */ /* 0x000fe40007f7e0ff */
[----:B-1----:R-:W-:-:S02]  /*1ee60*/  SEL R4, RZ, 0x4, !P1 ;  /* 0x00000004ff047807 */ /* 0x002fc40004800000 */
[----:B------:R-:W-:Y:S02]  /*1ee70*/  IADD3 R7, P4, R7, R202, RZ ;  /* 0x000000ca07077210 */ /* 0x000fe40007f9e0ff */
[----:B------:R-:W-:-:S04]  /*1ee80*/  SEL R4, R4, RZ, !P0 ;  /* 0x000000ff04047207 */ /* 0x000fc80004000000 */
[----:B------:R-:W-:Y:S01]  /*1ee90*/  ISETP.NE.U32.AND P1, PT, R4, RZ, PT ;  /* 0x000000ff0400720c */ /* 0x000fe20003f25070 */
[----:B------:R-:W-:Y:S01]  /*1eea0*/  IMAD.MOV.U32 R4, RZ, RZ, R24 ;  /* 0x000000ffff047224 */ /* 0x000fe200078e0018 */
[----:B------:R-:W-:Y:S01]  /*1eeb0*/  STL [R1+0xab4], R24 ;  /* 0x000ab41801007387 */ /* 0x000fe20000100800 */
[----:B---3--:R-:W-:-:S05]  /*1eec0*/  IADD3.X R25, R25, R0, RZ, P3, !PT ;  /* 0x0000000019197210 */ /* 0x008fca0001ffe4ff */
[----:B------:R-:W-:Y:S02]  /*1eed0*/  IMAD.MOV.U32 R5, RZ, RZ, R25 ;  /* 0x000000ffff057224 */ /* 0x000fe400078e0019 */
[----:B------:R-:W-:-:S03]  /*1eee0*/  IMAD.X R21, R21, 0x1, R0, P4 ;  /* 0x0000000115157824 */ /* 0x000fc600020e0600 */
[----:B------:R1:W-:Y:S01]  /*1eef0*/  LDGSTS.E [R3+0x1300], [R4.64], P2 ;  /* 0x0130000004037fae */ /* 0x0003e20009121848 */
[----:B------:R-:W-:-:S03]  /*1ef00*/  ISETP.GT.AND P2, PT, R2, 0x11, PT ;  /* 0x000000110200780c */ /* 0x000fc60003f44270 */
[----:B------:R-:W-:Y:S01]  /*1ef10*/  STL [R1+0xaa8], R25 ;  /* 0x000aa81901007387 */ /* 0x000fe20000100800 */
[----:B-1----:R-:W-:Y:S01]  /*1ef20*/  IMAD.MOV.U32 R4, RZ, RZ, R7 ;  /* 0x000000ffff047224 */ /* 0x002fe200078e0007 */
[----:B------:R-:W-:Y:S02]  /*1ef30*/  MOV R5, R21 ;  /* 0x0000001500057202 */ /* 0x000fe40000000f00 */
[-C--:B----4-:R-:W-:Y:S01]  /*1ef40*/  IADD3 R20, P3, R20, R202.reuse, RZ ;  /* 0x000000ca14147210 */ /* 0x090fe20007f7e0ff */
[----:B------:R-:W-:Y:S04]  /*1ef50*/  STL [R1+0xa8c], R7 ;  /* 0x000a8c0701007387 */ /* 0x000fe80000100800 */
[----:B------:R1:W-:Y:S01]  /*1ef60*/  LDGSTS.E [R3+0x1a00], [R4.64], P1 ;  /* 0x01a0000004037fae */ /* 0x0003e20008921848 */
[----:B------:R-:W-:Y:S01]  /*1ef70*/  IMAD.X R22, R22, 0x1, R0, P3 ;  /* 0x0000000116167824 */ /* 0x000fe200018e0600 */
[----:B------:R-:W-:-:S02]  /*1ef80*/  IADD3 R16, P4, R16, R202, RZ ;  /* 0x000000ca10107210 */ /* 0x000fc40007f9e0ff */
[----:B------:R3:W-:Y:S03]  /*1ef90*/  STL [R1+0xa70], R21 ;  /* 0x000a701501007387 */ /* 0x0007e60000100800 */
[----:B------:R-:W-:Y:S01]  /*1efa0*/  IMAD.X R23, R23, 0x1, R0, P4 ;  /* 0x0000000117177824 */ /* 0x000fe200020e0600 */
[----:B-1----:R-:W-:Y:S01]  /*1efb0*/  SEL R4, RZ, 0x4, !P2 ;  /* 0x00000004ff047807 */ /* 0x002fe20005000000 */
[----:B---3--:R-:W3:Y:S01]  /*1efc0*/  LDL.LU R21, [R1+0x9f4] ;  /* 0x0009f40001157983 */ /* 0x008ee20000300800 */
[----:B------:R-:W-:Y:S02]  /*1efd0*/  IMAD.MOV.U32 R5, RZ, RZ, R22 ;  /* 0x000000ffff057224 */ /* 0x000fe400078e0016 */
[----:B------:R-:W-:Y:S01]  /*1efe0*/  SEL R4, R4, RZ, !P0 ;  /* 0x000000ff04047207 */ /* 0x000fe20004000000 */
[----:B------:R-:W4:Y:S04]  /*1eff0*/  LDL.LU R7, [R1+0x9c0] ;  /* 0x0009c00001077983 */ /* 0x000f280000300800 */
[----:B------:R-:W-:Y:S04]  /*1f000*/  STL [R1+0xa74], R20 ;  /* 0x000a741401007387 */ /* 0x000fe80000100800 */
[----:B------:R1:W-:Y:S01]  /*1f010*/  STL [R1+0xa68], R22 ;  /* 0x000a681601007387 */ /* 0x0003e20000100800 */
[----:B------:R-:W-:-:S03]  /*1f020*/  ISETP.NE.U32.AND P2, PT, R4, RZ, PT ;  /* 0x000000ff0400720c */ /* 0x000fc60003f45070 */
[----:B------:R1:W-:Y:S01]  /*1f030*/  STL [R1+0xa4c], R16 ;  /* 0x000a4c1001007387 */ /* 0x0003e20000100800 */
[----:B------:R-:W-:-:S03]  /*1f040*/  IMAD.MOV.U32 R4, RZ, RZ, R20 ;  /* 0x000000ffff047224 */ /* 0x000fc600078e0014 */
[----:B-1----:R-:W4:Y:S04]  /*1f050*/  LDL.LU R22, [R1+0x9e8] ;  /* 0x0009e80001167983 */ /* 0x002f280000300800 */
[----:B------:R-:W-:Y:S04]  /*1f060*/  STL [R1+0xa30], R23 ;  /* 0x000a301701007387 */ /* 0x000fe80000100800 */
[----:B------:R-:W4:Y:S04]  /*1f070*/  LDL.LU R20, [R1+0x9bc] ;  /* 0x0009bc0001147983 */ /* 0x000f280000300800 */
[----:B------:R1:W-:Y:S01]  /*1f080*/  LDGSTS.E [R3+0x1b00], [R4.64], P1 ;  /* 0x01b0000004037fae */ /* 0x0003e20008921848 */
[----:B------:R-:W-:-:S03]  /*1f090*/  ISETP.GT.AND P1, PT, R2, 0x15, PT ;  /* 0x000000150200780c */ /* 0x000fc60003f24270 */
[----:B------:R-:W4:Y:S01]  /*1f0a0*/  LDL.LU R24, [R1+0x9c8] ;  /* 0x0009c80001187983 */ /* 0x000f220000300800 */
[----:B-1----:R-:W-:Y:S01]  /*1f0b0*/  MOV R4, R16 ;  /* 0x0000001000047202 */ /* 0x002fe20000000f00 */
[----:B------:R-:W-:Y:S02]  /*1f0c0*/  IMAD.MOV.U32 R5, RZ, RZ, R23 ;  /* 0x000000ffff057224 */ /* 0x000fe400078e0017 */
[----:B------:R-:W4:Y:S04]  /*1f0d0*/  LDL.LU R16, [R1+0x980] ;  /* 0x0009800001107983 */ /* 0x000f280000300800 */
[----:B------:R1:W-:Y:S01]  /*1f0e0*/  LDGSTS.E [R3+0x2200], [R4.64], P2 ;  /* 0x0220000004037fae */ /* 0x0003e20009121848 */
[----:B--2---:R-:W-:-:S05]  /*1f0f0*/  IADD3 R18, P3, R18, R202, RZ ;  /* 0x000000ca12127210 */ /* 0x004fca0007f7e0ff */
[----:B------:R-:W-:Y:S01]  /*1f100*/  IMAD.X R19, R19, 0x1, R0, P3 ;  /* 0x0000000113137824 */ /* 0x000fe200018e0600 */
[----:B-1----:R-:W-:Y:S02]  /*1f110*/  SEL R4, RZ, 0x4, !P1 ;  /* 0x00000004ff047807 */ /* 0x002fe40004800000 */
[----:B-----5:R-:W-:Y:S01]  /*1f120*/  IADD3 R6, P4, R6, R202, RZ ;  /* 0x000000ca06067210 */ /* 0x020fe20007f9e0ff */
[----:B------:R1:W-:Y:S01]  /*1f130*/  STL [R1+0xa34], R18 ;  /* 0x000a341201007387 */ /* 0x0003e20000100800 */
[----:B------:R-:W-:-:S03]  /*1f140*/  SEL R4, R4, RZ, !P0 ;  /* 0x000000ff04047207 */ /* 0x000fc60004000000 */
[----:B------:R2:W-:Y:S01]  /*1f150*/  STL [R1+0xa28], R19 ;  /* 0x000a281301007387 */ /* 0x0005e20000100800 */
[----:B------:R-:W-:Y:S01]  /*1f160*/  IMAD.X R17, R17, 0x1, R0, P4 ;  /* 0x0000000111117824 */ /* 0x000fe200020e0600 */
[----:B------:R-:W-:Y:S02]  /*1f170*/  ISETP.NE.U32.AND P1, PT, R4, RZ, PT ;  /* 0x000000ff0400720c */ /* 0x000fe40003f25070 */
[----:B------:R-:W-:Y:S01]  /*1f180*/  STL [R1+0xa0c], R6 ;  /* 0x000a0c0601007387 */ /* 0x000fe20000100800 */
[----:B------:R-:W-:-:S03]  /*1f190*/  IMAD.MOV.U32 R4, RZ, RZ, R18 ;  /* 0x000000ffff047224 */ /* 0x000fc600078e0012 */
[----:B------:R-:W5:Y:S01]  /*1f1a0*/  LDL.LU R25, [R1+0x9c4] ;  /* 0x0009c40001197983 */ /* 0x000f620000300800 */
[----:B------:R-:W-:-:S03]  /*1f1b0*/  MOV R5, R19 ;  /* 0x0000001300057202 */ /* 0x000fc60000000f00 */
[----:B------:R2:W-:Y:S04]  /*1f1c0*/  STL [R1+0x9f0], R17 ;  /* 0x0009f01101007387 */ /* 0x0005e80000100800 */
[----:B-1----:R-:W5:Y:S04]  /*1f1d0*/  LDL.LU R18, [R1+0x97c] ;  /* 0x00097c0001127983 */ /* 0x002f680000300800 */
[----:B------:R1:W-:Y:S01]  /*1f1e0*/  LDGSTS.E [R3+0x2300], [R4.64], P2 ;  /* 0x0230000004037fae */ /* 0x0003e20009121848 */
[----:B------:R-:W-:-:S03]  /*1f1f0*/  ISETP.GT.AND P2, PT, R2, 0x19, PT ;  /* 0x000000190200780c */ /* 0x000fc60003f44270 */
[----:B--2---:R-:W5:Y:S01]  /*1f200*/  LDL.LU R19, [R1+0x984] ;  /* 0x0009840001137983 */ /* 0x004f620000300800 */
[----:B-1----:R-:W-:Y:S02]  /*1f210*/  IMAD.MOV.U32 R4, RZ, RZ, R6 ;  /* 0x000000ffff047224 */ /* 0x002fe400078e0006 */
[----:B------:R-:W-:Y:S02]  /*1f220*/  IMAD.MOV.U32 R5, RZ, RZ, R17 ;  /* 0x000000ffff057224 */ /* 0x000fe400078e0011 */
[----:B------:R-:W5:Y:S04]  /*1f230*/  LDL.LU R17, [R1+0x988] ;  /* 0x0009880001117983 */ /* 0x000f680000300800 */
[----:B------:R-:W5:Y:S04]  /*1f240*/  LDL.LU R23, [R1+0x93c] ;  /* 0x00093c0001177983 */ /* 0x000f680000300800 */
[----:B------:R1:W-:Y:S04]  /*1f250*/  LDGSTS.E [R3+0x2a00], [R4.64], P1 ;  /* 0x02a0000004037fae */ /* 0x0003e80008921848 */
[----:B------:R-:W5:Y:S01]  /*1f260*/  LDL.LU R6, [R1+0x940] ;  /* 0x0009400001067983 */ /* 0x000f620000300800 */
[----:B-1----:R-:W-:-:S04]  /*1f270*/  SEL R4, RZ, 0x4, !P2 ;  /* 0x00000004ff047807 */ /* 0x002fc80005000000 */
[----:B------:R-:W-:-:S04]  /*1f280*/  SEL R4, R4, RZ, !P0 ;  /* 0x000000ff04047207 */ /* 0x000fc80004000000 */
[----:B------:R-:W-:Y:S02]  /*1f290*/  ISETP.NE.U32.AND P2, PT, R4, RZ, PT ;  /* 0x000000ff0400720c */ /* 0x000fe40003f45070 */
[-C--:B---3--:R-:W-:Y:S02]  /*1f2a0*/  IADD3 R21, P3, R21, R202.reuse, RZ ;  /* 0x000000ca15157210 */ /* 0x088fe40007f7e0ff */
[----:B----4-:R-:W-:Y:S02]  /*1f2b0*/  IADD3 R7, P4, R7, R202, RZ ;  /* 0x000000ca07077210 */ /* 0x010fe40007f9e0ff */
[----:B------:R-:W-:Y:S01]  /*1f2c0*/  MOV R4, R21 ;  /* 0x0000001500047202 */ /* 0x000fe20000000f00 */
[----:B------:R-:W-:Y:S01]  /*1f2d0*/  STL [R1+0x9f4], R21 ;  /* 0x0009f41501007387 */ /* 0x000fe20000100800 */
[----:B------:R-:W-:-:S04]  /*1f2e0*/  IMAD.X R22, R22, 0x1, R0, P3 ;  /* 0x0000000116167824 */ /* 0x000fc800018e0600 */
[----:B------:R-:W-:Y:S01]  /*1f2f0*/  IMAD.MOV.U32 R5, RZ, RZ, R22 ;  /* 0x000000ffff057224 */ /* 0x000fe200078e0016 */
[----:B------:R1:W-:Y:S01]  /*1f300*/  STL [R1+0x9e8], R22 ;  /* 0x0009e81601007387 */ /* 0x0003e20000100800 */
[----:B------:R-:W-:-:S03]  /*1f310*/  IMAD.X R20, R20, 0x1, R0, P4 ;  /* 0x0000000114147824 */ /* 0x000fc600020e0600 */
[----:B------:R3:W-:Y:S04]  /*1f320*/  STL [R1+0x9c0], R7 ;  /* 0x0009c00701007387 */ /* 0x0007e80000100800 */
[----:B------:R4:W-:Y:S04]  /*1f330*/  LDGSTS.E [R3+0x2b00], [R4.64], P1 ;  /* 0x02b0000004037fae */ /* 0x0009e80008921848 */
[----:B------:R3:W-:Y:S04]  /*1f340*/  STL [R1+0x9bc], R20 ;  /* 0x0009bc1401007387 */ /* 0x0007e80000100800 */
[----:B-1----:R-:W2:Y:S01]  /*1f350*/  LDL.LU R22, [R1+0x944] ;  /* 0x0009440001167983 */ /* 0x002ea20000300800 */
[----:B----4-:R-:W-:-:S03]  /*1f360*/  IMAD.MOV.U32 R4, RZ, RZ, R7 ;  /* 0x000000ffff047224 */ /* 0x010fc600078e0007 */
[----:B---3--:R-:W3:Y:S01]  /*1f370*/  LDL.LU R7, [R1+0x948] ;  /* 0x0009480001077983 */ /* 0x008ee20000300800 */
[----:B------:R-:W-:-:S03]  /*1f380*/  IMAD.MOV.U32 R5, RZ, RZ, R20 ;  /* 0x000000ffff057224 */ /* 0x000fc600078e0014 */
[----:B------:R-:W4:Y:S04]  /*1f390*/  LDL.LU R21, [R1+0x8fc] ;  /* 0x0008fc0001157983 */ /* 0x000f280000300800 */
[----:B------:R-:W4:Y:S01]  /*1f3a0*/  LDL.LU R20, [R1+0x900] ;  /* 0x0009000001147983 */ /* 0x000f220000300800 */
[----:B------:R-:W-:-:S03]  /*1f3b0*/  ISETP.GT.AND P1, PT, R2, 0x1d, PT ;  /* 0x0000001d0200780c */ /* 0x000fc60003f24270 */
[----:B------:R1:W-:Y:S01]  /*1f3c0*/  LDGSTS.E [R3+0x3200], [R4.64], P2 ;  /* 0x0320000004037fae */ /* 0x0003e20009121848 */
[-C--:B------:R-:W-:Y:S02]  /*1f3d0*/  IADD3 R24, P3, R24, R202.reuse, RZ ;  /* 0x000000ca18187210 */ /* 0x080fe40007f7e0ff */
[----:B------:R-:W-:Y:S02]  /*1f3e0*/  IADD3 R16, P4, R16, R202, RZ ;  /* 0x000000ca10107210 */ /* 0x000fe40007f9e0ff */
[----:B-1----:R-:W-:-:S04]  /*1f3f0*/  SEL R4, RZ, 0x4, !P1 ;  /* 0x00000004ff047807 */ /* 0x002fc80004800000 */
[----:B------:R-:W-:Y:S01]  /*1f400*/  SEL R4, R4, RZ, !P0 ;  /* 0x000000ff04047207 */ /* 0x000fe20004000000 */
[----:B-----5:R-:W-:-:S03]  /*1f410*/  IMAD.X R25, R25, 0x1, R0, P3 ;  /* 0x0000000119197824 */ /* 0x020fc600018e0600 */
[----:B------:R-:W-:Y:S01]  /*1f420*/  ISETP.NE.U32.AND P1, PT, R4, RZ, PT ;  /* 0x000000ff0400720c */ /* 0x000fe20003f25070 */
[----:B------:R-:W-:Y:S02]  /*1f430*/  IMAD.MOV.U32 R4, RZ, RZ, R24 ;  /* 0x000000ffff047224 */ /* 0x000fe400078e0018 */
[----:B------:R-:W-:Y:S01]  /*1f440*/  IMAD.MOV.U32 R5, RZ, RZ, R25 ;  /* 0x000000ffff057224 */ /* 0x000fe200078e0019 */
[----:B------:R-:W-:-:S04]  /*1f450*/  IADD3.X R18, R18, R0, RZ, P4, !PT ;  /* 0x0000000012127210 */ /* 0x000fc800027fe4ff */
[----:B------:R1:W-:Y:S01]  /*1f460*/  LDGSTS.E [R3+0x3300], [R4.64], P2 ;  /* 0x0330000004037fae */ /* 0x0003e20009121848 */
[----:B------:R-:W-:-:S03]  /*1f470*/  ISETP.GT.AND P2, PT, R2, 0x21, PT ;  /* 0x000000210200780c */ /* 0x000fc60003f44270 */
[----:B------:R-:W-:Y:S04]  /*1f480*/  STL [R1+0x9c8], R24 ;  /* 0x0009c81801007387 */ /* 0x000fe80000100800 */
[----:B------:R-:W-:Y:S01]  /*1f490*/  STL [R1+0x9c4], R25 ;  /* 0x0009c41901007387 */ /* 0x000fe20000100800 */
[----:B-1----:R-:W-:Y:S02]  /*1f4a0*/  IMAD.MOV.U32 R4, RZ, RZ, R16 ;  /* 0x000000ffff047224 */ /* 0x002fe400078e0010 */
[----:B------:R-:W-:Y:S01]  /*1f4b0*/  IMAD.MOV.U32 R5, RZ, RZ, R18 ;  /* 0x000000ffff057224 */ /* 0x000fe200078e0012 */
[----:B------:R-:W-:Y:S01]  /*1f4c0*/  STL [R1+0x980], R16 ;  /* 0x0009801001007387 */ /* 0x000fe20000100800 */
[----:B------:R-:W-:-:S03]  /*1f4d0*/  IADD3 R17, P3, R17, R202, RZ ;  /* 0x000000ca11117210 */ /* 0x000fc60007f7e0ff */
[----:B------:R1:W-:Y:S01]  /*1f4e0*/  STL [R1+0x97c], R18 ;  /* 0x00097c1201007387 */ /* 0x0003e20000100800 */
[----:B------:R-:W-:-:S03]  /*1f4f0*/  IADD3.X R19, R19, R0, RZ, P3, !PT ;  /* 0x0000000013137210 */ /* 0x000fc60001ffe4ff */
[----:B------:R5:W-:Y:S04]  /*1f500*/  LDGSTS.E [R3+0x3a00], [R4.64], P1 ;  /* 0x03a0000004037fae */ /* 0x000be80008921848 */
[----:B-1----:R-:W4:Y:S01]  /*1f510*/  LDL.LU R18, [R1+0x908] ;  /* 0x0009080001127983 */ /* 0x002f220000300800 */
[----:B------:R-:W-:-:S03]  /*1f520*/  IADD3 R6, P4, R6, R202, RZ ;  /* 0x000000ca06067210 */ /* 0x000fc60007f9e0ff */
[----:B------:R-:W4:Y:S01]  /*1f530*/  LDL.LU R16, [R1+0x8b0] ;  /* 0x0008b00001107983 */ /* 0x000f220000300800 */
[----:B-----5:R-:W-:-:S03]  /*1f540*/  SEL R4, RZ, 0x4, !P2 ;  /* 0x00000004ff047807 */ /* 0x020fc60005000000 */
[----:B------:R-:W-:Y:S01]  /*1f550*/  STL [R1+0x988], R17 ;  /* 0x0009881101007387 */ /* 0x000fe20000100800 */
[----:B------:R-:W-:Y:S01]  /*1f560*/  IMAD.MOV.U32 R5, RZ, RZ, R19 ;  /* 0x000000ffff057224 */ /* 0x000fe200078e0013 */
[----:B------:R-:W-:Y:S02]  /*1f570*/  SEL R4, R4, RZ, !P0 ;  /* 0x000000ff04047207 */ /* 0x000fe40004000000 */
[----:B------:R1:W-:Y:S01]  /*1f580*/  STL [R1+0x984], R19 ;  /* 0x0009841301007387 */ /* 0x0003e20000100800 */
[----:B------:R-:W-:-:S03]  /*1f590*/  IMAD.X R23, R23, 0x1, R0, P4 ;  /* 0x0000000117177824 */ /* 0x000fc600020e0600 */
[----:B------:R5:W-:Y:S01]  /*1f5a0*/  STL [R1+0x940], R6 ;  /* 0x0009400601007387 */ /* 0x000be20000100800 */
[----:B------:R-:W-:-:S03]  /*1f5b0*/  ISETP.NE.U32.AND P2, PT, R4, RZ, PT ;  /* 0x000000ff0400720c */ /* 0x000fc60003f45070 */
[----:B-1----:R-:W4:Y:S01]  /*1f5c0*/  LDL.LU R19, [R1+0x904] ;  /* 0x0009040001137983 */ /* 0x002f220000300800 */
[----:B------:R-:W-:-:S03]  /*1f5d0*/  IMAD.MOV.U32 R4, RZ, RZ, R17 ;  /* 0x000000ffff047224 */ /* 0x000fc600078e0011 */
[----:B------:R-:W-:Y:S04]  /*1f5e0*/  STL [R1+0x93c], R23 ;  /* 0x00093c1701007387 */ /* 0x000fe80000100800 */
[----:B------:R-:W4:Y:S04]  /*1f5f0*/  LDL.LU R17, [R1+0x8ac] ;  /* 0x0008ac0001117983 */ /* 0x000f280000300800 */
[----:B------:R1:W-:Y:S01]  /*1f600*/  LDGSTS.E [R3+0x3b00], [R4.64], P1 ;  /* 0x03b0000004037fae */ /* 0x0003e20008921848 */
[----:B------:R-:W-:-:S03]  /*1f610*/  ISETP.GT.AND P1, PT, R2, 0x25, PT ;  /* 0x000000250200780c */ /* 0x000fc60003f24270 */
[----:B------:R-:W4:Y:S01]  /*1f620*/  LDL.LU R24, [R1+0x8b8] ;  /* 0x0008b80001187983 */ /* 0x000f220000300800 */
[----:B-1----:R-:W-:Y:S01]  /*1f630*/  IMAD.MOV.U32 R4, RZ, RZ, R6 ;  /* 0x000000ffff047224 */ /* 0x002fe200078e0006 */
[----:B------:R-:W-:Y:S02]  /*1f640*/  MOV R5, R23 ;  /* 0x0000001700057202 */ /* 0x000fe40000000f00 */
[----:B-----5:R-:W5:Y:S04]  /*1f650*/  LDL.LU R6, [R1+0x870] ;  /* 0x0008700001067983 */ /* 0x020f680000300800 */
[----:B------:R1:W-:Y:S02]  /*1f660*/  LDGSTS.E [R3+0x4200], [R4.64], P2 ;  /* 0x0420000004037fae */ /* 0x0003e40009121848 */
[----:B-1----:R-:W-:-:S04]  /*1f670*/  SEL R4, RZ, 0x4, !P1 ;  /* 0x00000004ff047807 */ /* 0x002fc80004800000 */
[----:B------:R-:W-:-:S04]  /*1f680*/  SEL R4, R4, RZ, !P0 ;  /* 0x000000ff04047207 */ /* 0x000fc80004000000 */
[----:B------:R-:W-:Y:S02]  /*1f690*/  ISETP.NE.U32.AND P1, PT, R4, RZ, PT ;  /* 0x000000ff0400720c */ /* 0x000fe40003f25070 */
[----:B---3--:R-:W-:-:S05]  /*1f6a0*/  IADD3 R7, P3, R7, R202, RZ ;  /* 0x000000ca07077210 */ /* 0x008fca0007f7e0ff */
[--C-:B--2---:R-:W-:Y:S01]  /*1f6b0*/  IMAD.X R22, R22, 0x1, R0.reuse, P3 ;  /* 0x0000000116167824 */ /* 0x104fe200018e0600 */
[----:B----4-:R-:W-:Y:S01]  /*1f6c0*/  IADD3 R20, P4, R20, R202, RZ ;  /* 0x000000ca14147210 */ /* 0x010fe20007f9e0ff */
[----:B------:R1:W-:Y:S04]  /*1f6d0*/  STL [R1+0x948], R7 ;  /* 0x0009480701007387 */ /* 0x0003e80000100800 */
[----:B------:R2:W-:Y:S01]  /*1f6e0*/  STL [R1+0x944], R22 ;  /* 0x0009441601007387 */ /* 0x0005e20000100800 */
[----:B------:R-:W-:-:S03]  /*1f6f0*/  IMAD.X R21, R21, 0x1, R0, P4 ;  /* 0x0000000115157824 */ /* 0x000fc600020e0600 */
[----:B------:R-:W-:Y:S04]  /*1f700*/  STL [R1+0x900], R20 ;  /* 0x0009001401007387 */ /* 0x000fe80000100800 */
[----:B------:R-:W3:Y:S01]  /*1f710*/  LDL.LU R25, [R1+0x8b4] ;  /* 0x0008b40001197983 */ /* 0x000ee20000300800 */
[----:B------:R-:W-:-:S03]  /*1f720*/  IMAD.MOV.U32 R4, RZ, RZ, R7 ;  /* 0x000000ffff047224 */ /* 0x000fc600078e0007 */
[----:B------:R4:W-:Y:S04]  /*1f730*/  STL [R1+0x8fc], R21 ;  /* 0x0008fc1501007387 */ /* 0x0009e80000100800 */
[----:B-1----:R-:W3:Y:S01]  /*1f740*/  LDL.LU R7, [R1+0x86c] ;  /* 0x00086c0001077983 */ /* 0x002ee20000300800 */
[----:B------:R-:W-:-:S03]  /*1f750*/  IMAD.MOV.U32 R5, RZ, RZ, R22 ;  /* 0x000000ffff057224 */ /* 0x000fc600078e0016 */
[----:B------:R-:W3:Y:S04]  /*1f760*/  LDL.LU R23, [R1+0x874] ;  /* 0x0008740001177983 */ /* 0x000ee80000300800 */
[----:B------:R1:W-:Y:S01]  /*1f770*/  LDGSTS.E [R3+0x4300], [R4.64], P2 ;  /* 0x0430000004037fae */ /* 0x0003e20009121848 */
[----:B------:R-:W-:-:S03]  /*1f780*/  ISETP.GT.AND P2, PT, R2, 0x29, PT ;  /* 0x000000290200780c */ /* 0x000fc60003f44270 */
[----:B--2---:R-:W2:Y:S01]  /*1f790*/  LDL.LU R22, [R1+0x878] ;  /* 0x0008780001167983 */ /* 0x004ea20000300800 */
[----:B-1----:R-:W-:Y:S01]  /*1f7a0*/  MOV R4, R20 ;  /* 0x0000001400047202 */ /* 0x002fe20000000f00 */
[----:B------:R-:W-:Y:S02]  /*1f7b0*/  IMAD.MOV.U32 R5, RZ, RZ, R21 ;  /* 0x000000ffff057224 */ /* 0x000fe400078e0015 */
[----:B----4-:R-:W4:Y:S04]  /*1f7c0*/  LDL.LU R21, [R1+0x82c] ;  /* 0x00082c0001157983 */ /* 0x010f280000300800 */
[----:B------:R1:W-:Y:S04]  /*1f7d0*/  LDGSTS.E [R3+0x4a00], [R4.64], P1 ;  /* 0x04a0000004037fae */ /* 0x0003e80008921848 */
[----:B------:R-:W4:Y:S01]  /*1f7e0*/  LDL.LU R20, [R1+0x830] ;  /* 0x0008300001147983 */ /* 0x000f220000300800 */
[----:B-1----:R-:W-:-:S02]  /*1f7f0*/  SEL R4, RZ, 0x4, !P2 ;  /* 0x00000004ff047807 */ /* 0x002fc40005000000 */
[-C--:B------:R-:W-:Y:S02]  /*1f800*/  IADD3 R18, P3, R18, R202.reuse, RZ ;  /* 0x000000ca12127210 */ /* 0x080fe40007f7e0ff */
[----:B------:R-:W-:Y:S02]  /*1f810*/  SEL R4, R4, RZ, !P0 ;  /* 0x000000ff04047207 */ /* 0x000fe40004000000 */
[----:B------:R-:W-:Y:S02]  /*1f820*/  IADD3 R16, P4, R16, R202, RZ ;  /* 0x000000ca10107210 */ /* 0x000fe40007f9e0ff */
[----:B------:R-:W-:Y:S01]  /*1f830*/  ISETP.NE.U32.AND P2, PT, R4, RZ, PT ;  /* 0x000000ff0400720c */ /* 0x000fe20003f45070 */
[----:B------:R-:W-:Y:S01]  /*1f840*/  IMAD.MOV.U32 R4, RZ, RZ, R18 ;  /* 0x000000ffff047224 */ /* 0x000fe200078e0012 */
[----:B------:R-:W-:Y:S01]  /*1f850*/  STL [R1+0x908], R18 ;  /* 0x0009081201007387 */ /* 0x000fe20000100800 */
[----:B------:R-:W-:-:S05]  /*1f860*/  IMAD.X R19, R19, 0x1, R0, P3 ;  /* 0x0000000113137824 */ /* 0x000fca00018e0600 */
[----:B------:R-:W-:Y:S01]  /*1f870*/  MOV R5, R19 ;  /* 0x0000001300057202 */ /* 0x000fe20000000f00 */
[----:B------:R-:W-:Y:S01]  /*1f880*/  IMAD.X R17, R17, 0x1, R0, P4 ;  /* 0x0000000111117824 */ /* 0x000fe200020e0600 */
[----:B------:R1:W-:Y:S04]  /*1f890*/  STL [R1+0x904], R19 ;  /* 0x0009041301007387 */ /* 0x0003e80000100800 */
[----:B------:R1:W-:Y:S01]  /*1f8a0*/  LDGSTS.E [R3+0x4b00], [R4.64], P1 ;  /* 0x04b0000004037fae */ /* 0x0003e20008921848 */
[----:B------:R-:W-:-:S03]  /*1f8b0*/  ISETP.GT.AND P1, PT, R2, 0x2d, PT ;  /* 0x0000002d0200780c */ /* 0x000fc60003f24270 */
[----:B------:R-:W-:Y:S04]  /*1f8c0*/  STL [R1+0x8b0], R16 ;  /* 0x0008b01001007387 */ /* 0x000fe80000100800 */
[----:B------:R5:W-:Y:S01]  /*1f8d0*/  STL [R1+0x8ac], R17 ;  /* 0x0008ac1101007387 */ /* 0x000be20000100800 */
[----:B-1----:R-:W-:-:S03]  /*1f8e0*/  IMAD.MOV.U32 R4, RZ, RZ, R16 ;  /* 0x000000ffff047224 */ /* 0x002fc600078e0010 */
[----:B------:R-:W4:Y:S01]  /*1f8f0*/  LDL.LU R19, [R1+0x834] ;  /* 0x0008340001137983 */ /* 0x000f220000300800 */
[----:B------:R-:W-:Y:S01]  /*1f900*/  IMAD.MOV.U32 R5, RZ, RZ, R17 ;  /* 0x000000ffff057224 */ /* 0x000fe200078e0011 */
[-C--:B------:R-:W-:Y:S02]  /*1f910*/  IADD3 R24, P3, R24, R202.reuse, RZ ;  /* 0x000000ca18187210 */ /* 0x080fe40007f7e0ff */
[----:B------:R-:W4:Y:S04]  /*1f920*/  LDL.LU R18, [R1+0x838] ;  /* 0x0008380001127983 */ /* 0x000f280000300800 */
[----:B------:R1:W-:Y:S01]  /*1f930*/  LDGSTS.E [R3+0x5200], [R4.64], P2 ;  /* 0x0520000004037fae */ /* 0x0003e20009121848 */
[----:B-----5:R-:W-:-:S03]  /*1f940*/  IADD3 R6, P4, R6, R202, RZ ;  /* 0x000000ca06067210 */ /* 0x020fc60007f9e0ff */
[----:B------:R-:W5:Y:S04]  /*1f950*/  LDL.LU R17, [R1+0x7ec] ;  /* 0x0007ec0001117983 */ /* 0x000f680000300800 */
[----:B------:R-:W5:Y:S01]  /*1f960*/  LDL.LU R16, [R1+0x7f0] ;  /* 0x0007f00001107983 */ /* 0x000f620000300800 */
[----:B-1----:R-:W-:-:S04]  /*1f970*/  SEL R4, RZ, 0x4, !P1 ;  /* 0x00000004ff047807 */ /* 0x002fc80004800000 */
[----:B------:R-:W-:-:S04]  /*1f980*/  SEL R4, R4, RZ, !P0 ;  /* 0x000000ff04047207 */ /* 0x000fc80004000000 */
[----:B------:R-:W-:Y:S02]  /*1f990*/  ISETP.NE.U32.AND P1, PT, R4, RZ, PT ;  /* 0x000000ff0400720c */ /* 0x000fe40003f25070 */
[----:B------:R-:W-:Y:S01]  /*1f9a0*/  MOV R4, R24 ;  /* 0x0000001800047202 */ /* 0x000fe20000000f00 */
[----:B------:R-:W-:Y:S01]  /*1f9b0*/  STL [R1+0x8b8], R24 ;  /* 0x0008b81801007387 */ /* 0x000fe20000100800 */
[----:B---3--:R-:W-:-:S04]  /*1f9c0*/  IMAD.X R25, R25, 0x1, R0, P3 ;  /* 0x0000000119197824 */ /* 0x008fc800018e0600 */
[----:B------:R-:W-:Y:S01]  /*1f9d0*/  IMAD.MOV.U32 R5, RZ, RZ, R25 ;  /* 0x000000ffff057224 */ /* 0x000fe200078e0019 */
[----:B------:R-:W-:Y:S01]  /*1f9e0*/  STL [R1+0x8b4], R25 ;  /* 0x0008b41901007387 */ /* 0x000fe20000100800 */
[----:B------:R-:W-:-:S03]  /*1f9f0*/  IMAD.X R7, R7, 0x1, R0, P4 ;  /* 0x0000000107077824 */ /* 0x000fc600020e0600 */
[----:B------:R-:W-:Y:S04]  /*1fa00*/  STL [R1+0x870], R6 ;  /* 0x0008700601007387 */ /* 0x000fe80000100800 */
[----:B------:R1:W-:Y:S04]  /*1fa10*/  LDGSTS.E [R3+0x5300], [R4.64], P2 ;  /* 0x0530000004037fae */ /* 0x0003e80009121848 */
[----:B------:R3:W-:Y:S01]  /*1fa20*/  STL [R1+0x86c], R7 ;  /* 0x00086c0701007387 */ /* 0x0007e20000100800 */
[----:B-1----:R-:W-:Y:S02]  /*1fa30*/  IMAD.MOV.U32 R5, RZ, RZ, R7 ;  /* 0x000000ffff057224 */ /* 0x002fe400078e0007 */
[----:B------:R-:W-:Y:S01]  /*1fa40*/  IMAD.MOV.U32 R4, RZ, RZ, R6 ;  /* 0x000000ffff047224 */ /* 0x000fe200078e0006 */
[----:B---3--:R-:W3:Y:S04]  /*1fa50*/  LDL.LU R7, [R1+0x7f4] ;  /* 0x0007f40001077983 */ /* 0x008ee80000300800 */
[----:B------:R-:W3:Y:S01]  /*1fa60*/  LDL.LU R6, [R1+0x7f8] ;  /* 0x0007f80001067983 */ /* 0x000ee20000300800 */
[----:B------:R-:W-:-:S03]  /*1fa70*/  ISETP.GT.AND P2, PT, R2, 0x31, PT ;  /* 0x000000310200780c */ /* 0x000fc60003f44270 */
[----:B------:R1:W-:Y:S01]  /*1fa80*/  LDGSTS.E [R3+0x5a00], [R4.64], P1 ;  /* 0x05a0000004037fae */ /* 0x0003e20008921848 */
[-C--:B--2---:R-:W-:Y:S02]  /*1fa90*/  IADD3 R22, P3, R22, R202.reuse, RZ ;  /* 0x000000ca16167210 */ /* 0x084fe40007f7e0ff */
[----:B----4-:R-:W-:-:S03]  /*1faa0*/  IADD3 R20, P4, R20, R202, RZ ;  /* 0x000000ca14147210 */ /* 0x010fc60007f9e0ff */
[----:B------:R-:W-:Y:S01]  /*1fab0*/  IMAD.X R23, R23, 0x1, R0, P3 ;  /* 0x0000000117177824 */ /* 0x000fe200018e0600 */
[----:B-1----:R-:W-:-:S04]  /*1fac0*/  SEL R4, RZ, 0x4, !P2 ;  /* 0x00000004ff047807 */ /* 0x002fc80005000000 */
[----:B------:R-:W-:Y:S01]  /*1fad0*/  SEL R4, R4, RZ, !P0 ;  /* 0x000000ff04047207 */ /* 0x000fe20004000000 */
[----:B------:R-:W-:-:S03]  /*1fae0*/  IMAD.MOV.U32 R5, RZ, RZ, R23 ;  /* 0x000000ffff057224 */ /* 0x000fc600078e0017 */
[----:B------:R-:W-:Y:S01]  /*1faf0*/  ISETP.NE.U32.AND P2, PT, R4, RZ, PT ;  /* 0x000000ff0400720c */ /* 0x000fe20003f45070 */
[----:B------:R-:W-:Y:S01]  /*1fb00*/  IMAD.MOV.U32 R4, RZ, RZ, R22 ;  /* 0x000000ffff047224 */ /* 0x000fe200078e0016 */
[----:B------:R-:W-:-:S04]  /*1fb10*/  IADD3.X R21, R21, R0, RZ, P4, !PT ;  /* 0x0000000015157210 */ /* 0x000fc800027fe4ff */
[----:B------:R1:W-:Y:S01]  /*1fb20*/  LDGSTS.E [R3+0x5b00], [R4.64], P1 ;  /* 0x05b0000004037fae */ /* 0x0003e20008921848 */
[----:B------:R-:W-:Y:S01]  /*1fb30*/  ISETP.GT.AND P1, PT, R2, 0x35, PT ;  /* 0x000000350200780c */ /* 0x000fe20003f24270 */
[----:B-1----:R-:W-:Y:S02]  /*1fb40*/  IMAD.MOV.U32 R4, RZ, RZ, R20 ;  /* 0x000000ffff047224 */ /* 0x002fe400078e0014 */
[----:B------:R-:W-:-:S05]  /*1fb50*/  IMAD.MOV.U32 R5, RZ, RZ, R21 ;  /* 0x000000ffff057224 */ /* 0x000fca00078e0015 */
[----:B------:R1:W-:Y:S02]  /*1fb60*/  LDGSTS.E [R3+0x6200], [R4.64], P2 ;  /* 0x0620000004037fae */ /* 0x0003e40009121848 */
[----:B-1----:R-:W-:-:S04]  /*1fb70*/  SEL R4, RZ, 0x4, !P1 ;  /* 0x00000004ff047807 */ /* 0x002fc80004800000 */
[----:B------:R-:W-:Y:S02]  /*1fb80*/  SEL R4, R4, RZ, !P0 ;  /* 0x000000ff04047207 */ /* 0x000fe40004000000 */
[----:B------:R-:W-:-:S04]  /*1fb90*/  IADD3 R18, P3, R18, R202, RZ ;  /* 0x000000ca12127210 */ /* 0x000fc80007f7e0ff */
[----:B------:R-:W-:Y:S02]  /*1fba0*/  IADD3.X R19, R19, R0, RZ, P3, !PT ;  /* 0x0000000013137210 */ /* 0x000fe40001ffe4ff */
[----:B------:R-:W-:Y:S01]  /*1fbb0*/  ISETP.NE.U32.AND P1, PT, R4, RZ, PT ;  /* 0x000000ff0400720c */ /* 0x000fe20003f25070 */
[----:B------:R-:W-:Y:S01]  /*1fbc0*/  IMAD.MOV.U32 R4, RZ, RZ, R18 ;  /* 0x000000ffff047224 */ /* 0x000fe200078e0012 */
[----:B-----5:R-:W-:Y:S01]  /*1fbd0*/  IADD3 R16, P4, R16, R202, RZ ;  /* 0x000000ca10107210 */ /* 0x020fe20007f9e0ff */
[----:B------:R-:W-:-:S04]  /*1fbe0*/  IMAD.MOV.U32 R5, RZ, RZ, R19 ;  /* 0x000000ffff057224 */ /* 0x000fc800078e0013 */
[----:B------:R-:W-:Y:S01]  /*1fbf0*/  IMAD.X R17, R17, 0x1, R0, P4 ;  /* 0x0000000111117824 */ /* 0x000fe200020e0600 */
[----:B------:R1:W-:Y:S01]  /*1fc00*/  LDGSTS.E [R3+0x6300], [R4.64], P2 ;  /* 0x0630000004037fae */ /* 0x0003e20009121848 */
[----:B------:R-:W-:-:S03]  /*1fc10*/  ISETP.GT.AND P2, PT, R2, 0x39, PT ;  /* 0x000000390200780c */ /* 0x000fc60003f44270 */
[----:B------:R-:W-:Y:S01]  /*1fc20*/  STL [R1+0x878], R22 ;  /* 0x0008781601007387 */ /* 0x000fe20000100800 */
[----:B-1----:R-:W-:Y:S01]  /*1fc30*/  IMAD.MOV.U32 R4, RZ, RZ, R16 ;  /* 0x000000ffff047224 */ /* 0x002fe200078e0010 */
[----:B------:R-:W-:Y:S02]  /*1fc40*/  MOV R5, R17 ;  /* 0x0000001100057202 */ /* 0x000fe40000000f00 */
[----:B------:R1:W-:Y:S04]  /*1fc50*/  STL [R1+0x874], R23 ;  /* 0x0008741701007387 */ /* 0x0003e80000100800 */
[----:B------:R2:W-:Y:S04]  /*1fc60*/  LDGSTS.E [R3+0x6a00], [R4.64], P1 ;  /* 0x06a0000004037fae */ /* 0x0005e80008921848 */
[----:B------:R-:W-:Y:S04]  /*1fc70*/  STL [R1+0x830], R20 ;  /* 0x0008301401007387 */ /* 0x000fe80000100800 */
[----:B------:R-:W-:Y:S01]  /*1fc80*/  STL [R1+0x82c], R21 ;  /* 0x00082c1501007387 */ /* 0x000fe20000100800 */
[----:B--2---:R-:W-:-:S03]  /*1fc90*/  SEL R4, RZ, 0x4, !P2 ;  /* 0x00000004ff047807 */ /* 0x004fc60005000000 */
[----:B------:R-:W-:Y:S01]  /*1fca0*/  STL [R1+0x838], R18 ;  /* 0x0008381201007387 */ /* 0x000fe20000100800 */
[----:B------:R-:W-:-:S03]  /*1fcb0*/  SEL R4, R4, RZ, !P0 ;  /* 0x000000ff04047207 */ /* 0x000fc60004000000 */
[----:B------:R-:W-:Y:S04]  /*1fcc0*/  STL [R1+0x834], R19 ;  /* 0x0008341301007387 */ /* 0x000fe80000100800 */
[----:B------:R-:W-:Y:S01]  /*1fcd0*/  STL [R1+0x7f0], R16 ;  /* 0x0007f01001007387 */ /* 0x000fe20000100800 */
[----:B------:R-:W-:-:S03]  /*1fce0*/  ISETP.NE.U32.AND P2, PT, R4, RZ, PT ;  /* 0x000000ff0400720c */ /* 0x000fc60003f45070 */
[----:B------:R-:W-:Y:S01]  /*1fcf0*/  STL [R1+0x7ec], R17 ;  /* 0x0007ec1101007387 */ /* 0x000fe20000100800 */
[----:B---3--:R-:W-:-:S05]  /*1fd00*/  IADD3 R6, P3, R6, R202, RZ ;  /* 0x000000ca06067210 */ /* 0x008fca0007f7e0ff */
[----:B------:R-:W-:Y:S01]  /*1fd10*/  IMAD.X R7, R7, 0x1, R0, P3 ;  /* 0x0000000107077824 */ /* 0x000fe200018e0600 */
[----:B------:R2:W-:Y:S01]  /*1fd20*/  STL [R1+0x7f8], R6 ;  /* 0x0007f80601007387 */ /* 0x0005e20000100800 */
[----:B------:R-:W-:-:S03]  /*1fd30*/  IMAD.MOV.U32 R4, RZ, RZ, R6 ;  /* 0x000000ffff047224 */ /* 0x000fc600078e0006 */
[----:B------:R3:W-:Y:S04]  /*1fd40*/  STL [R1+0x7f4], R7 ;  /* 0x0007f40701007387 */ /* 0x0007e80000100800 */
[----:B-1----:R-:W4:Y:S04]  /*1fd50*/  LDL.LU R23, [R1+0x20] ;  /* 0x0000200001177983 */ /* 0x002f280000300800 */
[----:B--2---:R-:W2:Y:S04]  /*1fd60*/  LDL.LU R6, [R1+0x24] ;  /* 0x0000240001067983 */ /* 0x004ea80000300800 */
[----:B------:R-:W5:Y:S04]  /*1fd70*/  LDL.LU R19, [R1+0x28] ;  /* 0x0000280001137983 */ /* 0x000f680000300800 */
[----:B------:R-:W5:Y:S01]  /*1fd80*/  LDL.LU R18, [R1+0x2c] ;  /* 0x00002c0001127983 */ /* 0x000f620000300800 */
[----:B------:R-:W-:-:S03]  /*1fd90*/  IMAD.MOV.U32 R5, RZ, RZ, R7 ;  /* 0x000000ffff057224 */ /* 0x000fc600078e0007 */
[----:B------:R-:W5:Y:S04]  /*1fda0*/  LDL.LU R17, [R1+0x60] ;  /* 0x0000600001117983 */ /* 0x000f680000300800 */
[----:B---3--:R-:W3:Y:S01]  /*1fdb0*/  LDL.LU R7, [R1+0x64] ;  /* 0x0000640001077983 */ /* 0x008ee20000300800 */
[----:B------:R-:W-:-:S03]  /*1fdc0*/  IADD3 R211, P4, R211, R202, RZ ;  /* 0x000000cad3d37210 */ /* 0x000fc60007f9e0ff */
[----:B------:R1:W-:Y:S02]  /*1fdd0*/  LDGSTS.E [R3+0x6b00], [R4.64], P1 ;  /* 0x06b0000004037fae */ /* 0x0003e40008921848 */
[----:B------:R-:W-:Y:S01]  /*1fde0*/  IMAD.X R210, R210, 0x1, R0, P4 ;  /* 0x00000001d2d27824 */ /* 0x000fe200020e0600 */
[----:B------:R-:W-:Y:S01]  /*1fdf0*/  ISETP.GT.AND P1, PT, R2, 0x3d, PT ;  /* 0x0000003d0200780c */ /* 0x000fe20003f24270 */
[----:B------:R-:W3:Y:S01]  /*1fe00*/  LDL.LU R22, [R1+0x68] ;  /* 0x0000680001167983 */ /* 0x000ee20000300800 */
[-C--:B------:R-:W-:Y:S02]  /*1fe10*/  IADD3 R213, P3, R213, R202.reuse, RZ ;  /* 0x000000cad5d57210 */ /* 0x080fe40007f7e0ff */
[----:B-1----:R-:W-:Y:S01]  /*1fe20*/  MOV R4, R211 ;  /* 0x000000d300047202 */ /* 0x002fe20000000f00 */
[----:B------:R-:W-:Y:S01]  /*1fe30*/  IMAD.MOV.U32 R5, RZ, RZ, R210 ;  /* 0x000000ffff057224 */ /* 0x000fe200078e00d2 */
[----:B------:R-:W-:Y:S01]  /*1fe40*/  IADD3 R227, P4, R227, R202, RZ ;  /* 0x000000cae3e37210 */ /* 0x000fe20007f9e0ff */
[----:B------:R-:W3:Y:S04]  /*1fe50*/  LDL.LU R21, [R1+0x6c] ;  /* 0x00006c0001157983 */ /* 0x000ee80000300800 */
[----:B------:R1:W-:Y:S01]  /*1fe60*/  LDGSTS.E [R3+0x7200], [R4.64], P2 ;  /* 0x0720000004037fae */ /* 0x0003e20009121848 */
[----:B------:R-:W-:-:S02]  /*1fe70*/  IMAD.X R212, R212, 0x1, R0, P3 ;  /* 0x00000001d4d47824 */ /* 0x000fc400018e0600 */
[----:B------:R-:W-:Y:S01]  /*1fe80*/  IMAD.X R226, R226, 0x1, R0, P4 ;  /* 0x00000001e2e27824 */ /* 0x000fe200020e0600 */
[----:B------:R-:W3:Y:S01]  /*1fe90*/  LDL.LU R20, [R1+0xa0] ;  /* 0x0000a00001147983 */ /* 0x000ee20000300800 */
[----:B-1----:R-:W-:-:S03]  /*1fea0*/  SEL R4, RZ, 0x4, !P1 ;  /* 0x00000004ff047807 */ /* 0x002fc60004800000 */
[----:B------:R-:W3:Y:S01]  /*1feb0*/  LDL.LU R16, [R1+0xa4] ;  /* 0x0000a40001107983 */ /* 0x000ee20000300800 */
[----:B------:R-:W-:Y:S02]  /*1fec0*/  SEL R4, R4, RZ, !P0 ;  /* 0x000000ff04047207 */ /* 0x000fe40004000000 */
[----:B------:R-:W-:Y:S02]  /*1fed0*/  MOV R5, R212 ;  /* 0x000000d400057202 */ /* 0x000fe40000000f00 */
[----:B------:R-:W-:Y:S01]  /*1fee0*/  ISETP.NE.U32.AND P1, PT, R4, RZ, PT ;  /* 0x000000ff0400720c */ /* 0x000fe20003f25070 */
[----:B------:R-:W-:-:S05]  /*1fef0*/  IMAD.MOV.U32 R4, RZ, RZ, R213 ;  /* 0x000000ffff047224 */ /* 0x000fca00078e00d5 */
[----:B------:R1:W-:Y:S01]  /*1ff00*/  LDGSTS.E [R3+0x7300], [R4.64], P2 ;  /* 0x0730000004037fae */ /* 0x0003e20009121848 */
[----:B------:R-:W-:Y:S02]  /*1ff10*/  ISETP.GT.AND P2, PT, R2, 0x41, PT ;  /* 0x000000410200780c */ /* 0x000fe40003f44270 */
[----:B------:R-:W-:Y:S01]  /*1ff20*/  IADD3 R229, P3, R229, R202, RZ ;  /* 0x000000cae5e57210 */ /* 0x000fe20007f7e0ff */
        /* <DEDUP_REMOVED lines=8> */
[----:B------:R-:W-:Y:S02]  /*1ffb0*/  ISETP.NE.U32.AND P2, PT, R4, RZ, PT ;  /* 0x000000ff0400720c */ /* 0x000fe40003f45070 */
[----:B------:R-:W-:Y:S01]  /*1ffc0*/  MOV R4, R229 ;  /* 0x000000e500047202 */ /* 0x000fe20000000f00 */
[----:B------:R-:W-:-:S04]  /*1ffd0*/  IMAD.X R242, R242, 0x1, R0, P4 ;  /* 0x00000001f2f27824 */ /* 0x000fc800020e0600 */
[----:B------:R1:W-:Y:S01]  /*1ffe0*/  LDGSTS.E [R3+0x7b00], [R4.64], P1 ;  /* 0x07b0000004037fae */ /* 0x0003e20008921848 */
[----:B------:R-:W-:Y:S02]  /*1fff0*/  ISETP.GT.AND P1, PT, R2, 0x45, PT ;  /* 0x000000450200780c */ /* 0x000fe40003f24270 */
[----:B------:R-:W-:Y:S01]  /*20000*/  IADD3 R245, P3, R245, R202, RZ ;  /* 0x000000caf5f57210 */ /* 0x000fe20007f7e0ff */
[----:B-1----:R-:W-:Y:S02]  /*20010*/  IMAD.MOV.U32 R4, RZ, RZ, R243 ;  /* 0x000000ffff047224 */ /* 0x002fe400078e00f3 */
[----:B------:R-:W-:-:S05]  /*20020*/  IMAD.MOV.U32 R5, RZ, RZ, R242 ;  /* 0x000000ffff057224 */ /* 0x000fca00078e00f2 */
[----:B------:R1:W-:Y:S01]  /*20030*/  LDGSTS.E [R3+0x8200], [R4.64], P2 ;  /* 0x0820000004037fae */ /* 0x0003e20009121848 */
[----:B------:R-:W-:Y:S01]  /*20040*/  IMAD.X R244, R244, 0x1, R0, P3 ;  /* 0x00000001f4f47824 */ /* 0x000fe200018e0600 */
[----:B-1----:R-:W-:-:S04]  /*20050*/  SEL R4, RZ, 0x4, !P1 ;  /* 0x00000004ff047807 */ /* 0x002fc80004800000 */
[----:B------:R-:W-:Y:S01]  /*20060*/  SEL R4, R4, RZ, !P0 ;  /* 0x000000ff04047207 */ /* 0x000fe20004000000 */
[----:B------:R-:W-:-:S03]  /*20070*/  IMAD.MOV.U32 R5, RZ, RZ, R244 ;  /* 0x000000ffff057224 */ /* 0x000fc600078e00f4 */
[----:B------:R-:W-:Y:S01]  /*20080*/  ISETP.NE.U32.AND P1, PT, R4, RZ, PT ;  /* 0x000000ff0400720c */ /* 0x000fe20003f25070 */
[----:B------:R-:W-:-:S05]  /*20090*/  IMAD.MOV.U32 R4, RZ, RZ, R245 ;  /* 0x000000ffff047224 */ /* 0x000fca00078e00f5 */
[----:B------:R1:W-:Y:S01]  /*200a0*/  LDGSTS.E [R3+0x8300], [R4.64], P2 ;  /* 0x0830000004037fae */ /* 0x0003e20009121848 */
[----:B------:R-:W-:Y:S02]  /*200b0*/  ISETP.GT.AND P2, PT, R2, 0x49, PT ;  /* 0x000000490200780c */ /* 0x000fe40003f44270 */
[----:B--2---:R-:W-:-:S04]  /*200c0*/  IADD3 R6, P4, R6, R202, RZ ;  /* 0x000000ca06067210 */ /* 0x004fc80007f9e0ff */
[----:B----4-:R-:W-:Y:S01]  /*200d0*/  IADD3.X R23, R23, R0, RZ, P4, !PT ;  /* 0x0000000017177210 */ /* 0x010fe200027fe4ff */
[----:B-1----:R-:W-:Y:S01]  /*200e0*/  IMAD.MOV.U32 R4, RZ, RZ, R6 ;  /* 0x000000ffff047224 */ /* 0x002fe200078e0006 */
[----:B-----5:R-:W-:-:S03]  /*200f0*/  IADD3 R18, P3, R18, R202, RZ ;  /* 0x000000ca12127210 */ /* 0x020fc60007f7e0ff */
[----:B------:R-:W-:Y:S01]  /*20100*/  IMAD.MOV.U32 R5, RZ, RZ, R23 ;  /* 0x000000ffff057224 */ /* 0x000fe200078e0017 */
[----:B------:R1:W-:Y:S01]  /*20110*/  STL [R1+0x24], R6 ;  /* 0x0000240601007387 */ /* 0x0003e20000100800 */
[----:B------:R-:W-:-:S03]  /*20120*/  IADD3.X R19, R19, R0, RZ, P3, !PT ;  /* 0x0000000013137210 */ /* 0x000fc60001ffe4ff */
[----:B------:R-:W-:Y:S01]  /*20130*/  STL [R1+0x20], R23 ;  /* 0x0000201701007387 */ /* 0x000fe20000100800 */
[----:B---3--:R-:W-:-:S03]  /*20140*/  IADD3 R7, P4, R7, R202, RZ ;  /* 0x000000ca07077210 */ /* 0x008fc60007f9e0ff */
[----:B------:R-:W2:Y:S04]  /*20150*/  LDL.LU R24, [R1+0xac] ;  /* 0x0000ac0001187983 */ /* 0x000ea80000300800 */
[----:B-1----:R-:W3:Y:S04]  /*20160*/  LDL.LU R6, [R1+0xe4] ;  /* 0x0000e40001067983 */ /* 0x002ee80000300800 */
[----:B------:R1:W-:Y:S04]  /*20170*/  LDGSTS.E [R3+0x8a00], [R4.64], P1 ;  /* 0x08a0000004037fae */ /* 0x0003e80008921848 */
[----:B------:R4:W-:Y:S01]  /*20180*/  STL [R1+0x2c], R18 ;  /* 0x00002c1201007387 */ /* 0x0009e20000100800 */
[----:B------:R-:W-:-:S03]  /*20190*/  IMAD.X R17, R17, 0x1, R0, P4 ;  /* 0x0000000111117824 */ /* 0x000fc600020e0600 */
[----:B------:R5:W-:Y:S01]  /*201a0*/  STL [R1+0x28], R19 ;  /* 0x0000281301007387 */ /* 0x000be20000100800 */
[----:B-1----:R-:W-:-:S03]  /*201b0*/  SEL R4, RZ, 0x4, !P2 ;  /* 0x00000004ff047807 */ /* 0x002fc60005000000 */
[----:B------:R-:W-:Y:S01]  /*201c0*/  STL [R1+0x64], R7 ;  /* 0x0000640701007387 */ /* 0x000fe20000100800 */
[----:B------:R-:W-:-:S03]  /*201d0*/  SEL R4, R4, RZ, !P0 ;  /* 0x000000ff04047207 */ /* 0x000fc60004000000 */
[----:B------:R-:W3:Y:S01]  /*201e0*/  LDL.LU R25, [R1+0xa8] ;  /* 0x0000a80001197983 */ /* 0x000ee20000300800 */
[----:B------:R-:W-:Y:S01]  /*201f0*/  IMAD.MOV.U32 R5, RZ, RZ, R19 ;  /* 0x000000ffff057224 */ /* 0x000fe200078e0013 */
[----:B------:R-:W-:Y:S01]  /*20200*/  ISETP.NE.U32.AND P2, PT, R4, RZ, PT ;  /* 0x000000ff0400720c */ /* 0x000fe20003f45070 */
[----:B------:R-:W-:Y:S01]  /*20210*/  IMAD.MOV.U32 R4, RZ, RZ, R18 ;  /* 0x000000ffff047224 */ /* 0x000fe200078e0012 */
[----:B------:R1:W-:Y:S04]  /*20220*/  STL [R1+0x60], R17 ;  /* 0x0000601101007387 */ /* 0x0003e80000100800 */
[----:B----4-:R-:W4:Y:S04]  /*20230*/  LDL.LU R18, [R1+0xe0] ;  /* 0x0000e00001127983 */ /* 0x010f280000300800 */
[----:B------:R1:W-:Y:S04]  /*20240*/  LDGSTS.E [R3+0x8b00], [R4.64], P1 ;  /* 0x08b0000004037fae */ /* 0x0003e80008921848 */
[----:B-----5:R-:W5:Y:S01]  /*20250*/  LDL.LU R19, [R1+0xe8] ;  /* 0x0000e80001137983 */ /* 0x020f620000300800 */
[----:B-1----:R-:W-:-:S03]  /*20260*/  MOV R5, R17 ;  /* 0x0000001100057202 */ /* 0x002fc60000000f00 */
[----:B------:R-:W5:Y:S01]  /*20270*/  LDL.LU R17, [R1+0xec] ;  /* 0x0000ec0001117983 */ /* 0x000f620000300800 */
[----:B------:R-:W-:-:S03]  /*20280*/  IMAD.MOV.U32 R4, RZ, RZ, R7 ;  /* 0x000000ffff047224 */ /* 0x000fc600078e0007 */
[----:B------:R-:W5:Y:S04]  /*20290*/  LDL.LU R23, [R1+0x120] ;  /* 0x0001200001177983 */ /* 0x000f680000300800 */
[----:B------:R-:W5:Y:S01]  /*202a0*/  LDL.LU R7, [R1+0x124] ;  /* 0x0001240001077983 */ /* 0x000f620000300800 */
[----:B------:R-:W-:-:S03]  /*202b0*/  ISETP.GT.AND P1, PT, R2, 0x4d, PT ;  /* 0x0000004d0200780c */ /* 0x000fc60003f24270 */
[----:B------:R1:W-:Y:S01]  /*202c0*/  LDGSTS.E [R3+0x9200], [R4.64], P2 ;  /* 0x0920000004037fae */ /* 0x0003e20009121848 */
[-C--:B------:R-:W-:Y:S02]  /*202d0*/  IADD3 R21, P3, R21, R202.reuse, RZ ;  /* 0x000000ca15157210 */ /* 0x080fe40007f7e0ff */
[----:B------:R-:W-:-:S03]  /*202e0*/  IADD3 R16, P4, R16, R202, RZ ;  /* 0x000000ca10107210 */ /* 0x000fc60007f9e0ff */
[----:B------:R-:W-:Y:S01]  /*202f0*/  IMAD.X R22, R22, 0x1, R0, P3 ;  /* 0x0000000116167824 */ /* 0x000fe200018e0600 */
[----:B-1----:R-:W-:-:S04]  /*20300*/  SEL R4, RZ, 0x4, !P1 ;  /* 0x00000004ff047807 */ /* 0x002fc80004800000 */
[----:B------:R-:W-:Y:S01]  /*20310*/  SEL R4, R4, RZ, !P0 ;  /* 0x000000ff04047207 */ /* 0x000fe20004000000 */
[----:B------:R-:W-:-:S03]  /*20320*/  IMAD.MOV.U32 R5, RZ, RZ, R22 ;  /* 0x000000ffff057224 */ /* 0x000fc600078e0016 */
[----:B------:R-:W-:Y:S01]  /*20330*/  ISETP.NE.U32.AND P1, PT, R4, RZ, PT ;  /* 0x000000ff0400720c */ /* 0x000fe20003f25070 */
[----:B------:R-:W-:Y:S02]  /*20340*/  IMAD.MOV.U32 R4, RZ, RZ, R21 ;  /* 0x000000ffff047224 */ /* 0x000fe400078e0015 */
[----:B------:R-:W-:Y:S01]  /*20350*/  IMAD.X R20, R20, 0x1, R0, P4 ;  /* 0x0000000114147824 */ /* 0x000fe200020e0600 */
[----:B------:R-:W-:Y:S04]  /*20360*/  STL [R1+0x6c], R21 ;  /* 0x00006c1501007387 */ /* 0x000fe80000100800 */
[----:B------:R1:W-:Y:S01]  /*20370*/  LDGSTS.E [R3+0x9300], [R4.64], P2 ;  /* 0x0930000004037fae */ /* 0x0003e20009121848 */
[----:B------:R-:W-:-:S03]  /*20380*/  ISETP.GT.AND P2, PT, R2, 0x51, PT ;  /* 0x000000510200780c */ /* 0x000fc60003f44270 */
[----:B------:R1:W-:Y:S04]  /*20390*/  STL [R1+0x68], R22 ;  /* 0x0000681601007387 */ /* 0x0003e80000100800 */
[----:B------:R-:W-:Y:S01]  /*203a0*/  STL [R1+0xa4], R16 ;  /* 0x0000a41001007387 */ /* 0x000fe20000100800 */
[----:B-1----:R-:W-:Y:S01]  /*203b0*/  MOV R4, R16 ;  /* 0x0000001000047202 */ /* 0x002fe20000000f00 */
[----:B------:R-:W-:Y:S02]  /*203c0*/  IMAD.MOV.U32 R5, RZ, RZ, R20 ;  /* 0x000000ffff057224 */ /* 0x000fe400078e0014 */
[----:B------:R1:W-:Y:S04]  /*203d0*/  STL [R1+0xa0], R20 ;  /* 0x0000a01401007387 */ /* 0x0003e80000100800 */
[----:B------:R-:W5:Y:S04]  /*203e0*/  LDL.LU R22, [R1+0x128] ;  /* 0x0001280001167983 */ /* 0x000f680000300800 */
[----:B------:R-:W5:Y:S04]  /*203f0*/  LDL.LU R21, [R1+0x12c] ;  /* 0x00012c0001157983 */ /* 0x000f680000300800 */
[----:B------:R1:W-:Y:S04]  /*20400*/  LDGSTS.E [R3+0x9a00], [R4.64], P1 ;  /* 0x09a0000004037fae */ /* 0x0003e80008921848 */
[----:B-1----:R-:W5:Y:S04]  /*20410*/  LDL.LU R20, [R1+0x160] ;  /* 0x0001600001147983 */ /* 0x002f680000300800 */
[----:B------:R-:W5:Y:S01]  /*20420*/  LDL.LU R16, [R1+0x164] ;  /* 0x0001640001107983 */ /* 0x000f620000300800 */
[----:B------:R-:W-:-:S04]  /*20430*/  SEL R4, RZ, 0x4, !P2 ;  /* 0x00000004ff047807 */ /* 0x000fc80005000000 */
[----:B------:R-:W-:-:S04]  /*20440*/  SEL R4, R4, RZ, !P0 ;  /* 0x000000ff04047207 */ /* 0x000fc80004000000 */
[----:B------:R-:W-:Y:S02]  /*20450*/  ISETP.NE.U32.AND P2, PT, R4, RZ, PT ;  /* 0x000000ff0400720c */ /* 0x000fe40003f45070 */
[-C--:B--2---:R-:W-:Y:S02]  /*20460*/  IADD3 R24, P3, R24, R202.reuse, RZ ;  /* 0x000000ca18187210 */ /* 0x084fe40007f7e0ff */
[----:B---3--:R-:W-:-:S03]  /*20470*/  IADD3 R6, P4, R6, R202, RZ ;  /* 0x000000ca06067210 */ /* 0x008fc60007f9e0ff */
[----:B------:R-:W-:Y:S01]  /*20480*/  IMAD.MOV.U32 R4, RZ, RZ, R24 ;  /* 0x000000ffff047224 */ /* 0x000fe200078e0018 */
[----:B------:R-:W-:Y:S01]  /*20490*/  STL [R1+0xac], R24 ;  /* 0x0000ac1801007387 */ /* 0x000fe20000100800 */
[----:B------:R-:W-:-:S05]  /*204a0*/  IMAD.X R25, R25, 0x1, R0, P3 ;  /* 0x0000000119197824 */ /* 0x000fca00018e0600 */
[----:B------:R-:W-:Y:S01]  /*204b0*/  MOV R5, R25 ;  /* 0x0000001900057202 */ /* 0x000fe20000000f00 */
[----:B----4-:R-:W-:-:S04]  /*204c0*/  IMAD.X R18, R18, 0x1, R0, P4 ;  /* 0x0000000112127824 */ /* 0x010fc800020e0600 */
[----:B------:R1:W-:Y:S01]  /*204d0*/  LDGSTS.E [R3+0x9b00], [R4.64], P1 ;  /* 0x09b0000004037fae */ /* 0x0003e20008921848 */
[----:B------:R-:W-:-:S03]  /*204e0*/  ISETP.GT.AND P1, PT, R2, 0x55, PT ;  /* 0x000000550200780c */ /* 0x000fc60003f24270 */
[----:B------:R-:W-:Y:S01]  /*204f0*/  STL [R1+0xa8], R25 ;  /* 0x0000a81901007387 */ /* 0x000fe20000100800 */
[----:B-1----:R-:W-:Y:S02]  /*20500*/  IMAD.MOV.U32 R4, RZ, RZ, R6 ;  /* 0x000000ffff047224 */ /* 0x002fe400078e0006 */
[----:B------:R-:W-:Y:S01]  /*20510*/  IMAD.MOV.U32 R5, RZ, RZ, R18 ;  /* 0x000000ffff057224 */ /* 0x000fe200078e0012 */
[----:B-----5:R-:W-:-:S04]  /*20520*/  IADD3 R17, P3, R17, R202, RZ ;  /* 0x000000ca11117210 */ /* 0x020fc80007f7e0ff */
[----:B------:R1:W-:Y:S01]  /*20530*/  LDGSTS.E [R3+0xa200], [R4.64], P2 ;  /* 0x0a20000004037fae */ /* 0x0003e20009121848 */
[----:B------:R-:W-:-:S03]  /*20540*/  IMAD.X R19, R19, 0x1, R0, P3 ;  /* 0x0000000113137824 */ /* 0x000fc600018e0600 */
[----:B------:R-:W-:Y:S01]  /*20550*/  STL [R1+0xe4], R6 ;  /* 0x0000e40601007387 */ /* 0x000fe20000100800 */
[----:B------:R-:W-:-:S03]  /*20560*/  IADD3 R7, P4, R7, R202, RZ ;  /* 0x000000ca07077210 */ /* 0x000fc60007f9e0ff */
[----:B------:R2:W-:Y:S01]  /*20570*/  STL [R1+0xe0], R18 ;  /* 0x0000e01201007387 */ /* 0x0005e20000100800 */
[----:B-1----:R-:W-:Y:S01]  /*20580*/  SEL R4, RZ, 0x4, !P1 ;  /* 0x00000004ff047807 */ /* 0x002fe20004800000 */
[----:B------:R-:W-:-:S03]  /*20590*/  IMAD.X R23, R23, 0x1, R0, P4 ;  /* 0x0000000117177824 */ /* 0x000fc600020e0600 */
[----:B------:R-:W-:Y:S01]  /*205a0*/  SEL R4, R4, RZ, !P0 ;  /* 0x000000ff04047207 */ /* 0x000fe20004000000 */
[----:B--2---:R-:W2:Y:S01]  /*205b0*/  LDL.LU R18, [R1+0x16c] ;  /* 0x00016c0001127983 */ /* 0x004ea20000300800 */
[----:B------:R-:W-:-:S03]  /*205c0*/  IMAD.MOV.U32 R5, RZ, RZ, R19 ;  /* 0x000000ffff057224 */ /* 0x000fc600078e0013 */
[----:B------:R-:W3:Y:S01]  /*205d0*/  LDL.LU R6, [R1+0x1a4] ;  /* 0x0001a40001067983 */ /* 0x000ee20000300800 */
[----:B------:R-:W-:-:S03]  /*205e0*/  ISETP.NE.U32.AND P1, PT, R4, RZ, PT ;  /* 0x000000ff0400720c */ /* 0x000fc60003f25070 */
[----:B------:R-:W-:Y:S01]  /*205f0*/  STL [R1+0xec], R17 ;  /* 0x0000ec1101007387 */ /* 0x000fe20000100800 */
[----:B------:R-:W-:-:S03]  /*20600*/  MOV R4, R17 ;  /* 0x0000001100047202 */ /* 0x000fc60000000f00 */
        /* <DEDUP_REMOVED lines=9> */
[----:B------:R-:W5:Y:S04]  /*206a0*/  LDL.LU R24, [R1+0x1ac] ;  /* 0x0001ac0001187983 */ /* 0x000f680000300800 */
[----:B------:R1:W-:Y:S01]  /*206b0*/  LDGSTS.E [R3+0xaa00], [R4.64], P1 ;  /* 0x0aa0000004037fae */ /* 0x0003e20008921848 */
[----:B------:R-:W-:-:S03]  /*206c0*/  IADD3 R21, P3, R21, R202, RZ ;  /* 0x000000ca15157210 */ /* 0x000fc60007f7e0ff */
[----:B----4-:R-:W4:Y:S02]  /*206d0*/  LDL.LU R7, [R1+0x1e4] ;  /* 0x0001e40001077983 */ /* 0x010f240000300800 */
[----:B------:R-:W-:Y:S02]  /*206e0*/  IMAD.X R22, R22, 0x1, R0, P3 ;  /* 0x0000000116167824 */ /* 0x000fe400018e0600 */
[----:B------:R-:W-:Y:S01]  /*206f0*/  STL [R1+0x12c], R21 ;  /* 0x00012c1501007387 */ /* 0x000fe20000100800 */
[----:B------:R-:W-:Y:S02]  /*20700*/  IADD3 R16, P4, R16, R202, RZ ;  /* 0x000000ca10107210 */ /* 0x000fe40007f9e0ff */
[----:B-1----:R-:W-:Y:S01]  /*20710*/  SEL R4, RZ, 0x4, !P2 ;  /* 0x00000004ff047807 */ /* 0x002fe20005000000 */
[----:B------:R1:W-:Y:S01]  /*20720*/  STL [R1+0x128], R22 ;  /* 0x0001281601007387 */ /* 0x0003e20000100800 */
[----:B------:R-:W-:Y:S02]  /*20730*/  IADD3.X R20, R20, R0, RZ, P4, !PT ;  /* 0x0000000014147210 */ /* 0x000fe400027fe4ff */
[----:B------:R-:W-:Y:S01]  /*20740*/  SEL R4, R4, RZ, !P0 ;  /* 0x000000ff04047207 */ /* 0x000fe20004000000 */
[----:B------:R-:W-:Y:S04]  /*20750*/  STL [R1+0x164], R16 ;  /* 0x0001641001007387 */ /* 0x000fe80000100800 */
[----:B------:R-:W4:Y:S01]  /*20760*/  LDL.LU R25, [R1+0x1a8] ;  /* 0x0001a80001197983 */ /* 0x000f220000300800 */
[----:B------:R-:W-:Y:S01]  /*20770*/  ISETP.NE.U32.AND P2, PT, R4, RZ, PT ;  /* 0x000000ff0400720c */ /* 0x000fe20003f45070 */
[----:B------:R-:W-:-:S02]  /*20780*/  IMAD.MOV.U32 R5, RZ, RZ, R22 ;  /* 0x000000ffff057224 */ /* 0x000fc400078e0016 */
[----:B------:R1:W-:Y:S01]  /*20790*/  STL [R1+0x160], R20 ;  /* 0x0001601401007387 */ /* 0x0003e20000100800 */
[----:B------:R-:W-:-:S03]  /*207a0*/  IMAD.MOV.U32 R4, RZ, RZ, R21 ;  /* 0x000000ffff047224 */ /* 0x000fc600078e0015 */
[----:B-1----:R-:W4:Y:S04]  /*207b0*/  LDL.LU R22, [R1+0x1e0] ;  /* 0x0001e00001167983 */ /* 0x002f280000300800 */
[----:B------:R-:W4:Y:S04]  /*207c0*/  LDL.LU R23, [R1+0x1e8] ;  /* 0x0001e80001177983 */ /* 0x000f280000300800 */
[----:B------:R-:W4:Y:S04]  /*207d0*/  LDL.LU R21, [R1+0x1ec] ;  /* 0x0001ec0001157983 */ /* 0x000f280000300800 */
[----:B------:R1:W-:Y:S01]  /*207e0*/  LDGSTS.E [R3+0xab00], [R4.64], P1 ;  /* 0x0ab0000004037fae */ /* 0x0003e20008921848 */
[----:B------:R-:W-:Y:S01]  /*207f0*/  ISETP.GT.AND P1, PT, R2, 0x5d, PT ;  /* 0x0000005d0200780c */ /* 0x000fe20003f24270 */
[----:B-1----:R-:W-:-:S02]  /*20800*/  IMAD.MOV.U32 R4, RZ, RZ, R16 ;  /* 0x000000ffff047224 */ /* 0x002fc400078e0010 */
[----:B------:R-:W-:Y:S02]  /*20810*/  IMAD.MOV.U32 R5, RZ, RZ, R20 ;  /* 0x000000ffff057224 */ /* 0x000fe400078e0014 */
        /* <DEDUP_REMOVED lines=9> */
[----:B------:R-:W-:Y:S01]  /*208b0*/  IMAD.MOV.U32 R4, RZ, RZ, R18 ;  /* 0x000000ffff047224 */ /* 0x000fe200078e0012 */
[----:B------:R-:W-:-:S05]  /*208c0*/  IADD3.X R19, R19, R0, RZ, P3, !PT ;  /* 0x0000000013137210 */ /* 0x000fca0001ffe4ff */
        /* <DEDUP_REMOVED lines=8> */
[----:B-1----:R-:W-:Y:S01]  /*20950*/  MOV R5, R17 ;  /* 0x0000001100057202 */ /* 0x002fe20000000f00 */
[----:B------:R-:W-:Y:S01]  /*20960*/  IMAD.MOV.U32 R4, RZ, RZ, R6 ;  /* 0x000000ffff047224 */ /* 0x000fe200078e0006 */
[----:B--2---:R-:W2:Y:S04]  /*20970*/  LDL.LU R17, [R1+0x260] ;  /* 0x0002600001117983 */ /* 0x004ea80000300800 */
[----:B------:R-:W2:Y:S01]  /*20980*/  LDL.LU R6, [R1+0x264] ;  /* 0x0002640001067983 */ /* 0x000ea20000300800 */
[----:B------:R-:W-:-:S03]  /*20990*/  ISETP.GT.AND P2, PT, R2, 0x61, PT ;  /* 0x000000610200780c */ /* 0x000fc60003f44270 */
[----:B------:R1:W-:Y:S01]  /*209a0*/  LDGSTS.E [R3+0xba00], [R4.64], P1 ;  /* 0x0ba0000004037fae */ /* 0x0003e20008921848 */
[-C--:B-----5:R-:W-:Y:S02]  /*209b0*/  IADD3 R24, P3, R24, R202.reuse, RZ ;  /* 0x000000ca18187210 */ /* 0x0a0fe40007f7e0ff */
[----:B----4-:R-:W-:-:S03]  /*209c0*/  IADD3 R7, P4, R7, R202, RZ ;  /* 0x000000ca07077210 */ /* 0x010fc60007f9e0ff */
[----:B------:R-:W-:Y:S01]  /*209d0*/  IMAD.X R25, R25, 0x1, R0, P3 ;  /* 0x0000000119197824 */ /* 0x000fe200018e0600 */
[----:B-1----:R-:W-:-:S04]  /*209e0*/  SEL R4, RZ, 0x4, !P2 ;  /* 0x00000004ff047807 */ /* 0x002fc80005000000 */
[----:B------:R-:W-:Y:S01]  /*209f0*/  SEL R4, R4, RZ, !P0 ;  /* 0x000000ff04047207 */ /* 0x000fe20004000000 */
[----:B------:R-:W-:-:S03]  /*20a00*/  IMAD.MOV.U32 R5, RZ, RZ, R25 ;  /* 0x000000ffff057224 */ /* 0x000fc600078e0019 */
[----:B------:R-:W-:Y:S01]  /*20a10*/  ISETP.NE.U32.AND P2, PT, R4, RZ, PT ;  /* 0x000000ff0400720c */ /* 0x000fe20003f45070 */
[----:B------:R-:W-:Y:S02]  /*20a20*/  IMAD.MOV.U32 R4, RZ, RZ, R24 ;  /* 0x000000ffff047224 */ /* 0x000fe400078e0018 */
[----:B------:R-:W-:Y:S01]  /*20a30*/  IMAD.X R22, R22, 0x1, R0, P4 ;  /* 0x0000000116167824 */ /* 0x000fe200020e0600 */
[----:B------:R-:W-:Y:S02]  /*20a40*/  IADD3 R21, P3, R21, R202, RZ ;  /* 0x000000ca15157210 */ /* 0x000fe40007f7e0ff */
[----:B------:R1:W-:Y:S01]  /*20a50*/  LDGSTS.E [R3+0xbb00], [R4.64], P1 ;  /* 0x0bb0000004037fae */ /* 0x0003e20008921848 */
[----:B------:R-:W-:-:S03]  /*20a60*/  ISETP.GT.AND P1, PT, R2, 0x65, PT ;  /* 0x000000650200780c */ /* 0x000fc60003f24270 */
[----:B------:R-:W-:Y:S01]  /*20a70*/  STL [R1+0x1ac], R24 ;  /* 0x0001ac1801007387 */ /* 0x000fe20000100800 */
[----:B------:R-:W-:-:S03]  /*20a80*/  IMAD.X R23, R23, 0x1, R0, P3 ;  /* 0x0000000117177824 */ /* 0x000fc600018e0600 */
[----:B------:R-:W-:Y:S01]  /*20a90*/  STL [R1+0x1a8], R25 ;  /* 0x0001a81901007387 */ /* 0x000fe20000100800 */
[----:B-1----:R-:W-:Y:S01]  /*20aa0*/  MOV R4, R7 ;  /* 0x0000000700047202 */ /* 0x002fe20000000f00 */
[----:B------:R-:W-:Y:S02]  /*20ab0*/  IMAD.MOV.U32 R5, RZ, RZ, R22 ;  /* 0x000000ffff057224 */ /* 0x000fe400078e0016 */
[----:B------:R-:W-:Y:S01]  /*20ac0*/  STL [R1+0x1e4], R7 ;  /* 0x0001e40701007387 */ /* 0x000fe20000100800 */
[----:B------:R-:W-:-:S03]  /*20ad0*/  IADD3 R16, P4, R16, R202, RZ ;  /* 0x000000ca10107210 */ /* 0x000fc60007f9e0ff */
[----:B------:R1:W-:Y:S04]  /*20ae0*/  STL [R1+0x1e0], R22 ;  /* 0x0001e01601007387 */ /* 0x0003e80000100800 */
[----:B------:R4:W-:Y:S01]  /*20af0*/  LDGSTS.E [R3+0xc200], [R4.64], P2 ;  /* 0x0c20000004037fae */ /* 0x0009e20009121848 */
[----:B------:R-:W-:-:S03]  /*20b00*/  IMAD.X R20, R20, 0x1, R0, P4 ;  /* 0x0000000114147824 */ /* 0x000fc600020e0600 */
[----:B-1----:R-:W5:Y:S04]  /*20b10*/  LDL.LU R22, [R1+0x26c] ;  /* 0x00026c0001167983 */ /* 0x002f680000300800 */
[----:B------:R-:W5:Y:S01]  /*20b20*/  LDL.LU R7, [R1+0x2a4] ;  /* 0x0002a40001077983 */ /* 0x000f620000300800 */
[----:B----4-:R-:W-:-:S03]  /*20b30*/  SEL R4, RZ, 0x4, !P1 ;  /* 0x00000004ff047807 */ /* 0x010fc60004800000 */
[----:B------:R-:W-:Y:S01]  /*20b40*/  STL [R1+0x1ec], R21 ;  /* 0x0001ec1501007387 */ /* 0x000fe20000100800 */
[----:B------:R-:W-:Y:S02]  /*20b50*/  MOV R5, R23 ;  /* 0x0000001700057202 */ /* 0x000fe40000000f00 */
[----:B------:R-:W-:Y:S01]  /*20b60*/  SEL R4, R4, RZ, !P0 ;  /* 0x000000ff04047207 */ /* 0x000fe20004000000 */
[----:B------:R1:W-:Y:S04]  /*20b70*/  STL [R1+0x1e8], R23 ;  /* 0x0001e81701007387 */ /* 0x0003e80000100800 */
[----:B------:R4:W-:Y:S01]  /*20b80*/  STL [R1+0x224], R16 ;  /* 0x0002241001007387 */ /* 0x0009e20000100800 */
[----:B------:R-:W-:Y:S01]  /*20b90*/  ISETP.NE.U32.AND P1, PT, R4, RZ, PT ;  /* 0x000000ff0400720c */ /* 0x000fe20003f25070 */
[----:B------:R-:W-:-:S02]  /*20ba0*/  IMAD.MOV.U32 R4, RZ, RZ, R21 ;  /* 0x000000ffff047224 */ /* 0x000fc400078e0015 */
[----:B-1----:R-:W5:Y:S04]  /*20bb0*/  LDL.LU R23, [R1+0x268] ;  /* 0x0002680001177983 */ /* 0x002f680000300800 */
        /* <DEDUP_REMOVED lines=12> */
[----:B--2---:R-:W-:-:S05]  /*20c80*/  IADD3 R6, P4, R6, R202, RZ ;  /* 0x000000ca06067210 */ /* 0x004fca0007f9e0ff */
[----:B------:R2:W-:Y:S01]  /*20c90*/  STL [R1+0x264], R6 ;  /* 0x0002640601007387 */ /* 0x0005e20000100800 */
[----:B------:R-:W-:-:S03]  /*20ca0*/  IMAD.X R17, R17, 0x1, R0, P4 ;  /* 0x0000000111117824 */ /* 0x000fc600020e0600 */
[----:B------:R-:W4:Y:S04]  /*20cb0*/  LDL.LU R25, [R1+0x2a8] ;  /* 0x0002a80001197983 */ /* 0x000f280000300800 */
[----:B------:R2:W-:Y:S04]  /*20cc0*/  STL [R1+0x260], R17 ;  /* 0x0002601101007387 */ /* 0x0005e80000100800 */
[----:B------:R-:W4:Y:S01]  /*20cd0*/  LDL.LU R20, [R1+0x2e0] ;  /* 0x0002e00001147983 */ /* 0x000f220000300800 */
[----:B------:R-:W-:-:S04]  /*20ce0*/  ISETP.GT.AND P2, PT, R2, 0x69, PT ;  /* 0x000000690200780c */ /* 0x000fc80003f44270 */
[----:B-1----:R-:W-:-:S04]  /*20cf0*/  SEL R4, RZ, 0x4, !P2 ;  /* 0x00000004ff047807 */ /* 0x002fc80005000000 */
[----:B------:R-:W-:Y:S01]  /*20d00*/  SEL R4, R4, RZ, !P0 ;  /* 0x000000ff04047207 */ /* 0x000fe20004000000 */
[----:B------:R-:W-:-:S03]  /*20d10*/  IMAD.MOV.U32 R5, RZ, RZ, R19 ;  /* 0x000000ffff057224 */ /* 0x000fc600078e0013 */
[----:B------:R-:W-:Y:S02]  /*20d20*/  ISETP.NE.U32.AND P2, PT, R4, RZ, PT ;  /* 0x000000ff0400720c */ /* 0x000fe40003f45070 */
[----:B------:R-:W-:Y:S02]  /*20d30*/  MOV R4, R18 ;  /* 0x0000001200047202 */ /* 0x000fe40000000f00 */
[----:B---3--:R-:W3:Y:S04]  /*20d40*/  LDL.LU R18, [R1+0x2e8] ;  /* 0x0002e80001127983 */ /* 0x008ee80000300800 */
[----:B------:R1:W-:Y:S01]  /*20d50*/  LDGSTS.E [R3+0xcb00], [R4.64], P1 ;  /* 0x0cb0000004037fae */ /* 0x0003e20008921848 */
[----:B------:R-:W-:Y:S01]  /*20d60*/  ISETP.GT.AND P1, PT, R2, 0x6d, PT ;  /* 0x0000006d0200780c */ /* 0x000fe20003f24270 */
[----:B-1----:R-:W-:-:S02]  /*20d70*/  IMAD.MOV.U32 R4, RZ, RZ, R6 ;  /* 0x000000ffff047224 */ /* 0x002fc400078e0006 */
[----:B------:R-:W-:Y:S01]  /*20d80*/  IMAD.MOV.U32 R5, RZ, RZ, R17 ;  /* 0x000000ffff057224 */ /* 0x000fe200078e0011 */
[----:B--2---:R-:W2:Y:S04]  /*20d90*/  LDL.LU R6, [R1+0x2ec] ;  /* 0x0002ec0001067983 */ /* 0x004ea80000300800 */
[----:B------:R1:W-:Y:S01]  /*20da0*/  LDGSTS.E [R3+0xd200], [R4.64], P2 ;  /* 0x0d20000004037fae */ /* 0x0003e20009121848 */
[----:B-----5:R-:W-:-:S03]  /*20db0*/  IADD3 R22, P3, R22, R202, RZ ;  /* 0x000000ca16167210 */ /* 0x020fc60007f7e0ff */
[----:B------:R-:W5:Y:S04]  /*20dc0*/  LDL.LU R19, [R1+0x320] ;  /* 0x0003200001137983 */ /* 0x000f680000300800 */
[----:B------:R-:W5:Y:S01]  /*20dd0*/  LDL.LU R17, [R1+0x324] ;  /* 0x0003240001117983 */ /* 0x000f620000300800 */
[----:B-1----:R-:W-:-:S04]  /*20de0*/  SEL R4, RZ, 0x4, !P1 ;  /* 0x00000004ff047807 */ /* 0x002fc80004800000 */
[----:B------:R-:W-:Y:S02]  /*20df0*/  SEL R4, R4, RZ, !P0 ;  /* 0x000000ff04047207 */ /* 0x000fe40004000000 */
[----:B------:R-:W-:Y:S02]  /*20e00*/  IADD3 R7, P4, R7, R202, RZ ;  /* 0x000000ca07077210 */ /* 0x000fe40007f9e0ff */
[----:B------:R-:W-:Y:S01]  /*20e10*/  ISETP.NE.U32.AND P1, PT, R4, RZ, PT ;  /* 0x000000ff0400720c */ /* 0x000fe20003f25070 */
[----:B------:R-:W-:Y:S02]  /*20e20*/  IMAD.X R23, R23, 0x1, R0, P3 ;  /* 0x0000000117177824 */ /* 0x000fe400018e0600 */
[----:B------:R-:W-:Y:S02]  /*20e30*/  IMAD.MOV.U32 R4, RZ, RZ, R22 ;  /* 0x000000ffff047224 */ /* 0x000fe400078e0016 */
[----:B------:R-:W-:Y:S01]  /*20e40*/  IMAD.MOV.U32 R5, RZ, RZ, R23 ;  /* 0x000000ffff057224 */ /* 0x000fe200078e0017 */
[----:B------:R-:W-:-:S04]  /*20e50*/  IADD3.X R21, R21, R0, RZ, P4, !PT ;  /* 0x0000000015157210 */ /* 0x000fc800027fe4ff */
[----:B------:R1:W-:Y:S01]  /*20e60*/  LDGSTS.E [R3+0xd300], [R4.64], P2 ;  /* 0x0d30000004037fae */ /* 0x0003e20009121848 */
[----:B------:R-:W-:-:S03]  /*20e70*/  ISETP.GT.AND P2, PT, R2, 0x71, PT ;  /* 0x000000710200780c */ /* 0x000fc60003f44270 */
[----:B------:R-:W-:Y:S01]  /*20e80*/  STL [R1+0x26c], R22 ;  /* 0x00026c1601007387 */ /* 0x000fe20000100800 */
[----:B-1----:R-:W-:Y:S02]  /*20e90*/  IMAD.MOV.U32 R4, RZ, RZ, R7 ;  /* 0x000000ffff047224 */ /* 0x002fe400078e0007 */
[----:B------:R-:W-:Y:S01]  /*20ea0*/  IMAD.MOV.U32 R5, RZ, RZ, R21 ;  /* 0x000000ffff057224 */ /* 0x000fe200078e0015 */
[----:B------:R1:W-:Y:S01]  /*20eb0*/  STL [R1+0x268], R23 ;  /* 0x0002681701007387 */ /* 0x0003e20000100800 */
[----:B------:R-:W-:-:S03]  /*20ec0*/  IADD3 R24, P3, R24, R202, RZ ;  /* 0x000000ca18187210 */ /* 0x000fc60007f7e0ff */
[----:B------:R1:W-:Y:S04]  /*20ed0*/  LDGSTS.E [R3+0xda00], [R4.64], P1 ;  /* 0x0da0000004037fae */ /* 0x0003e80008921848 */
[----:B------:R-:W-:Y:S04]  /*20ee0*/  STL [R1+0x2a4], R7 ;  /* 0x0002a40701007387 */ /* 0x000fe80000100800 */
[----:B------:R1:W-:Y:S02]  /*20ef0*/  STL [R1+0x2a0], R21 ;  /* 0x0002a01501007387 */ /* 0x0003e40000100800 */
[----:B-1----:R-:W-:-:S02]  /*20f00*/  SEL R4, RZ, 0x4, !P2 ;  /* 0x00000004ff047807 */ /* 0x002fc40005000000 */
[----:B------:R-:W5:Y:S01]  /*20f10*/  LDL.LU R23, [R1+0x328] ;  /* 0x0003280001177983 */ /* 0x000f620000300800 */
[----:B------:R-:W-:Y:S02]  /*20f20*/  IADD3 R16, P4, R16, R202, RZ ;  /* 0x000000ca10107210 */ /* 0x000fe40007f9e0ff */
[----:B------:R-:W-:Y:S01]  /*20f30*/  SEL R4, R4, RZ, !P0 ;  /* 0x000000ff04047207 */ /* 0x000fe20004000000 */
[----:B------:R-:W5:Y:S03]  /*20f40*/  LDL.LU R22, [R1+0x32c] ;  /* 0x00032c0001167983 */ /* 0x000f660000300800 */
[----:B------:R-:W-:Y:S01]  /*20f50*/  ISETP.NE.U32.AND P2, PT, R4, RZ, PT ;  /* 0x000000ff0400720c */ /* 0x000fe20003f45070 */
[----:B------:R-:W5:Y:S01]  /*20f60*/  LDL.LU R21, [R1+0x360] ;  /* 0x0003600001157983 */ /* 0x000f620000300800 */
[----:B------:R-:W-:-:S03]  /*20f70*/  IMAD.MOV.U32 R4, RZ, RZ, R24 ;  /* 0x000000ffff047224 */ /* 0x000fc600078e0018 */
[----:B------:R-:W5:Y:S04]  /*20f80*/  LDL.LU R7, [R1+0x364] ;  /* 0x0003640001077983 */ /* 0x000f680000300800 */
[----:B------:R-:W-:Y:S01]  /*20f90*/  STL [R1+0x2ac], R24 ;  /* 0x0002ac1801007387 */ /* 0x000fe20000100800 */
[----:B----4-:R-:W-:-:S05]  /*20fa0*/  IADD3.X R25, R25, R0, RZ, P3, !PT ;  /* 0x0000000019197210 */ /* 0x010fca0001ffe4ff */
[----:B------:R-:W-:Y:S02]  /*20fb0*/  IMAD.MOV.U32 R5, RZ, RZ, R25 ;  /* 0x000000ffff057224 */ /* 0x000fe400078e0019 */
[----:B------:R-:W-:Y:S01]  /*20fc0*/  IMAD.X R20, R20, 0x1, R0, P4 ;  /* 0x0000000114147824 */ /* 0x000fe200020e0600 */
[----:B------:R-:W-:Y:S04]  /*20fd0*/  STL [R1+0x2a8], R25 ;  /* 0x0002a81901007387 */ /* 0x000fe80000100800 */
[----:B------:R-:W-:Y:S04]  /*20fe0*/  STL [R1+0x2e4], R16 ;  /* 0x0002e41001007387 */ /* 0x000fe80000100800 */
[----:B------:R1:W-:Y:S04]  /*20ff0*/  LDGSTS.E [R3+0xdb00], [R4.64], P1 ;  /* 0x0db0000004037fae */ /* 0x0003e80008921848 */
[----:B------:R4:W-:Y:S01]  /*21000*/  STL [R1+0x2e0], R20 ;  /* 0x0002e01401007387 */ /* 0x0009e20000100800 */
[----:B-1----:R-:W-:Y:S01]  /*21010*/  MOV R5, R20 ;  /* 0x0000001400057202 */ /* 0x002fe20000000f00 */
[----:B------:R-:W-:-:S02]  /*21020*/  IMAD.MOV.U32 R4, RZ, RZ, R16 ;  /* 0x000000ffff047224 */ /* 0x000fc400078e0010 */
        /* <DEDUP_REMOVED lines=11> */
[----:B------:R-:W-:Y:S02]  /*210e0*/  IMAD.MOV.U32 R4, RZ, RZ, R6 ;  /* 0x000000ffff047224 */ /* 0x000fe400078e0006 */
[----:B------:R-:W-:Y:S01]  /*210f0*/  IMAD.X R19, R19, 0x1, R0, P4 ;  /* 0x0000000113137824 */ /* 0x000fe200020e0600 */
[----:B------:R1:W-:Y:S01]  /*21100*/  STL [R1+0x2e8], R18 ;  /* 0x0002e81201007387 */ /* 0x0003e20000100800 */
[----:B------:R-:W-:-:S03]  /*21110*/  IMAD.MOV.U32 R5, RZ, RZ, R18 ;  /* 0x000000ffff057224 */ /* 0x000fc600078e0012 */
[----:B------:R-:W-:Y:S04]  /*21120*/  STL [R1+0x324], R17 ;  /* 0x0003241101007387 */ /* 0x000fe80000100800 */
[----:B------:R2:W-:Y:S04]  /*21130*/  LDGSTS.E [R3+0xe300], [R4.64], P2 ;  /* 0x0e30000004037fae */ /* 0x0005e80009121848 */
[----:B-1----:R-:W3:Y:S04]  /*21140*/  LDL.LU R18, [R1+0x3a4] ;  /* 0x0003a40001127983 */ /* 0x002ee80000300800 */
[----:B------:R1:W-:Y:S04]  /*21150*/  STL [R1+0x320], R19 ;  /* 0x0003201301007387 */ /* 0x0003e80000100800 */
[----:B------:R-:W5:Y:S01]  /*21160*/  LDL.LU R6, [R1+0x3ac] ;  /* 0x0003ac0001067983 */ /* 0x000f620000300800 */
[----:B--2---:R-:W-:Y:S01]  /*21170*/  IMAD.MOV.U32 R5, RZ, RZ, R19 ;  /* 0x000000ffff057224 */ /* 0x004fe200078e0013 */
[----:B------:R-:W-:-:S02]  /*21180*/  MOV R4, R17 ;  /* 0x0000001100047202 */ /* 0x000fc40000000f00 */
[----:B-1----:R-:W2:Y:S01]  /*21190*/  LDL.LU R19, [R1+0x3a0] ;  /* 0x0003a00001137983 */ /* 0x002ea20000300800 */
[----:B------:R-:W-:-:S03]  /*211a0*/  ISETP.GT.AND P2, PT, R2, 0x79, PT ;  /* 0x000000790200780c */ /* 0x000fc60003f44270 */
[----:B------:R-:W2:Y:S04]  /*211b0*/  LDL.LU R17, [R1+0x3a8] ;  /* 0x0003a80001117983 */ /* 0x000ea80000300800 */
[----:B------:R1:W-:Y:S02]  /*211c0*/  LDGSTS.E [R3+0xea00], [R4.64], P1 ;  /* 0x0ea0000004037fae */ /* 0x0003e40008921848 */
[----:B-1----:R-:W-:Y:S02]  /*211d0*/  SEL R4, RZ, 0x4, !P2 ;  /* 0x00000004ff047807 */ /* 0x002fe40005000000 */
[----:B------:R-:W-:Y:S02]  /*211e0*/  IADD3 R22, P3, R22, R202, RZ ;  /* 0x000000ca16167210 */ /* 0x000fe40007f7e0ff */
[----:B------:R-:W-:-:S03]  /*211f0*/  SEL R4, R4, RZ, !P0 ;  /* 0x000000ff04047207 */ /* 0x000fc60004000000 */
[----:B------:R-:W-:Y:S01]  /*21200*/  IMAD.X R23, R23, 0x1, R0, P3 ;  /* 0x0000000117177824 */ /* 0x000fe200018e0600 */
[----:B------:R-:W-:Y:S02]  /*21210*/  IADD3 R7, P4, R7, R202, RZ ;  /* 0x000000ca07077210 */ /* 0x000fe40007f9e0ff */
[----:B------:R-:W-:Y:S01]  /*21220*/  ISETP.NE.U32.AND P2, PT, R4, RZ, PT ;  /* 0x000000ff0400720c */ /* 0x000fe20003f45070 */
[----:B------:R-:W-:Y:S01]  /*21230*/  IMAD.MOV.U32 R4, RZ, RZ, R22 ;  /* 0x000000ffff047224 */ /* 0x000fe200078e0016 */
[----:B------:R-:W-:Y:S01]  /*21240*/  MOV R5, R23 ;  /* 0x0000001700057202 */ /* 0x000fe20000000f00 */
[----:B------:R-:W-:Y:S01]  /*21250*/  IMAD.X R21, R21, 0x1, R0, P4 ;  /* 0x0000000115157824 */ /* 0x000fe200020e0600 */
[----:B------:R-:W-:Y:S04]  /*21260*/  STL [R1+0x32c], R22 ;  /* 0x00032c1601007387 */ /* 0x000fe80000100800 */
        /* <DEDUP_REMOVED lines=19> */
[----:B------:R-:W-:Y:S01]  /*213a0*/  MOV R5, R20 ;  /* 0x0000001400057202 */ /* 0x000fe20000000f00 */
[----:B------:R-:W-:-:S02]  /*213b0*/  IMAD.MOV.U32 R4, RZ, RZ, R16 ;  /* 0x000000ffff047224 */ /* 0x000fc400078e0010 */
[----:B-1----:R-:W4:Y:S04]  /*213c0*/  LDL.LU R20, [R1+0xae0] ;  /* 0x000ae00001147983 */ /* 0x002f280000300800 */
[----:B------:R-:W4:Y:S04]  /*213d0*/  LDL.LU R16, [R1+0xaec] ;  /* 0x000aec0001107983 */ /* 0x000f280000300800 */
[----:B------:R1:W-:Y:S01]  /*213e0*/  LDGSTS.E [R3+0xf300], [R4.64], P2 ;  /* 0x0f30000004037fae */ /* 0x0003e20009121848 */
[----:B---3--:R-:W-:-:S05]  /*213f0*/  IADD3 R18, P2, R18, R202, RZ ;  /* 0x000000ca12127210 */ /* 0x008fca0007f5e0ff */
[----:B-1----:R-:W-:Y:S01]  /*21400*/  IMAD.MOV.U32 R4, RZ, RZ, R18 ;  /* 0x000000ffff047224 */ /* 0x002fe200078e0012 */
[----:B-----5:R-:W-:Y:S01]  /*21410*/  IADD3 R6, P3, R6, R202, RZ ;  /* 0x000000ca06067210 */ /* 0x020fe20007f7e0ff */
[----:B--2---:R-:W-:-:S04]  /*21420*/  IMAD.X R19, R19, 0x1, R0, P2 ;  /* 0x0000000113137824 */ /* 0x004fc800010e0600 */
[----:B------:R-:W-:Y:S02]  /*21430*/  IMAD.MOV.U32 R5, RZ, RZ, R19 ;  /* 0x000000ffff057224 */ /* 0x000fe400078e0013 */
[----:B------:R-:W-:-:S03]  /*21440*/  IMAD.X R17, R17, 0x1, R0, P3 ;  /* 0x0000000111117824 */ /* 0x000fc600018e0600 */
[----:B------:R1:W-:Y:S04]  /*21450*/  LDGSTS.E [R3+0xfa00], [R4.64], P1 ;  /* 0x0fa0000004037fae */ /* 0x0003e80008921848 */
[----:B------:R-:W-:Y:S01]  /*21460*/  STL [R1+0x3a4], R18 ;  /* 0x0003a41201007387 */ /* 0x000fe20000100800 */
[----:B-1----:R-:W-:Y:S01]  /*21470*/  MOV R4, R6 ;  /* 0x0000000600047202 */ /* 0x002fe20000000f00 */
[----:B------:R-:W-:Y:S02]  /*21480*/  IMAD.MOV.U32 R5, RZ, RZ, R17 ;  /* 0x000000ffff057224 */ /* 0x000fe400078e0011 */
        /* <DEDUP_REMOVED lines=12> */
[----:B------:R-:W-:Y:S01]  /*21550*/  LOP3.LUT R26, R203, 0x40, RZ, 0x3c, !PT ;  /* 0x00000040cb1a7812 */ /* 0x000fe200078e3cff */
[----:B------:R-:W-:-:S04]  /*21560*/  IMAD.U32 R3, RZ, RZ, UR5 ;  /* 0x00000005ff037e24 */ /* 0x000fc8000f8e00ff */
[----:B------:R-:W-:Y:S01]  /*21570*/  IMAD R3, R3, 0x10000, R26 ;  /* 0x0001000003037824 */ /* 0x000fe200078e021a */
[----:B------:R-:W-:-:S05]  /*21580*/  IADD3 R7, P1, R7, R202, RZ ;  /* 0x000000ca07077210 */ /* 0x000fca0007f3e0ff */
[----:B------:R-:W-:Y:S01]  /*21590*/  IMAD.X R23, R23, 0x1, R0, P1 ;  /* 0x0000000117177824 */ /* 0x000fe200008e0600 */
[----:B------:R-:W-:-:S03]  /*215a0*/  MOV R4, R7 ;  /* 0x0000000700047202 */ /* 0x000fc60000000f00 */
[----:B------:R-:W-:Y:S01]  /*215b0*/  IMAD.MOV.U32 R5, RZ, RZ, R23 ;  /* 0x000000ffff057224 */ /* 0x000fe200078e0017 */
[----:B------:R-:W-:Y:S01]  /*215c0*/  ISETP.GT.AND P1, PT, R2, 0x6, PT ;  /* 0x000000060200780c */ /* 0x000fe20003f24270 */
[----:B------:R1:W-:Y:S04]  /*215d0*/  STL [R1+0xb2c], R7 ;  /* 0x000b2c0701007387 */ /* 0x0003e80000100800 */
[----:B------:R1:W-:Y:S04]  /*215e0*/  LDGSTS.E [R3+0x400], [R4.64], P2 ;  /* 0x0040000004037fae */ /* 0x0003e80009121848 */
[----:B------:R-:W-:Y:S04]  /*215f0*/  STL [R1+0xb20], R23 ;  /* 0x000b201701007387 */ /* 0x000fe80000100800 */
[----:B------:R-:W5:Y:S01]  /*21600*/  LDL.LU R24, [R1+0xaa4] ;  /* 0x000aa40001187983 */ /* 0x000f620000300800 */
[----:B-1----:R-:W-:-:S03]  /*21610*/  SEL R4, RZ, 0x4, !P1 ;  /* 0x00000004ff047807 */ /* 0x002fc60004800000 */
[----:B------:R-:W5:Y:S01]  /*21620*/  LDL.LU R7, [R1+0xa6c] ;  /* 0x000a6c0001077983 */ /* 0x000f620000300800 */
        /* <DEDUP_REMOVED lines=8> */
[----:B------:R-:W-:Y:S01]  /*216b0*/  STL [R1+0xaec], R16 ;  /* 0x000aec1001007387 */ /* 0x000fe20000100800 */
[----:B------:R-:W-:-:S03]  /*216c0*/  IMAD.MOV.U32 R4, RZ, RZ, R21 ;  /* 0x000000ffff047224 */ /* 0x000fc600078e0015 */
[----:B------:R-:W3:Y:S01]  /*216d0*/  LDL.LU R25, [R1+0xa98] ;  /* 0x000a980001197983 */ /* 0x000ee20000300800 */
[----:B------:R-:W-:-:S03]  /*216e0*/  MOV R5, R22 ;  /* 0x0000001600057202 */ /* 0x000fc60000000f00 */
        /* <DEDUP_REMOVED lines=16> */
[----:B------:R-:W-:-:S03]  /*217f0*/  IADD3 R6, P4, R6, R202, RZ ;  /* 0x000000ca06067210 */ /* 0x000fc60007f9e0ff */
[----:B------:R-:W-:Y:S01]  /*21800*/  IMAD.MOV.U32 R5, RZ, RZ, R19 ;  /* 0x000000ffff057224 */ /* 0x000fe200078e0013 */
[----:B------:R-:W-:Y:S01]  /*21810*/  MOV R4, R18 ;  /* 0x0000001200047202 */ /* 0x000fe20000000f00 */
[----:B------:R-:W-:Y:S01]  /*21820*/  STL [R1+0xae4], R18 ;  /* 0x000ae41201007387 */ /* 0x000fe20000100800 */
[----:B------:R-:W-:-:S03]  /*21830*/  IMAD.X R17, R17, 0x1, R0, P4 ;  /* 0x0000000111117824 */ /* 0x000fc600020e0600 */
        /* <DEDUP_REMOVED lines=10> */
[----:B------:R1:W-:Y:S01]  /*218e0*/  LDGSTS.E [R3+0x1400], [R4.64], P2 ;  /* 0x0140000004037fae */ /* 0x0003e20009121848 */
[----:B------:R-:W-:-:S03]  /*218f0*/  IADD3 R24, P3, R24, R202, RZ ;  /* 0x000000ca18187210 */ /* 0x000fc60007f7e0ff */
[----:B------:R-:W5:Y:S01]  /*21900*/  LDL.LU R6, [R1+0x9ec] ;  /* 0x0009ec0001067983 */ /* 0x000f620000300800 */
[----:B-1----:R-:W-:-:S04]  /*21910*/  SEL R4, RZ, 0x4, !P1 ;  /* 0x00000004ff047807 */ /* 0x002fc80004800000 */
[----:B------:R-:W-:Y:S02]  /*21920*/  SEL R4, R4, RZ, !P0 ;  /* 0x000000ff04047207 */ /* 0x000fe40004000000 */
[----:B------:R-:W-:Y:S02]  /*21930*/  IADD3 R7, P4, R7, R202, RZ ;  /* 0x000000ca07077210 */ /* 0x000fe40007f9e0ff */
[----:B------:R-:W-:Y:S01]  /*21940*/  ISETP.NE.U32.AND P1, PT, R4, RZ, PT ;  /* 0x000000ff0400720c */ /* 0x000fe20003f25070 */
[----:B------:R-:W-:Y:S01]  /*21950*/  IMAD.MOV.U32 R4, RZ, RZ, R24 ;  /* 0x000000ffff047224 */ /* 0x000fe200078e0018 */
[----:B------:R-:W-:Y:S01]  /*21960*/  STL [R1+0xaa4], R24 ;  /* 0x000aa41801007387 */ /* 0x000fe20000100800 */
[----:B---3--:R-:W-:-:S04]  /*21970*/  IMAD.X R25, R25, 0x1, R0, P3 ;  /* 0x0000000119197824 */ /* 0x008fc800018e0600 */
        /* <DEDUP_REMOVED lines=8> */
[----:B----4-:R-:W-:Y:S01]  /*21a00*/  IADD3 R20, P3, R20, R202, RZ ;  /* 0x000000ca14147210 */ /* 0x010fe20007f7e0ff */
[----:B------:R1:W-:Y:S03]  /*21a10*/  STL [R1+0xa60], R21 ;  /* 0x000a601501007387 */ /* 0x0003e60000100800 */
[----:B------:R-:W-:Y:S01]  /*21a20*/  IADD3.X R22, R22, R0, RZ, P3, !PT ;  /* 0x0000000016167210 */ /* 0x000fe20001ffe4ff */
[----:B------:R3:W-:Y:S01]  /*21a30*/  LDGSTS.E [R3+0x1c00], [R4.64], P1 ;  /* 0x01c0000004037fae */ /* 0x0007e20008921848 */
[----:B------:R-:W-:-:S03]  /*21a40*/  IADD3 R16, P4, R16, R202, RZ ;  /* 0x000000ca10107210 */ /* 0x000fc60007f9e0ff */
[----:B-1----:R-:W4:Y:S04]  /*21a50*/  LDL.LU R21, [R1+0x9e4] ;  /* 0x0009e40001157983 */ /* 0x002f280000300800 */
[----:B------:R-:W4:Y:S01]  /*21a60*/  LDL.LU R7, [R1+0x9cc] ;  /* 0x0009cc0001077983 */ /* 0x000f220000300800 */
[----:B---3--:R-:W-:-:S03]  /*21a70*/  SEL R4, RZ, 0x4, !P2 ;  /* 0x00000004ff047807 */ /* 0x008fc60005000000 */
[----:B------:R-:W-:Y:S01]  /*21a80*/  STL [R1+0xa64], R20 ;  /* 0x000a641401007387 */ /* 0x000fe20000100800 */
[----:B------:R-:W-:Y:S01]  /*21a90*/  IMAD.X R23, R23, 0x1, R0, P4 ;  /* 0x0000000117177824 */ /* 0x000fe200020e0600 */
[----:B------:R-:W-:Y:S01]  /*21aa0*/  SEL R4, R4, RZ, !P0 ;  /* 0x000000ff04047207 */ /* 0x000fe20004000000 */
[----:B------:R-:W-:Y:S01]  /*21ab0*/  IMAD.MOV.U32 R5, RZ, RZ, R22 ;  /* 0x000000ffff057224 */ /* 0x000fe200078e0016 */
[----:B------:R1:W-:Y:S04]  /*21ac0*/  STL [R1+0xa58], R22 ;  /* 0x000a581601007387 */ /* 0x0003e80000100800 */
[----:B------:R3:W-:Y:S01]  /*21ad0*/  STL [R1+0xa2c], R16 ;  /* 0x000a2c1001007387 */ /* 0x0007e20000100800 */
[----:B------:R-:W-:Y:S01]  /*21ae0*/  ISETP.NE.U32.AND P2, PT, R4, RZ, PT ;  /* 0x000000ff0400720c */ /* 0x000fe20003f45070 */
[----:B------:R-:W-:-:S02]  /*21af0*/  IMAD.MOV.U32 R4, RZ, RZ, R20 ;  /* 0x000000ffff047224 */ /* 0x000fc400078e0014 */
[----:B-1----:R-:W4:Y:S04]  /*21b00*/  LDL.LU R22, [R1+0x9d8] ;  /* 0x0009d80001167983 */ /* 0x002f280000300800 */
[----:B------:R-:W-:Y:S04]  /*21b10*/  STL [R1+0xa20], R23 ;  /* 0x000a201701007387 */ /* 0x000fe80000100800 */
[----:B------:R-:W4:Y:S04]  /*21b20*/  LDL.LU R20, [R1+0x9a0] ;  /* 0x0009a00001147983 */ /* 0x000f280000300800 */
[----:B------:R1:W-:Y:S01]  /*21b30*/  LDGSTS.E [R3+0x1d00], [R4.64], P1 ;  /* 0x01d0000004037fae */ /* 0x0003e20008921848 */
[----:B------:R-:W-:-:S03]  /*21b40*/  ISETP.GT.AND P1, PT, R2, 0x16, PT ;  /* 0x000000160200780c */ /* 0x000fc60003f24270 */
[----:B------:R-:W4:Y:S01]  /*21b50*/  LDL.LU R24, [R1+0x9a4] ;  /* 0x0009a40001187983 */ /* 0x000f220000300800 */
[----:B-1----:R-:W-:Y:S01]  /*21b60*/  IMAD.MOV.U32 R4, RZ, RZ, R16 ;  /* 0x000000ffff047224 */ /* 0x002fe200078e0010 */
[----:B------:R-:W-:Y:S02]  /*21b70*/  MOV R5, R23 ;  /* 0x0000001700057202 */ /* 0x000fe40000000f00 */
[----:B---3--:R-:W3:Y:S04]  /*21b80*/  LDL.LU R16, [R1+0x98c] ;  /* 0x00098c0001107983 */ /* 0x008ee80000300800 */
[----:B------:R1:W-:Y:S01]  /*21b90*/  LDGSTS.E [R3+0x2400], [R4.64], P2 ;  /* 0x0240000004037fae */ /* 0x0003e20009121848 */
[----:B--2---:R-:W-:-:S05]  /*21ba0*/  IADD3 R18, P3, R18, R202, RZ ;  /* 0x000000ca12127210 */ /* 0x004fca0007f7e0ff */
[----:B------:R-:W-:Y:S01]  /*21bb0*/  IMAD.X R19, R19, 0x1, R0, P3 ;  /* 0x0000000113137824 */ /* 0x000fe200018e0600 */
[----:B-1----:R-:W-:Y:S01]  /*21bc0*/  SEL R4, RZ, 0x4, !P1 ;  /* 0x00000004ff047807 */ /* 0x002fe20004800000 */
[----:B------:R1:W-:Y:S01]  /*21bd0*/  STL [R1+0xa24], R18 ;  /* 0x000a241201007387 */ /* 0x0003e20000100800 */
[----:B-----5:R-:W-:-:S03]  /*21be0*/  IADD3 R6, P4, R6, R202, RZ ;  /* 0x000000ca06067210 */ /* 0x020fc60007f9e0ff */
[----:B------:R2:W-:Y:S01]  /*21bf0*/  STL [R1+0xa18], R19 ;  /* 0x000a181301007387 */ /* 0x0005e20000100800 */
[----:B------:R-:W-:-:S03]  /*21c00*/  SEL R4, R4, RZ, !P0 ;  /* 0x000000ff04047207 */ /* 0x000fc60004000000 */
[----:B------:R-:W-:Y:S01]  /*21c10*/  STL [R1+0x9ec], R6 ;  /* 0x0009ec0601007387 */ /* 0x000fe20000100800 */
[----:B------:R-:W-:Y:S01]  /*21c20*/  IMAD.X R17, R17, 0x1, R0, P4 ;  /* 0x0000000111117824 */ /* 0x000fe200020e0600 */
[----:B------:R-:W-:Y:S02]  /*21c30*/  ISETP.NE.U32.AND P1, PT, R4, RZ, PT ;  /* 0x000000ff0400720c */ /* 0x000fe40003f25070 */
[----:B------:R-:W5:Y:S01]  /*21c40*/  LDL.LU R25, [R1+0x998] ;  /* 0x0009980001197983 */ /* 0x000f620000300800 */
[----:B------:R-:W-:Y:S02]  /*21c50*/  IMAD.MOV.U32 R4, RZ, RZ, R18 ;  /* 0x000000ffff047224 */ /* 0x000fe400078e0012 */
[----:B------:R-:W-:Y:S01]  /*21c60*/  IMAD.MOV.U32 R5, RZ, RZ, R19 ;  /* 0x000000ffff057224 */ /* 0x000fe200078e0013 */
[----:B------:R2:W-:Y:S04]  /*21c70*/  STL [R1+0x9e0], R17 ;  /* 0x0009e01101007387 */ /* 0x0005e80000100800 */
[----:B-1----:R-:W5:Y:S04]  /*21c80*/  LDL.LU R18, [R1+0x960] ;  /* 0x0009600001127983 */ /* 0x002f680000300800 */
[----:B------:R1:W-:Y:S01]  /*21c90*/  LDGSTS.E [R3+0x2500], [R4.64], P2 ;  /* 0x0250000004037fae */ /* 0x0003e20009121848 */
[----:B------:R-:W-:-:S03]  /*21ca0*/  ISETP.GT.AND P2, PT, R2, 0x1a, PT ;  /* 0x0000001a0200780c */ /* 0x000fc60003f44270 */
[----:B--2---:R-:W5:Y:S01]  /*21cb0*/  LDL.LU R19, [R1+0x958] ;  /* 0x0009580001137983 */ /* 0x004f620000300800 */
[----:B-1----:R-:W-:Y:S01]  /*21cc0*/  MOV R4, R6 ;  /* 0x0000000600047202 */ /* 0x002fe20000000f00 */
[----:B------:R-:W-:Y:S02]  /*21cd0*/  IMAD.MOV.U32 R5, RZ, RZ, R17 ;  /* 0x000000ffff057224 */ /* 0x000fe400078e0011 */
[----:B------:R-:W5:Y:S04]  /*21ce0*/  LDL.LU R17, [R1+0x964] ;  /* 0x0009640001117983 */ /* 0x000f680000300800 */
[----:B------:R1:W-:Y:S04]  /*21cf0*/  LDGSTS.E [R3+0x2c00], [R4.64], P1 ;  /* 0x02c0000004037fae */ /* 0x0003e80008921848 */
[----:B------:R-:W5:Y:S04]  /*21d00*/  LDL.LU R23, [R1+0x920] ;  /* 0x0009200001177983 */ /* 0x000f680000300800 */
[----:B------:R-:W5:Y:S01]  /*21d10*/  LDL.LU R6, [R1+0x94c] ;  /* 0x00094c0001067983 */ /* 0x000f620000300800 */
[----:B-1----:R-:W-:-:S04]  /*21d20*/  SEL R4, RZ, 0x4, !P2 ;  /* 0x00000004ff047807 */ /* 0x002fc80005000000 */
[----:B------:R-:W-:-:S04]  /*21d30*/  SEL R4, R4, RZ, !P0 ;  /* 0x000000ff04047207 */ /* 0x000fc80004000000 */
[----:B------:R-:W-:Y:S02]  /*21d40*/  ISETP.NE.U32.AND P2, PT, R4, RZ, PT ;  /* 0x000000ff0400720c */ /* 0x000fe40003f45070 */
[-C--:B----4-:R-:W-:Y:S02]  /*21d50*/  IADD3 R21, P3, R21, R202.reuse, RZ ;  /* 0x000000ca15157210 */ /* 0x090fe40007f7e0ff */
[----:B------:R-:W-:-:S03]  /*21d60*/  IADD3 R7, P4, R7, R202, RZ ;  /* 0x000000ca07077210 */ /* 0x000fc60007f9e0ff */
[----:B------:R-:W-:Y:S01]  /*21d70*/  IMAD.MOV.U32 R4, RZ, RZ, R21 ;  /* 0x000000ffff047224 */ /* 0x000fe200078e0015 */
[----:B------:R-:W-:Y:S01]  /*21d80*/  STL [R1+0x9e4], R21 ;  /* 0x0009e41501007387 */ /* 0x000fe20000100800 */
[----:B------:R-:W-:-:S05]  /*21d90*/  IMAD.X R22, R22, 0x1, R0, P3 ;  /* 0x0000000116167824 */ /* 0x000fca00018e0600 */
[----:B------:R-:W-:Y:S01]  /*21da0*/  MOV R5, R22 ;  /* 0x0000001600057202 */ /* 0x000fe20000000f00 */
[----:B------:R-:W-:Y:S01]  /*21db0*/  IMAD.X R20, R20, 0x1, R0, P4 ;  /* 0x0000000114147824 */ /* 0x000fe200020e0600 */
[----:B------:R1:W-:Y:S04]  /*21dc0*/  STL [R1+0x9d8], R22 ;  /* 0x0009d81601007387 */ /* 0x0003e80000100800 */
[----:B------:R4:W-:Y:S04]  /*21dd0*/  STL [R1+0x9cc], R7 ;  /* 0x0009cc0701007387 */ /* 0x0009e80000100800 */
[----:B------:R3:W-:Y:S04]  /*21de0*/  LDGSTS.E [R3+0x2d00], [R4.64], P1 ;  /* 0x02d0000004037fae */ /* 0x0007e80008921848 */
[----:B------:R4:W-:Y:S04]  /*21df0*/  STL [R1+0x9a0], R20 ;  /* 0x0009a01401007387 */ /* 0x0009e80000100800 */
[----:B-1----:R-:W2:Y:S01]  /*21e00*/  LDL.LU R22, [R1+0x918] ;  /* 0x0009180001167983 */ /* 0x002ea20000300800 */
[----:B---3--:R-:W-:-:S03]  /*21e10*/  IMAD.MOV.U32 R4, RZ, RZ, R7 ;  /* 0x000000ffff047224 */ /* 0x008fc600078e0007 */
[----:B----4-:R-:W3:Y:S01]  /*21e20*/  LDL.LU R7, [R1+0x924] ;  /* 0x0009240001077983 */ /* 0x010ee20000300800 */
[----:B------:R-:W-:-:S03]  /*21e30*/  IMAD.MOV.U32 R5, RZ, RZ, R20 ;  /* 0x000000ffff057224 */ /* 0x000fc600078e0014 */
[----:B------:R-:W4:Y:S04]  /*21e40*/  LDL.LU R21, [R1+0x8e0] ;  /* 0x0008e00001157983 */ /* 0x000f280000300800 */
[----:B------:R-:W4:Y:S01]  /*21e50*/  LDL.LU R20, [R1+0x90c] ;  /* 0x00090c0001147983 */ /* 0x000f220000300800 */
[----:B------:R-:W-:-:S03]  /*21e60*/  ISETP.GT.AND P1, PT, R2, 0x1e, PT ;  /* 0x0000001e0200780c */ /* 0x000fc60003f24270 */
[----:B------:R1:W-:Y:S01]  /*21e70*/  LDGSTS.E [R3+0x3400], [R4.64], P2 ;  /* 0x0340000004037fae */ /* 0x0003e20009121848 */
[-C--:B------:R-:W-:Y:S02]  /*21e80*/  IADD3 R24, P3, R24, R202.reuse, RZ ;  /* 0x000000ca18187210 */ /* 0x080fe40007f7e0ff */
[----:B------:R-:W-:Y:S02]  /*21e90*/  IADD3 R16, P4, R16, R202, RZ ;  /* 0x000000ca10107210 */ /* 0x000fe40007f9e0ff */
[----:B-1----:R-:W-:Y:S01]  /*21ea0*/  SEL R4, RZ, 0x4, !P1 ;  /* 0x00000004ff047807 */ /* 0x002fe20004800000 */
[----:B-----5:R-:W-:-:S03]  /*21eb0*/  IMAD.X R25, R25, 0x1, R0, P3 ;  /* 0x0000000119197824 */ /* 0x020fc600018e0600 */
[----:B------:R-:W-:Y:S01]  /*21ec0*/  SEL R4, R4, RZ, !P0 ;  /* 0x000000ff04047207 */ /* 0x000fe20004000000 */
[----:B------:R-:W-:-:S03]  /*21ed0*/  IMAD.MOV.U32 R5, RZ, RZ, R25 ;  /* 0x000000ffff057224 */ /* 0x000fc600078e0019 */
[----:B------:R-:W-:Y:S02]  /*21ee0*/  ISETP.NE.U32.AND P1, PT, R4, RZ, PT ;  /* 0x000000ff0400720c */ /* 0x000fe40003f25070 */
[----:B------:R-:W-:Y:S01]  /*21ef0*/  MOV R4, R24 ;  /* 0x0000001800047202 */ /* 0x000fe20000000f00 */
[----:B------:R-:W-:-:S04]  /*21f00*/  IMAD.X R18, R18, 0x1, R0, P4 ;  /* 0x0000000112127824 */ /* 0x000fc800020e0600 */
[----:B------:R1:W-:Y:S01]  /*21f10*/  LDGSTS.E [R3+0x3500], [R4.64], P2 ;  /* 0x0350000004037fae */ /* 0x0003e20009121848 */
[----:B------:R-:W-:-:S03]  /*21f20*/  ISETP.GT.AND P2, PT, R2, 0x22, PT ;  /* 0x000000220200780c */ /* 0x000fc60003f44270 */
[----:B------:R-:W-:Y:S04]  /*21f30*/  STL [R1+0x9a4], R24 ;  /* 0x0009a41801007387 */ /* 0x000fe80000100800 */
[----:B------:R-:W-:Y:S01]  /*21f40*/  STL [R1+0x998], R25 ;  /* 0x0009981901007387 */ /* 0x000fe20000100800 */
[----:B-1----:R-:W-:Y:S02]  /*21f50*/  IMAD.MOV.U32 R4, RZ, RZ, R16 ;  /* 0x000000ffff047224 */ /* 0x002fe400078e0010 */
[----:B------:R-:W-:Y:S01]  /*21f60*/  IMAD.MOV.U32 R5, RZ, RZ, R18 ;  /* 0x000000ffff057224 */ /* 0x000fe200078e0012 */
[----:B------:R-:W-:Y:S01]  /*21f70*/  IADD3 R17, P3, R17, R202, RZ ;  /* 0x000000ca11117210 */ /* 0x000fe20007f7e0ff */
[----:B------:R-:W-:Y:S04]  /*21f80*/  STL [R1+0x98c], R16 ;  /* 0x00098c1001007387 */ /* 0x000fe80000100800 */
[----:B------:R1:W-:Y:S01]  /*21f90*/  LDGSTS.E [R3+0x3c00], [R4.64], P1 ;  /* 0x03c0000004037fae */ /* 0x0003e20008921848 */
[----:B------:R-:W-:-:S03]  /*21fa0*/  IMAD.X R19, R19, 0x1, R0, P3 ;  /* 0x0000000113137824 */ /* 0x000fc600018e0600 */
[----:B------:R5:W-:Y:S01]  /*21fb0*/  STL [R1+0x960], R18 ;  /* 0x0009601201007387 */ /* 0x000be20000100800 */
[----:B------:R-:W-:Y:S02]  /*21fc0*/  IADD3 R6, P4, R6, R202, RZ ;  /* 0x000000ca06067210 */ /* 0x000fe40007f9e0ff */
[----:B-1----:R-:W-:Y:S01]  /*21fd0*/  SEL R4, RZ, 0x4, !P2 ;  /* 0x00000004ff047807 */ /* 0x002fe20005000000 */
[----:B-----5:R-:W5:Y:S01]  /*21fe0*/  LDL.LU R18, [R1+0x8e4] ;  /* 0x0008e40001127983 */ /* 0x020f620000300800 */
[----:B------:R-:W-:Y:S02]  /*21ff0*/  IMAD.MOV.U32 R5, RZ, RZ, R19 ;  /* 0x000000ffff057224 */ /* 0x000fe400078e0013 */
[----:B------:R-:W-:Y:S01]  /*22000*/  SEL R4, R4, RZ, !P0 ;  /* 0x000000ff04047207 */ /* 0x000fe20004000000 */
[----:B------:R-:W5:Y:S01]  /*22010*/  LDL.LU R16, [R1+0x8c0] ;  /* 0x0008c00001107983 */ /* 0x000f620000300800 */
[----:B------:R-:W-:-:S03]  /*22020*/  IADD3.X R23, R23, R0, RZ, P4, !PT ;  /* 0x0000000017177210 */ /* 0x000fc600027fe4ff */
        /* <DEDUP_REMOVED lines=18> */
[----:B---3--:R-:W-:-:S04]  /*22150*/  IADD3 R7, P3, R7, R202, RZ ;  /* 0x000000ca07077210 */ /* 0x008fc80007f7e0ff */
[----:B--2---:R-:W-:Y:S01]  /*22160*/  IADD3.X R22, R22, R0, RZ, P3, !PT ;  /* 0x0000000016167210 */ /* 0x004fe20001ffe4ff */
[----:B------:R1:W-:Y:S01]  /*22170*/  STL [R1+0x924], R7 ;  /* 0x0009240701007387 */ /* 0x0003e20000100800 */
[----:B----4-:R-:W-:-:S03]  /*22180*/  IADD3 R20, P4, R20, R202, RZ ;  /* 0x000000ca14147210 */ /* 0x010fc60007f9e0ff */
[----:B------:R2:W-:Y:S04]  /*22190*/  STL [R1+0x918], R22 ;  /* 0x0009181601007387 */ /* 0x0005e80000100800 */
[----:B------:R-:W-:Y:S01]  /*221a0*/  STL [R1+0x90c], R20 ;  /* 0x00090c1401007387 */ /* 0x000fe20000100800 */
[----:B------:R-:W-:-:S03]  /*221b0*/  IMAD.X R21, R21, 0x1, R0, P4 ;  /* 0x0000000115157824 */ /* 0x000fc600020e0600 */
        /* <DEDUP_REMOVED lines=9> */
[----:B-1----:R-:W-:Y:S01]  /*22250*/  IMAD.MOV.U32 R4, RZ, RZ, R20 ;  /* 0x000000ffff047224 */ /* 0x002fe200078e0014 */
[----:B------:R-:W-:Y:S02]  /*22260*/  MOV R5, R21 ;  /* 0x0000001500057202 */ /* 0x000fe40000000f00 */
[----:B----4-:R-:W4:Y:S04]  /*22270*/  LDL.LU R21, [R1+0x83c] ;  /* 0x00083c0001157983 */ /* 0x010f280000300800 */
[----:B------:R1:W-:Y:S04]  /*22280*/  LDGSTS.E [R3+0x4c00], [R4.64], P1 ;  /* 0x04c0000004037fae */ /* 0x0003e80008921848 */
[----:B------:R-:W2:Y:S01]  /*22290*/  LDL.LU R20, [R1+0x840] ;  /* 0x0008400001147983 */ /* 0x000ea20000300800 */
[----:B-1----:R-:W-:-:S04]  /*222a0*/  SEL R4, RZ, 0x4, !P2 ;  /* 0x00000004ff047807 */ /* 0x002fc80005000000 */
[----:B------:R-:W-:Y:S02]  /*222b0*/  SEL R4, R4, RZ, !P0 ;  /* 0x000000ff04047207 */ /* 0x000fe40004000000 */
[-C--:B-----5:R-:W-:Y:S02]  /*222c0*/  IADD3 R18, P3, R18, R202.reuse, RZ ;  /* 0x000000ca12127210 */ /* 0x0a0fe40007f7e0ff */
[----:B------:R-:W-:Y:S02]  /*222d0*/  ISETP.NE.U32.AND P2, PT, R4, RZ, PT ;  /* 0x000000ff0400720c */ /* 0x000fe40003f45070 */
[----:B------:R-:W-:Y:S01]  /*222e0*/  IADD3 R16, P4, R16, R202, RZ ;  /* 0x000000ca10107210 */ /* 0x000fe20007f9e0ff */
[----:B------:R-:W-:Y:S01]  /*222f0*/  IMAD.MOV.U32 R4, RZ, RZ, R18 ;  /* 0x000000ffff047224 */ /* 0x000fe200078e0012 */
[----:B------:R-:W-:Y:S01]  /*22300*/  STL [R1+0x8e4], R18 ;  /* 0x0008e41201007387 */ /* 0x000fe20000100800 */
[----:B------:R-:W-:-:S04]  /*22310*/  IMAD.X R19, R19, 0x1, R0, P3 ;  /* 0x0000000113137824 */ /* 0x000fc800018e0600 */
[----:B------:R-:W-:Y:S01]  /*22320*/  IMAD.MOV.U32 R5, RZ, RZ, R19 ;  /* 0x000000ffff057224 */ /* 0x000fe200078e0013 */
[----:B------:R1:W-:Y:S01]  /*22330*/  STL [R1+0x8d8], R19 ;  /* 0x0008d81301007387 */ /* 0x0003e20000100800 */
[----:B------:R-:W-:-:S03]  /*22340*/  IMAD.X R17, R17, 0x1, R0, P4 ;  /* 0x0000000111117824 */ /* 0x000fc600020e0600 */
[----:B------:R5:W-:Y:S01]  /*22350*/  LDGSTS.E [R3+0x4d00], [R4.64], P1 ;  /* 0x04d0000004037fae */ /* 0x000be20008921848 */
[----:B------:R-:W-:-:S03]  /*22360*/  ISETP.GT.AND P1, PT, R2, 0x2e, PT ;  /* 0x0000002e0200780c */ /* 0x000fc60003f24270 */
[----:B------:R-:W-:Y:S04]  /*22370*/  STL [R1+0x8c0], R16 ;  /* 0x0008c01001007387 */ /* 0x000fe80000100800 */
[----:B------:R5:W-:Y:S02]  /*22380*/  STL [R1+0x8bc], R17 ;  /* 0x0008bc1101007387 */ /* 0x000be40000100800 */
[----:B-----5:R-:W-:Y:S01]  /*22390*/  MOV R4, R16 ;  /* 0x0000001000047202 */ /* 0x020fe20000000f00 */
[----:B------:R-:W-:Y:S01]  /*223a0*/  IMAD.MOV.U32 R5, RZ, RZ, R17 ;  /* 0x000000ffff057224 */ /* 0x000fe200078e0011 */
[----:B-1----:R-:W5:Y:S01]  /*223b0*/  LDL.LU R19, [R1+0x844] ;  /* 0x0008440001137983 */ /* 0x002f620000300800 */
[----:B------:R-:W-:-:S03]  /*223c0*/  IADD3 R24, P3, R24, R202, RZ ;  /* 0x000000ca18187210 */ /* 0x000fc60007f7e0ff */
[----:B------:R-:W5:Y:S04]  /*223d0*/  LDL.LU R18, [R1+0x848] ;  /* 0x0008480001127983 */ /* 0x000f680000300800 */
[----:B------:R1:W-:Y:S01]  /*223e0*/  LDGSTS.E [R3+0x5400], [R4.64], P2 ;  /* 0x0540000004037fae */ /* 0x0003e20009121848 */
[----:B------:R-:W-:-:S03]  /*223f0*/  IADD3 R6, P4, R6, R202, RZ ;  /* 0x000000ca06067210 */ /* 0x000fc60007f9e0ff */
[----:B------:R-:W5:Y:S04]  /*22400*/  LDL.LU R17, [R1+0x7fc] ;  /* 0x0007fc0001117983 */ /* 0x000f680000300800 */
[----:B------:R-:W5:Y:S01]  /*22410*/  LDL.LU R16, [R1+0x800] ;  /* 0x0008000001107983 */ /* 0x000f620000300800 */
[----:B-1----:R-:W-:-:S04]  /*22420*/  SEL R4, RZ, 0x4, !P1 ;  /* 0x00000004ff047807 */ /* 0x002fc80004800000 */
[----:B------:R-:W-:-:S04]  /*22430*/  SEL R4, R4, RZ, !P0 ;  /* 0x000000ff04047207 */ /* 0x000fc80004000000 */
[----:B------:R-:W-:Y:S01]  /*22440*/  ISETP.NE.U32.AND P1, PT, R4, RZ, PT ;  /* 0x000000ff0400720c */ /* 0x000fe20003f25070 */
[----:B------:R-:W-:Y:S01]  /*22450*/  IMAD.MOV.U32 R4, RZ, RZ, R24 ;  /* 0x000000ffff047224 */ /* 0x000fe200078e0018 */
[----:B------:R-:W-:Y:S01]  /*22460*/  STL [R1+0x8c8], R24 ;  /* 0x0008c81801007387 */ /* 0x000fe20000100800 */
[----:B---3--:R-:W-:-:S05]  /*22470*/  IMAD.X R25, R25, 0x1, R0, P3 ;  /* 0x0000000119197824 */ /* 0x008fca00018e0600 */
[----:B------:R-:W-:Y:S01]  /*22480*/  MOV R5, R25 ;  /* 0x0000001900057202 */ /* 0x000fe20000000f00 */
[----:B------:R-:W-:Y:S01]  /*22490*/  IMAD.X R7, R7, 0x1, R0, P4 ;  /* 0x0000000107077824 */ /* 0x000fe200020e0600 */
[----:B------:R-:W-:Y:S04]  /*224a0*/  STL [R1+0x8c4], R25 ;  /* 0x0008c41901007387 */ /* 0x000fe80000100800 */
[----:B------:R-:W-:Y:S04]  /*224b0*/  STL [R1+0x880], R6 ;  /* 0x0008800601007387 */ /* 0x000fe80000100800 */
[----:B------:R1:W-:Y:S04]  /*224c0*/  LDGSTS.E [R3+0x5500], [R4.64], P2 ;  /* 0x0550000004037fae */ /* 0x0003e80009121848 */
[----:B------:R3:W-:Y:S01]  /*224d0*/  STL [R1+0x87c], R7 ;  /* 0x00087c0701007387 */ /* 0x0007e20000100800 */
[----:B-1----:R-:W-:-:S02]  /*224e0*/  IMAD.MOV.U32 R5, RZ, RZ, R7 ;  /* 0x000000ffff057224 */ /* 0x002fc400078e0007 */
[----:B------:R-:W-:Y:S01]  /*224f0*/  IMAD.MOV.U32 R4, RZ, RZ, R6 ;  /* 0x000000ffff047224 */ /* 0x000fe200078e0006 */
[----:B---3--:R-:W3:Y:S04]  /*22500*/  LDL.LU R7, [R1+0x804] ;  /* 0x0008040001077983 */ /* 0x008ee80000300800 */
[----:B------:R-:W3:Y:S01]  /*22510*/  LDL.LU R6, [R1+0x808] ;  /* 0x0008080001067983 */ /* 0x000ee20000300800 */
[----:B------:R-:W-:-:S03]  /*22520*/  ISETP.GT.AND P2, PT, R2, 0x32, PT ;  /* 0x000000320200780c */ /* 0x000fc60003f44270 */
[----:B------:R1:W-:Y:S01]  /*22530*/  LDGSTS.E [R3+0x5c00], [R4.64], P1 ;  /* 0x05c0000004037fae */ /* 0x0003e20008921848 */
[-C--:B--2---:R-:W-:Y:S02]  /*22540*/  IADD3 R22, P3, R22, R202.reuse, RZ ;  /* 0x000000ca16167210 */ /* 0x084fe40007f7e0ff */
[----:B------:R-:W-:-:S03]  /*22550*/  IADD3 R20, P4, R20, R202, RZ ;  /* 0x000000ca14147210 */ /* 0x000fc60007f9e0ff */
[----:B------:R-:W-:Y:S01]  /*22560*/  IMAD.X R23, R23, 0x1, R0, P3 ;  /* 0x0000000117177824 */ /* 0x000fe200018e0600 */
[----:B-1----:R-:W-:-:S04]  /*22570*/  SEL R4, RZ, 0x4, !P2 ;  /* 0x00000004ff047807 */ /* 0x002fc80005000000 */
[----:B------:R-:W-:Y:S01]  /*22580*/  SEL R4, R4, RZ, !P0 ;  /* 0x000000ff04047207 */ /* 0x000fe20004000000 */
[----:B------:R-:W-:-:S03]  /*22590*/  IMAD.MOV.U32 R5, RZ, RZ, R23 ;  /* 0x000000ffff057224 */ /* 0x000fc600078e0017 */
[----:B------:R-:W-:Y:S02]  /*225a0*/  ISETP.NE.U32.AND P2, PT, R4, RZ, PT ;  /* 0x000000ff0400720c */ /* 0x000fe40003f45070 */
[----:B------:R-:W-:Y:S01]  /*225b0*/  MOV R4, R22 ;  /* 0x0000001600047202 */ /* 0x000fe20000000f00 */
[----:B----4-:R-:W-:-:S04]  /*225c0*/  IMAD.X R21, R21, 0x1, R0, P4 ;  /* 0x0000000115157824 */ /* 0x010fc800020e0600 */
[----:B------:R1:W-:Y:S01]  /*225d0*/  LDGSTS.E [R3+0x5d00], [R4.64], P1 ;  /* 0x05d0000004037fae */ /* 0x0003e20008921848 */
[----:B------:R-:W-:Y:S01]  /*225e0*/  ISETP.GT.AND P1, PT, R2, 0x36, PT ;  /* 0x000000360200780c */ /* 0x000fe20003f24270 */
[----:B-1----:R-:W-:Y:S02]  /*225f0*/  IMAD.MOV.U32 R4, RZ, RZ, R20 ;  /* 0x000000ffff047224 */ /* 0x002fe400078e0014 */
[----:B------:R-:W-:-:S05]  /*22600*/  IMAD.MOV.U32 R5, RZ, RZ, R21 ;  /* 0x000000ffff057224 */ /* 0x000fca00078e0015 */
[----:B------:R1:W-:Y:S02]  /*22610*/  LDGSTS.E [R3+0x6400], [R4.64], P2 ;  /* 0x0640000004037fae */ /* 0x0003e40009121848 */
[----:B-1----:R-:W-:-:S04]  /*22620*/  SEL R4, RZ, 0x4, !P1 ;  /* 0x00000004ff047807 */ /* 0x002fc80004800000 */
[----:B------:R-:W-:Y:S02]  /*22630*/  SEL R4, R4, RZ, !P0 ;  /* 0x000000ff04047207 */ /* 0x000fe40004000000 */
[----:B-----5:R-:W-:Y:S02]  /*22640*/  IADD3 R18, P3, R18, R202, RZ ;  /* 0x000000ca12127210 */ /* 0x020fe40007f7e0ff */
[----:B------:R-:W-:-:S03]  /*22650*/  ISETP.NE.U32.AND P1, PT, R4, RZ, PT ;  /* 0x000000ff0400720c */ /* 0x000fc60003f25070 */
[----:B------:R-:W-:Y:S02]  /*22660*/  IMAD.X R19, R19, 0x1, R0, P3 ;  /* 0x0000000113137824 */ /* 0x000fe400018e0600 */
[----:B------:R-:W-:Y:S02]  /*22670*/  IMAD.MOV.U32 R4, RZ, RZ, R18 ;  /* 0x000000ffff047224 */ /* 0x000fe400078e0012 */
[----:B------:R-:W-:Y:S01]  /*22680*/  IMAD.MOV.U32 R5, RZ, RZ, R19 ;  /* 0x000000ffff057224 */ /* 0x000fe200078e0013 */
[----:B------:R-:W-:-:S04]  /*22690*/  IADD3 R16, P4, R16, R202, RZ ;  /* 0x000000ca10107210 */ /* 0x000fc80007f9e0ff */
[----:B------:R1:W-:Y:S01]  /*226a0*/  LDGSTS.E [R3+0x6500], [R4.64], P2 ;  /* 0x0650000004037fae */ /* 0x0003e20009121848 */
[----:B------:R-:W-:Y:S02]  /*226b0*/  IADD3.X R17, R17, R0, RZ, P4, !PT ;  /* 0x0000000011117210 */ /* 0x000fe400027fe4ff */
[----:B------:R-:W-:Y:S01]  /*226c0*/  ISETP.GT.AND P2, PT, R2, 0x3a, PT ;  /* 0x0000003a0200780c */ /* 0x000fe20003f44270 */
[----:B------:R-:W-:Y:S01]  /*226d0*/  STL [R1+0x888], R22 ;  /* 0x0008881601007387 */ /* 0x000fe20000100800 */
[----:B-1----:R-:W-:Y:S02]  /*226e0*/  IMAD.MOV.U32 R4, RZ, RZ, R16 ;  /* 0x000000ffff047224 */ /* 0x002fe400078e0010 */
[----:B------:R-:W-:Y:S01]  /*226f0*/  IMAD.MOV.U32 R5, RZ, RZ, R17 ;  /* 0x000000ffff057224 */ /* 0x000fe200078e0011 */
        /* <DEDUP_REMOVED lines=11> */
[----:B---3--:R-:W-:-:S04]  /*227b0*/  IADD3 R6, P3, R6, R202, RZ ;  /* 0x000000ca06067210 */ /* 0x008fc80007f7e0ff */
[----:B------:R-:W-:Y:S01]  /*227c0*/  IADD3.X R7, R7, R0, RZ, P3, !PT ;  /* 0x0000000007077210 */ /* 0x000fe20001ffe4ff */
[----:B------:R2:W-:Y:S01]  /*227d0*/  STL [R1+0x808], R6 ;  /* 0x0008080601007387 */ /* 0x0005e20000100800 */
[----:B------:R-:W-:-:S03]  /*227e0*/  IMAD.MOV.U32 R4, RZ, RZ, R6 ;  /* 0x000000ffff047224 */ /* 0x000fc600078e0006 */
[----:B------:R3:W-:Y:S04]  /*227f0*/  STL [R1+0x804], R7 ;  /* 0x0008040701007387 */ /* 0x0007e80000100800 */
[----:B-1----:R-:W4:Y:S04]  /*22800*/  LDL.LU R23, [R1+0x30] ;  /* 0x0000300001177983 */ /* 0x002f280000300800 */
[----:B--2---:R-:W2:Y:S04]  /*22810*/  LDL.LU R6, [R1+0x34] ;  /* 0x0000340001067983 */ /* 0x004ea80000300800 */
[----:B------:R-:W5:Y:S04]  /*22820*/  LDL.LU R19, [R1+0x38] ;  /* 0x0000380001137983 */ /* 0x000f680000300800 */
[----:B------:R-:W5:Y:S04]  /*22830*/  LDL.LU R17, [R1+0x3c] ;  /* 0x00003c0001117983 */ /* 0x000f680000300800 */
[----:B------:R-:W5:Y:S04]  /*22840*/  LDL.LU R18, [R1+0x70] ;  /* 0x0000700001127983 */ /* 0x000f680000300800 */
[----:B------:R-:W5:Y:S01]  /*22850*/  LDL.LU R16, [R1+0x74] ;  /* 0x0000740001107983 */ /* 0x000f620000300800 */
[-C--:B------:R-:W-:Y:S01]  /*22860*/  IADD3 R215, P4, R215, R202.reuse, RZ ;  /* 0x000000cad7d77210 */ /* 0x080fe20007f9e0ff */
[----:B------:R-:W-:Y:S01]  /*22870*/  IMAD.MOV.U32 R5, RZ, RZ, R7 ;  /* 0x000000ffff057224 */ /* 0x000fe200078e0007 */
[----:B------:R-:W-:Y:S01]  /*22880*/  IADD3 R217, P3, R217, R202, RZ ;  /* 0x000000cad9d97210 */ /* 0x000fe20007f7e0ff */
[----:B------:R-:W5:Y:S02]  /*22890*/  LDL.LU R22, [R1+0x78] ;  /* 0x0000780001167983 */ /* 0x000f640000300800 */
[----:B------:R-:W-:-:S02]  /*228a0*/  IMAD.X R214, R214, 0x1, R0, P4 ;  /* 0x00000001d6d67824 */ /* 0x000fc400020e0600 */
[----:B------:R1:W-:Y:S01]  /*228b0*/  LDGSTS.E [R3+0x6d00], [R4.64], P1 ;  /* 0x06d0000004037fae */ /* 0x0003e20008921848 */
[----:B------:R-:W-:Y:S01]  /*228c0*/  ISETP.GT.AND P1, PT, R2, 0x3e, PT ;  /* 0x0000003e0200780c */ /* 0x000fe20003f24270 */
[----:B------:R-:W-:Y:S02]  /*228d0*/  IMAD.X R216, R216, 0x1, R0, P3 ;  /* 0x00000001d8d87824 */ /* 0x000fe400018e0600 */
[----:B------:R-:W5:Y:S01]  /*228e0*/  LDL.LU R21, [R1+0x7c] ;  /* 0x00007c0001157983 */ /* 0x000f620000300800 */
[----:B-1----:R-:W-:Y:S01]  /*228f0*/  IMAD.MOV.U32 R4, RZ, RZ, R215 ;  /* 0x000000ffff047224 */ /* 0x002fe200078e00d7 */
[----:B------:R-:W-:Y:S02]  /*22900*/  MOV R5, R214 ;  /* 0x000000d600057202 */ /* 0x000fe40000000f00 */
[----:B------:R-:W5:Y:S04]  /*22910*/  LDL.LU R20, [R1+0xb0] ;  /* 0x0000b00001147983 */ /* 0x000f680000300800 */
[----:B------:R1:W-:Y:S01]  /*22920*/  LDGSTS.E [R3+0x7400], [R4.64], P2 ;  /* 0x0740000004037fae */ /* 0x0003e20009121848 */
[----:B------:R-:W-:-:S02]  /*22930*/  IADD3 R231, P4, R231, R202, RZ ;  /* 0x000000cae7e77210 */ /* 0x000fc40007f9e0ff */
[----:B------:R-:W-:Y:S01]  /*22940*/  IADD3 R233, P3, R233, R202, RZ ;  /* 0x000000cae9e97210 */ /* 0x000fe20007f7e0ff */
[----:B---3--:R-:W3:Y:S01]  /*22950*/  LDL.LU R7, [R1+0xb4] ;  /* 0x0000b40001077983 */ /* 0x008ee20000300800 */
[----:B-1----:R-:W-:-:S04]  /*22960*/  SEL R4, RZ, 0x4, !P1 ;  /* 0x00000004ff047807 */ /* 0x002fc80004800000 */
[----:B------:R-:W-:Y:S01]  /*22970*/  SEL R4, R4, RZ, !P0 ;  /* 0x000000ff04047207 */ /* 0x000fe20004000000 */
[----:B------:R-:W-:-:S03]  /*22980*/  IMAD.MOV.U32 R5, RZ, RZ, R216 ;  /* 0x000000ffff057224 */ /* 0x000fc600078e00d8 */
[----:B------:R-:W-:Y:S01]  /*22990*/  ISETP.NE.U32.AND P1, PT, R4, RZ, PT ;  /* 0x000000ff0400720c */ /* 0x000fe20003f25070 */
[----:B------:R-:W-:Y:S02]  /*229a0*/  IMAD.MOV.U32 R4, RZ, RZ, R217 ;  /* 0x000000ffff047224 */ /* 0x000fe400078e00d9 */
[----:B------:R-:W-:-:S03]  /*229b0*/  IMAD.X R230, R230, 0x1, R0, P4 ;  /* 0x00000001e6e67824 */ /* 0x000fc600020e0600 */
[----:B------:R1:W-:Y:S01]  /*229c0*/  LDGSTS.E [R3+0x7500], [R4.64], P2 ;  /* 0x0750000004037fae */ /* 0x0003e20009121848 */
[----:B------:R-:W-:Y:S02]  /*229d0*/  ISETP.GT.AND P2, PT, R2, 0x42, PT ;  /* 0x000000420200780c */ /* 0x000fe40003f44270 */
[----:B-1----:R-:W-:Y:S01]  /*229e0*/  MOV R4, R231 ;  /* 0x000000e700047202 */ /* 0x002fe20000000f00 */
[----:B------:R-:W-:-:S05]  /*229f0*/  IMAD.MOV.U32 R5, RZ, RZ, R230 ;  /* 0x000000ffff057224 */ /* 0x000fca00078e00e6 */
[----:B------:R1:W-:Y:S01]  /*22a00*/  LDGSTS.E [R3+0x7c00], [R4.64], P1 ;  /* 0x07c0000004037fae */ /* 0x0003e20008921848 */
[----:B------:R-:W-:Y:S01]  /*22a10*/  IMAD.X R232, R232, 0x1, R0, P3 ;  /* 0x00000001e8e87824 */ /* 0x000fe200018e0600 */
[----:B------:R-:W-:Y:S02]  /*22a20*/  IADD3 R247, P4, R247, R202, RZ ;  /* 0x000000caf7f77210 */ /* 0x000fe40007f9e0ff */
[----:B-1----:R-:W-:-:S04]  /*22a30*/  SEL R4, RZ, 0x4, !P2 ;  /* 0x00000004ff047807 */ /* 0x002fc80005000000 */
[----:B------:R-:W-:Y:S02]  /*22a40*/  SEL R4, R4, RZ, !P0 ;  /* 0x000000ff04047207 */ /* 0x000fe40004000000 */
[----:B------:R-:W-:Y:S02]  /*22a50*/  MOV R5, R232 ;  /* 0x000000e800057202 */ /* 0x000fe40000000f00 */
[----:B------:R-:W-:Y:S01]  /*22a60*/  ISETP.NE.U32.AND P2, PT, R4, RZ, PT ;  /* 0x000000ff0400720c */ /* 0x000fe20003f45070 */
[----:B------:R-:W-:Y:S02]  /*22a70*/  IMAD.MOV.U32 R4, RZ, RZ, R233 ;  /* 0x000000ffff047224 */ /* 0x000fe400078e00e9 */
[----:B------:R-:W-:-:S03]  /*22a80*/  IMAD.X R246, R246, 0x1, R0, P4 ;  /* 0x00000001f6f67824 */ /* 0x000fc600020e0600 */
        /* <DEDUP_REMOVED lines=10> */
[----:B------:R-:W-:Y:S02]  /*22b30*/  ISETP.NE.U32.AND P1, PT, R4, RZ, PT ;  /* 0x000000ff0400720c */ /* 0x000fe40003f25070 */
[----:B------:R-:W-:-:S05]  /*22b40*/  MOV R4, R249 ;  /* 0x000000f900047202 */ /* 0x000fca0000000f00 */
[----:B------:R1:W-:Y:S01]  /*22b50*/  LDGSTS.E [R3+0x8500], [R4.64], P2 ;  /* 0x0850000004037fae */ /* 0x0003e20009121848 */
[----:B------:R-:W-:Y:S02]  /*22b60*/  ISETP.GT.AND P2, PT, R2, 0x4a, PT ;  /* 0x0000004a0200780c */ /* 0x000fe40003f44270 */
[----:B--2---:R-:W-:-:S05]  /*22b70*/  IADD3 R6, P4, R6, R202, RZ ;  /* 0x000000ca06067210 */ /* 0x004fca0007f9e0ff */
[----:B----4-:R-:W-:Y:S02]  /*22b80*/  IMAD.X R23, R23, 0x1, R0, P4 ;  /* 0x0000000117177824 */ /* 0x010fe400020e0600 */
[----:B-1----:R-:W-:Y:S01]  /*22b90*/  IMAD.MOV.U32 R4, RZ, RZ, R6 ;  /* 0x000000ffff047224 */ /* 0x002fe200078e0006 */
[-C--:B-----5:R-:W-:Y:S01]  /*22ba0*/  IADD3 R17, P3, R17, R202.reuse, RZ ;  /* 0x000000ca11117210 */ /* 0x0a0fe20007f7e0ff */
[----:B------:R-:W-:Y:S01]  /*22bb0*/  IMAD.MOV.U32 R5, RZ, RZ, R23 ;  /* 0x000000ffff057224 */ /* 0x000fe200078e0017 */
[----:B------:R1:W-:Y:S03]  /*22bc0*/  STL [R1+0x34], R6 ;  /* 0x0000340601007387 */ /* 0x0003e60000100800 */
[----:B------:R-:W-:Y:S01]  /*22bd0*/  IMAD.X R19, R19, 0x1, R0, P3 ;  /* 0x0000000113137824 */ /* 0x000fe200018e0600 */
[----:B------:R-:W-:Y:S01]  /*22be0*/  STL [R1+0x30], R23 ;  /* 0x0000301701007387 */ /* 0x000fe20000100800 */
[----:B------:R-:W-:-:S03]  /*22bf0*/  IADD3 R16, P4, R16, R202, RZ ;  /* 0x000000ca10107210 */ /* 0x000fc60007f9e0ff */
[----:B------:R2:W-:Y:S04]  /*22c00*/  LDGSTS.E [R3+0x8c00], [R4.64], P1 ;  /* 0x08c0000004037fae */ /* 0x0005e80008921848 */
[----:B------:R-:W4:Y:S04]  /*22c10*/  LDL.LU R24, [R1+0xbc] ;  /* 0x0000bc0001187983 */ /* 0x000f280000300800 */
[----:B-1----:R-:W5:Y:S01]  /*22c20*/  LDL.LU R6, [R1+0xf4] ;  /* 0x0000f40001067983 */ /* 0x002f620000300800 */
[----:B--2---:R-:W-:-:S03]  /*22c30*/  SEL R4, RZ, 0x4, !P2 ;  /* 0x00000004ff047807 */ /* 0x004fc60005000000 */
[----:B------:R1:W-:Y:S01]  /*22c40*/  STL [R1+0x3c], R17 ;  /* 0x00003c1101007387 */ /* 0x0003e20000100800 */
[----:B------:R-:W-:Y:S02]  /*22c50*/  IADD3.X R18, R18, R0, RZ, P4, !PT ;  /* 0x0000000012127210 */ /* 0x000fe400027fe4ff */
[----:B------:R-:W-:Y:S01]  /*22c60*/  SEL R4, R4, RZ, !P0 ;  /* 0x000000ff04047207 */ /* 0x000fe20004000000 */
[----:B------:R-:W-:Y:S04]  /*22c70*/  STL [R1+0x38], R19 ;  /* 0x0000381301007387 */ /* 0x000fe80000100800 */
[----:B------:R-:W-:Y:S01]  /*22c80*/  STL [R1+0x74], R16 ;  /* 0x0000741001007387 */ /* 0x000fe20000100800 */
[----:B------:R-:W-:-:S03]  /*22c90*/  ISETP.NE.U32.AND P2, PT, R4, RZ, PT ;  /* 0x000000ff0400720c */ /* 0x000fc60003f45070 */
[----:B------:R-:W2:Y:S01]  /*22ca0*/  LDL.LU R25, [R1+0xb8] ;  /* 0x0000b80001197983 */ /* 0x000ea20000300800 */
[----:B------:R-:W-:Y:S02]  /*22cb0*/  IMAD.MOV.U32 R4, RZ, RZ, R17 ;  /* 0x000000ffff047224 */ /* 0x000fe400078e0011 */
[----:B------:R-:W-:Y:S01]  /*22cc0*/  IMAD.MOV.U32 R5, RZ, RZ, R19 ;  /* 0x000000ffff057224 */ /* 0x000fe200078e0013 */
[----:B------:R3:W-:Y:S04]  /*22cd0*/  STL [R1+0x70], R18 ;  /* 0x0000701201007387 */ /* 0x0007e80000100800 */
[----:B-1----:R-:W2:Y:S04]  /*22ce0*/  LDL.LU R17, [R1+0xf0] ;  /* 0x0000f00001117983 */ /* 0x002ea80000300800 */
[----:B------:R1:W-:Y:S02]  /*22cf0*/  LDGSTS.E [R3+0x8d00], [R4.64], P1 ;  /* 0x08d0000004037fae */ /* 0x0003e40008921848 */
[----:B-1----:R-:W-:-:S02]  /*22d00*/  IMAD.MOV.U32 R5, RZ, RZ, R18 ;  /* 0x000000ffff057224 */ /* 0x002fc400078e0012 */
[----:B------:R-:W-:Y:S01]  /*22d10*/  IMAD.MOV.U32 R4, RZ, RZ, R16 ;  /* 0x000000ffff047224 */ /* 0x000fe200078e0010 */
[----:B---3--:R-:W3:Y:S04]  /*22d20*/  LDL.LU R18, [R1+0xf8] ;  /* 0x0000f80001127983 */ /* 0x008ee80000300800 */
[----:B------:R-:W3:Y:S04]  /*22d30*/  LDL.LU R16, [R1+0xfc] ;  /* 0x0000fc0001107983 */ /* 0x000ee80000300800 */
[----:B------:R-:W3:Y:S04]  /*22d40*/  LDL.LU R23, [R1+0x130] ;  /* 0x0001300001177983 */ /* 0x000ee80000300800 */
[----:B------:R-:W3:Y:S01]  /*22d50*/  LDL.LU R19, [R1+0x134] ;  /* 0x0001340001137983 */ /* 0x000ee20000300800 */
        /* <DEDUP_REMOVED lines=17> */
[----:B-1----:R-:W-:Y:S01]  /*22e70*/  IMAD.MOV.U32 R4, RZ, RZ, R7 ;  /* 0x000000ffff047224 */ /* 0x002fe200078e0007 */
[----:B------:R-:W-:Y:S01]  /*22e80*/  MOV R5, R20 ;  /* 0x0000001400057202 */ /* 0x000fe20000000f00 */
[----:B------:R-:W3:Y:S04]  /*22e90*/  LDL.LU R22, [R1+0x138] ;  /* 0x0001380001167983 */ /* 0x000ee80000300800 */
[----:B------:R-:W3:Y:S04]  /*22ea0*/  LDL.LU R21, [R1+0x13c] ;  /* 0x00013c0001157983 */ /* 0x000ee80000300800 */
[----:B------:R1:W-:Y:S04]  /*22eb0*/  LDGSTS.E [R3+0x9c00], [R4.64], P1 ;  /* 0x09c0000004037fae */ /* 0x0003e80008921848 */
[----:B------:R-:W3:Y:S04]  /*22ec0*/  LDL.LU R20, [R1+0x170] ;  /* 0x0001700001147983 */ /* 0x000ee80000300800 */
[----:B------:R-:W3:Y:S01]  /*22ed0*/  LDL.LU R7, [R1+0x174] ;  /* 0x0001740001077983 */ /* 0x000ee20000300800 */
[----:B-1----:R-:W-:-:S04]  /*22ee0*/  SEL R4, RZ, 0x4, !P2 ;  /* 0x00000004ff047807 */ /* 0x002fc80005000000 */
[----:B------:R-:W-:-:S04]  /*22ef0*/  SEL R4, R4, RZ, !P0 ;  /* 0x000000ff04047207 */ /* 0x000fc80004000000 */
[----:B------:R-:W-:Y:S02]  /*22f00*/  ISETP.NE.U32.AND P2, PT, R4, RZ, PT ;  /* 0x000000ff0400720c */ /* 0x000fe40003f45070 */
[-C--:B----4-:R-:W-:Y:S02]  /*22f10*/  IADD3 R24, P3, R24, R202.reuse, RZ ;  /* 0x000000ca18187210 */ /* 0x090fe40007f7e0ff */
[----:B-----5:R-:W-:-:S03]  /*22f20*/  IADD3 R6, P4, R6, R202, RZ ;  /* 0x000000ca06067210 */ /* 0x020fc60007f9e0ff */
[----:B------:R-:W-:Y:S01]  /*22f30*/  IMAD.MOV.U32 R4, RZ, RZ, R24 ;  /* 0x000000ffff047224 */ /* 0x000fe200078e0018 */
[----:B------:R-:W-:Y:S01]  /*22f40*/  STL [R1+0xbc], R24 ;  /* 0x0000bc1801007387 */ /* 0x000fe20000100800 */
[----:B--2---:R-:W-:-:S04]  /*22f50*/  IMAD.X R25, R25, 0x1, R0, P3 ;  /* 0x0000000119197824 */ /* 0x004fc800018e0600 */
[----:B------:R-:W-:Y:S02]  /*22f60*/  IMAD.MOV.U32 R5, RZ, RZ, R25 ;  /* 0x000000ffff057224 */ /* 0x000fe400078e0019 */
[----:B------:R-:W-:-:S03]  /*22f70*/  IMAD.X R17, R17, 0x1, R0, P4 ;  /* 0x0000000111117824 */ /* 0x000fc600020e0600 */
[----:B------:R1:W-:Y:S01]  /*22f80*/  LDGSTS.E [R3+0x9d00], [R4.64], P1 ;  /* 0x09d0000004037fae */ /* 0x0003e20008921848 */
[----:B------:R-:W-:-:S03]  /*22f90*/  ISETP.GT.AND P1, PT, R2, 0x56, PT ;  /* 0x000000560200780c */ /* 0x000fc60003f24270 */
[----:B------:R-:W-:Y:S01]  /*22fa0*/  STL [R1+0xb8], R25 ;  /* 0x0000b81901007387 */ /* 0x000fe20000100800 */
[----:B-1----:R-:W-:Y:S01]  /*22fb0*/  MOV R4, R6 ;  /* 0x0000000600047202 */ /* 0x002fe20000000f00 */
[----:B------:R-:W-:Y:S02]  /*22fc0*/  IMAD.MOV.U32 R5, RZ, RZ, R17 ;  /* 0x000000ffff057224 */ /* 0x000fe400078e0011 */
[----:B------:R-:W-:Y:S04]  /*22fd0*/  STL [R1+0xf4], R6 ;  /* 0x0000f40601007387 */ /* 0x000fe80000100800 */
[----:B------:R1:W-:Y:S01]  /*22fe0*/  LDGSTS.E [R3+0xa400], [R4.64], P2 ;  /* 0x0a40000004037fae */ /* 0x0003e20009121848 */
[----:B---3--:R-:W-:-:S03]  /*22ff0*/  IADD3 R16, P3, R16, R202, RZ ;  /* 0x000000ca10107210 */ /* 0x008fc60007f7e0ff */
[----:B------:R2:W-:Y:S02]  /*23000*/  STL [R1+0xf0], R17 ;  /* 0x0000f01101007387 */ /* 0x0005e40000100800 */
[--C-:B------:R-:W-:Y:S01]  /*23010*/  IMAD.X R18, R18, 0x1, R0.reuse, P3 ;  /* 0x0000000112127824 */ /* 0x100fe200018e0600 */
[----:B------:R-:W-:Y:S02]  /*23020*/  IADD3 R19, P4, R19, R202, RZ ;  /* 0x000000ca13137210 */ /* 0x000fe40007f9e0ff */
[----:B-1----:R-:W-:Y:S01]  /*23030*/  SEL R4, RZ, 0x4, !P1 ;  /* 0x00000004ff047807 */ /* 0x002fe20004800000 */
[----:B--2---:R-:W2:Y:S02]  /*23040*/  LDL.LU R17, [R1+0x17c] ;  /* 0x00017c0001117983 */ /* 0x004ea40000300800 */
[----:B------:R-:W-:Y:S01]  /*23050*/  IMAD.X R23, R23, 0x1, R0, P4 ;  /* 0x0000000117177824 */ /* 0x000fe200020e0600 */
[----:B------:R-:W-:Y:S01]  /*23060*/  SEL R4, R4, RZ, !P0 ;  /* 0x000000ff04047207 */ /* 0x000fe20004000000 */
[----:B------:R-:W3:Y:S01]  /*23070*/  LDL.LU R6, [R1+0x1b4] ;  /* 0x0001b40001067983 */ /* 0x000ee20000300800 */
[----:B------:R-:W-:-:S03]  /*23080*/  MOV R5, R18 ;  /* 0x0000001200057202 */ /* 0x000fc60000000f00 */
[----:B------:R-:W-:Y:S01]  /*23090*/  STL [R1+0xfc], R16 ;  /* 0x0000fc1001007387 */ /* 0x000fe20000100800 */
[----:B------:R-:W-:-:S03]  /*230a0*/  ISETP.NE.U32.AND P1, PT, R4, RZ, PT ;  /* 0x000000ff0400720c */ /* 0x000fc60003f25070 */
[----:B------:R1:W-:Y:S01]  /*230b0*/  STL [R1+0xf8], R18 ;  /* 0x0000f81201007387 */ /* 0x0003e20000100800 */
[----:B------:R-:W-:-:S03]  /*230c0*/  IMAD.MOV.U32 R4, RZ, RZ, R16 ;  /* 0x000000ffff047224 */ /* 0x000fc600078e0010 */
        /* <DEDUP_REMOVED lines=9> */
[----:B----4-:R-:W4:Y:S04]  /*23160*/  LDL.LU R19, [R1+0x1f4] ;  /* 0x0001f40001137983 */ /* 0x010f280000300800 */
[----:B------:R1:W-:Y:S01]  /*23170*/  LDGSTS.E [R3+0xac00], [R4.64], P1 ;  /* 0x0ac0000004037fae */ /* 0x0003e20008921848 */
[----:B------:R-:W-:-:S05]  /*23180*/  IADD3 R21, P3, R21, R202, RZ ;  /* 0x000000ca15157210 */ /* 0x000fca0007f7e0ff */
[----:B------:R-:W-:Y:S01]  /*23190*/  IMAD.X R22, R22, 0x1, R0, P3 ;  /* 0x0000000116167824 */ /* 0x000fe200018e0600 */
[----:B-1----:R-:W-:Y:S01]  /*231a0*/  SEL R4, RZ, 0x4, !P2 ;  /* 0x00000004ff047807 */ /* 0x002fe20005000000 */
[----:B------:R-:W-:Y:S01]  /*231b0*/  STL [R1+0x13c], R21 ;  /* 0x00013c1501007387 */ /* 0x000fe20000100800 */
[----:B------:R-:W-:-:S03]  /*231c0*/  IADD3 R7, P4, R7, R202, RZ ;  /* 0x000000ca07077210 */ /* 0x000fc60007f9e0ff */
[----:B------:R1:W-:Y:S01]  /*231d0*/  STL [R1+0x138], R22 ;  /* 0x0001381601007387 */ /* 0x0003e20000100800 */
[----:B------:R-:W-:-:S03]  /*231e0*/  SEL R4, R4, RZ, !P0 ;  /* 0x000000ff04047207 */ /* 0x000fc60004000000 */
[----:B------:R-:W-:Y:S01]  /*231f0*/  STL [R1+0x174], R7 ;  /* 0x0001740701007387 */ /* 0x000fe20000100800 */
[----:B------:R-:W-:-:S03]  /*23200*/  IMAD.X R20, R20, 0x1, R0, P4 ;  /* 0x0000000114147824 */ /* 0x000fc600020e0600 */
[----:B------:R-:W4:Y:S01]  /*23210*/  LDL.LU R25, [R1+0x1b8] ;  /* 0x0001b80001197983 */ /* 0x000f220000300800 */
[----:B------:R-:W-:Y:S01]  /*23220*/  ISETP.NE.U32.AND P2, PT, R4, RZ, PT ;  /* 0x000000ff0400720c */ /* 0x000fe20003f45070 */
[----:B------:R-:W-:Y:S02]  /*23230*/  IMAD.MOV.U32 R5, RZ, RZ, R22 ;  /* 0x000000ffff057224 */ /* 0x000fe400078e0016 */
[----:B------:R1:W-:Y:S01]  /*23240*/  STL [R1+0x170], R20 ;  /* 0x0001701401007387 */ /* 0x0003e20000100800 */
[----:B------:R-:W-:-:S03]  /*23250*/  MOV R4, R21 ;  /* 0x0000001500047202 */ /* 0x000fc60000000f00 */
        /* <DEDUP_REMOVED lines=19> */
[----:B------:R-:W-:-:S03]  /*23390*/  IADD3.X R16, R16, R0, RZ, P4, !PT ;  /* 0x0000000010107210 */ /* 0x000fc600027fe4ff */
[----:B------:R-:W-:Y:S01]  /*233a0*/  STL [R1+0x1b4], R6 ;  /* 0x0001b40601007387 */ /* 0x000fe20000100800 */
[----:B------:R-:W-:-:S03]  /*233b0*/  IMAD.MOV.U32 R5, RZ, RZ, R18 ;  /* 0x000000ffff057224 */ /* 0x000fc600078e0012 */
[----:B------:R2:W-:Y:S04]  /*233c0*/  STL [R1+0x1b0], R16 ;  /* 0x0001b01001007387 */ /* 0x0005e80000100800 */
[----:B-1----:R-:W3:Y:S04]  /*233d0*/  LDL.LU R18, [R1+0x238] ;  /* 0x0002380001127983 */ /* 0x002ee80000300800 */
[----:B------:R-:W3:Y:S04]  /*233e0*/  LDL.LU R17, [R1+0x23c] ;  /* 0x00023c0001117983 */ /* 0x000ee80000300800 */
[----:B------:R1:W-:Y:S02]  /*233f0*/  LDGSTS.E [R3+0xb500], [R4.64], P2 ;  /* 0x0b50000004037fae */ /* 0x0003e40009121848 */
[----:B-1----:R-:W-:-:S02]  /*23400*/  IMAD.MOV.U32 R5, RZ, RZ, R16 ;  /* 0x000000ffff057224 */ /* 0x002fc400078e0010 */
[----:B------:R-:W-:Y:S01]  /*23410*/  IMAD.MOV.U32 R4, RZ, RZ, R6 ;  /* 0x000000ffff047224 */ /* 0x000fe200078e0006 */
[----:B--2---:R-:W2:Y:S04]  /*23420*/  LDL.LU R16, [R1+0x270] ;  /* 0x0002700001107983 */ /* 0x004ea80000300800 */
[----:B------:R-:W2:Y:S01]  /*23430*/  LDL.LU R6, [R1+0x274] ;  /* 0x0002740001067983 */ /* 0x000ea20000300800 */
[----:B------:R-:W-:-:S03]  /*23440*/  ISETP.GT.AND P2, PT, R2, 0x62, PT ;  /* 0x000000620200780c */ /* 0x000fc60003f44270 */
[----:B------:R1:W-:Y:S01]  /*23450*/  LDGSTS.E [R3+0xbc00], [R4.64], P1 ;  /* 0x0bc0000004037fae */ /* 0x0003e20008921848 */
[-C--:B-----5:R-:W-:Y:S02]  /*23460*/  IADD3 R24, P3, R24, R202.reuse, RZ ;  /* 0x000000ca18187210 */ /* 0x0a0fe40007f7e0ff */
[----:B----4-:R-:W-:Y:S02]  /*23470*/  IADD3 R19, P4, R19, R202, RZ ;  /* 0x000000ca13137210 */ /* 0x010fe40007f9e0ff */
[----:B------:R-:W-:Y:S02]  /*23480*/  IADD3.X R25, R25, R0, RZ, P3, !PT ;  /* 0x0000000019197210 */ /* 0x000fe40001ffe4ff */
        /* <DEDUP_REMOVED lines=12> */
[----:B-1----:R-:W-:Y:S01]  /*23550*/  IMAD.MOV.U32 R4, RZ, RZ, R19 ;  /* 0x000000ffff047224 */ /* 0x002fe200078e0013 */
[----:B------:R-:W-:Y:S02]  /*23560*/  MOV R5, R22 ;  /* 0x0000001600057202 */ /* 0x000fe40000000f00 */
        /* <DEDUP_REMOVED lines=15> */
[----:B------:R-:W-:-:S03]  /*23660*/  IMAD.MOV.U32 R4, RZ, RZ, R21 ;  /* 0x000000ffff047224 */ /* 0x000fc600078e0015 */
[----:B------:R1:W-:Y:S04]  /*23670*/  STL [R1+0x230], R20 ;  /* 0x0002301401007387 */ /* 0x0003e80000100800 */
[----:B------:R-:W5:Y:S04]  /*23680*/  LDL.LU R21, [R1+0x2b0] ;  /* 0x0002b00001157983 */ /* 0x000f680000300800 */
[----:B------:R1:W-:Y:S04]  /*23690*/  LDGSTS.E [R3+0xc500], [R4.64], P2 ;  /* 0x0c50000004037fae */ /* 0x0003e80009121848 */
[----:B------:R-:W5:Y:S01]  /*236a0*/  LDL.LU R24, [R1+0x2bc] ;  /* 0x0002bc0001187983 */ /* 0x000f620000300800 */
[----:B-1----:R-:W-:-:S03]  /*236b0*/  MOV R4, R7 ;  /* 0x0000000700047202 */ /* 0x002fc60000000f00 */
        /* <DEDUP_REMOVED lines=8> */
[----:B------:R-:W-:Y:S01]  /*23740*/  IMAD.X R16, R16, 0x1, R0, P4 ;  /* 0x0000000110107824 */ /* 0x000fe200020e0600 */
[----:B------:R2:W-:Y:S04]  /*23750*/  STL [R1+0x274], R6 ;  /* 0x0002740601007387 */ /* 0x0005e80000100800 */
[----:B------:R-:W4:Y:S04]  /*23760*/  LDL.LU R25, [R1+0x2b8] ;  /* 0x0002b80001197983 */ /* 0x000f280000300800 */
[----:B------:R2:W-:Y:S04]  /*23770*/  STL [R1+0x270], R16 ;  /* 0x0002701001007387 */ /* 0x0005e80000100800 */
[----:B------:R-:W4:Y:S01]  /*23780*/  LDL.LU R20, [R1+0x2f0] ;  /* 0x0002f00001147983 */ /* 0x000f220000300800 */
[----:B------:R-:W-:-:S04]  /*23790*/  ISETP.GT.AND P2, PT, R2, 0x6a, PT ;  /* 0x0000006a0200780c */ /* 0x000fc80003f44270 */
[----:B-1----:R-:W-:-:S04]  /*237a0*/  SEL R4, RZ, 0x4, !P2 ;  /* 0x00000004ff047807 */ /* 0x002fc80005000000 */
[----:B------:R-:W-:Y:S02]  /*237b0*/  SEL R4, R4, RZ, !P0 ;  /* 0x000000ff04047207 */ /* 0x000fe40004000000 */
[----:B------:R-:W-:Y:S02]  /*237c0*/  MOV R5, R18 ;  /* 0x0000001200057202 */ /* 0x000fe40000000f00 */
[----:B------:R-:W-:Y:S01]  /*237d0*/  ISETP.NE.U32.AND P2, PT, R4, RZ, PT ;  /* 0x000000ff0400720c */ /* 0x000fe20003f45070 */
[----:B------:R-:W-:Y:S02]  /*237e0*/  IMAD.MOV.U32 R4, RZ, RZ, R17 ;  /* 0x000000ffff047224 */ /* 0x000fe400078e0011 */
        /* <DEDUP_REMOVED lines=8> */
[----:B------:R-:W5:Y:S01]  /*23870*/  LDL.LU R18, [R1+0x330] ;  /* 0x0003300001127983 */ /* 0x000f620000300800 */
[----:B------:R-:W-:-:S03]  /*23880*/  IADD3 R19, P4, R19, R202, RZ ;  /* 0x000000ca13137210 */ /* 0x000fc60007f9e0ff */
[----:B------:R-:W5:Y:S01]  /*23890*/  LDL.LU R16, [R1+0x334] ;  /* 0x0003340001107983 */ /* 0x000f620000300800 */
[----:B-1----:R-:W-:-:S04]  /*238a0*/  SEL R4, RZ, 0x4, !P1 ;  /* 0x00000004ff047807 */ /* 0x002fc80004800000 */
[----:B------:R-:W-:-:S04]  /*238b0*/  SEL R4, R4, RZ, !P0 ;  /* 0x000000ff04047207 */ /* 0x000fc80004000000 */
[----:B------:R-:W-:Y:S01]  /*238c0*/  ISETP.NE.U32.AND P1, PT, R4, RZ, PT ;  /* 0x000000ff0400720c */ /* 0x000fe20003f25070 */
[----:B------:R-:W-:Y:S01]  /*238d0*/  IMAD.X R23, R23, 0x1, R0, P3 ;  /* 0x0000000117177824 */ /* 0x000fe200018e0600 */
[----:B------:R-:W-:-:S03]  /*238e0*/  MOV R4, R22 ;  /* 0x0000001600047202 */ /* 0x000fc60000000f00 */
[----:B------:R-:W-:Y:S02]  /*238f0*/  IMAD.MOV.U32 R5, RZ, RZ, R23 ;  /* 0x000000ffff057224 */ /* 0x000fe400078e0017 */
[----:B------:R-:W-:-:S03]  /*23900*/  IMAD.X R21, R21, 0x1, R0, P4 ;  /* 0x0000000115157824 */ /* 0x000fc600020e0600 */
        /* <DEDUP_REMOVED lines=20> */
[----:B----4-:R-:W-:-:S04]  /*23a50*/  IMAD.X R25, R25, 0x1, R0, P3 ;  /* 0x0000000119197824 */ /* 0x010fc800018e0600 */
[----:B------:R-:W-:Y:S01]  /*23a60*/  IMAD.MOV.U32 R5, RZ, RZ, R25 ;  /* 0x000000ffff057224 */ /* 0x000fe200078e0019 */
[----:B------:R-:W-:Y:S01]  /*23a70*/  STL [R1+0x2b8], R25 ;  /* 0x0002b81901007387 */ /* 0x000fe20000100800 */
[----:B------:R-:W-:-:S03]  /*23a80*/  IADD3.X R20, R20, R0, RZ, P4, !PT ;  /* 0x0000000014147210 */ /* 0x000fc600027fe4ff */
[----:B------:R-:W-:Y:S04]  /*23a90*/  STL [R1+0x2f4], R7 ;  /* 0x0002f40701007387 */ /* 0x000fe80000100800 */
[----:B------:R1:W-:Y:S04]  /*23aa0*/  LDGSTS.E [R3+0xdd00], [R4.64], P1 ;  /* 0x0dd0000004037fae */ /* 0x0003e80008921848 */
[----:B------:R4:W-:Y:S01]  /*23ab0*/  STL [R1+0x2f0], R20 ;  /* 0x0002f01401007387 */ /* 0x0009e20000100800 */
[----:B-1----:R-:W-:Y:S02]  /*23ac0*/  IMAD.MOV.U32 R5, RZ, RZ, R20 ;  /* 0x000000ffff057224 */ /* 0x002fe400078e0014 */
[----:B------:R-:W-:Y:S01]  /*23ad0*/  IMAD.MOV.U32 R4, RZ, RZ, R7 ;  /* 0x000000ffff047224 */ /* 0x000fe200078e0007 */
[----:B----4-:R-:W4:Y:S04]  /*23ae0*/  LDL.LU R20, [R1+0x378] ;  /* 0x0003780001147983 */ /* 0x010f280000300800 */
[----:B------:R-:W4:Y:S01]  /*23af0*/  LDL.LU R7, [R1+0x37c] ;  /* 0x00037c0001077983 */ /* 0x000f220000300800 */
[----:B------:R-:W-:-:S03]  /*23b00*/  ISETP.GT.AND P1, PT, R2, 0x76, PT ;  /* 0x000000760200780c */ /* 0x000fc60003f24270 */
[----:B------:R1:W-:Y:S01]  /*23b10*/  LDGSTS.E [R3+0xe400], [R4.64], P2 ;  /* 0x0e40000004037fae */ /* 0x0003e20009121848 */
[----:B--2---:R-:W-:Y:S02]  /*23b20*/  IADD3 R6, P3, R6, R202, RZ ;  /* 0x000000ca06067210 */ /* 0x004fe40007f7e0ff */
[----:B-1----:R-:W-:Y:S02]  /*23b30*/  SEL R4, RZ, 0x4, !P1 ;  /* 0x00000004ff047807 */ /* 0x002fe40004800000 */
[----:B---3--:R-:W-:Y:S02]  /*23b40*/  IADD3.X R17, R17, R0, RZ, P3, !PT ;  /* 0x0000000011117210 */ /* 0x008fe40001ffe4ff */
[----:B------:R-:W-:Y:S02]  /*23b50*/  SEL R4, R4, RZ, !P0 ;  /* 0x000000ff04047207 */ /* 0x000fe40004000000 */
[----:B-----5:R-:W-:Y:S01]  /*23b60*/  IADD3 R16, P4, R16, R202, RZ ;  /* 0x000000ca10107210 */ /* 0x020fe20007f9e0ff */
[----:B------:R-:W-:Y:S01]  /*23b70*/  STL [R1+0x2fc], R6 ;  /* 0x0002fc0601007387 */ /* 0x000fe20000100800 */
[----:B------:R-:W-:Y:S01]  /*23b80*/  ISETP.NE.U32.AND P1, PT, R4, RZ, PT ;  /* 0x000000ff0400720c */ /* 0x000fe20003f25070 */
[----:B------:R-:W-:-:S02]  /*23b90*/  IMAD.MOV.U32 R4, RZ, RZ, R6 ;  /* 0x000000ffff047224 */ /* 0x000fc400078e0006 */
        /* <DEDUP_REMOVED lines=8> */
[----:B--2---:R-:W-:Y:S01]  /*23c20*/  MOV R5, R18 ;  /* 0x0000001200057202 */ /* 0x004fe20000000f00 */
[----:B------:R-:W-:-:S02]  /*23c30*/  IMAD.MOV.U32 R4, RZ, RZ, R16 ;  /* 0x000000ffff047224 */ /* 0x000fc400078e0010 */
[----:B-1----:R-:W2:Y:S01]  /*23c40*/  LDL.LU R18, [R1+0x3b0] ;  /* 0x0003b00001127983 */ /* 0x002ea20000300800 */
[----:B------:R-:W-:-:S03]  /*23c50*/  ISETP.GT.AND P2, PT, R2, 0x7a, PT ;  /* 0x0000007a0200780c */ /* 0x000fc60003f44270 */
[----:B------:R-:W2:Y:S04]  /*23c60*/  LDL.LU R16, [R1+0x3b8] ;  /* 0x0003b80001107983 */ /* 0x000ea80000300800 */
[----:B------:R1:W-:Y:S02]  /*23c70*/  LDGSTS.E [R3+0xec00], [R4.64], P1 ;  /* 0x0ec0000004037fae */ /* 0x0003e40008921848 */
[----:B-1----:R-:W-:-:S04]  /*23c80*/  SEL R4, RZ, 0x4, !P2 ;  /* 0x00000004ff047807 */ /* 0x002fc80005000000 */
[----:B------:R-:W-:Y:S02]  /*23c90*/  SEL R4, R4, RZ, !P0 ;  /* 0x000000ff04047207 */ /* 0x000fe40004000000 */
[----:B------:R-:W-:Y:S02]  /*23ca0*/  IADD3 R22, P3, R22, R202, RZ ;  /* 0x000000ca16167210 */ /* 0x000fe40007f7e0ff */
[----:B------:R-:W-:-:S03]  /*23cb0*/  ISETP.NE.U32.AND P2, PT, R4, RZ, PT ;  /* 0x000000ff0400720c */ /* 0x000fc60003f45070 */
[----:B------:R-:W-:Y:S01]  /*23cc0*/  IMAD.X R23, R23, 0x1, R0, P3 ;  /* 0x0000000117177824 */ /* 0x000fe200018e0600 */
[----:B------:R-:W-:Y:S01]  /*23cd0*/  IADD3 R19, P4, R19, R202, RZ ;  /* 0x000000ca13137210 */ /* 0x000fe20007f9e0ff */
[----:B------:R-:W-:Y:S02]  /*23ce0*/  IMAD.MOV.U32 R4, RZ, RZ, R22 ;  /* 0x000000ffff047224 */ /* 0x000fe400078e0016 */
[----:B------:R-:W-:Y:S02]  /*23cf0*/  IMAD.MOV.U32 R5, RZ, RZ, R23 ;  /* 0x000000ffff057224 */ /* 0x000fe400078e0017 */
        /* <DEDUP_REMOVED lines=8> */
[----:B------:R-:W-:Y:S01]  /*23d80*/  MOV R4, R19 ;  /* 0x0000001300047202 */ /* 0x000fe20000000f00 */
[----:B------:R-:W-:Y:S02]  /*23d90*/  IMAD.MOV.U32 R5, RZ, RZ, R21 ;  /* 0x000000ffff057224 */ /* 0x000fe400078e0015 */
        /* <DEDUP_REMOVED lines=11> */
[----:B------:R-:W-:-:S02]  /*23e50*/  IMAD.MOV.U32 R5, RZ, RZ, R20 ;  /* 0x000000ffff057224 */ /* 0x000fc400078e0014 */
[----:B------:R-:W-:Y:S01]  /*23e60*/  IMAD.MOV.U32 R4, RZ, RZ, R7 ;  /* 0x000000ffff047224 */ /* 0x000fe200078e0007 */
[----:B-1----:R-:W4:Y:S04]  /*23e70*/  LDL.LU R20, [R1+0xad0] ;  /* 0x000ad00001147983 */ /* 0x002f280000300800 */
[----:B------:R-:W4:Y:S04]  /*23e80*/  LDL.LU R7, [R1+0xadc] ;  /* 0x000adc0001077983 */ /* 0x000f280000300800 */
[----:B------:R1:W-:Y:S01]  /*23e90*/  LDGSTS.E [R3+0xf500], [R4.64], P2 ;  /* 0x0f50000004037fae */ /* 0x0003e20009121848 */
[----:B---3--:R-:W-:-:S02]  /*23ea0*/  IADD3 R17, P2, R17, R202, RZ ;  /* 0x000000ca11117210 */ /* 0x008fc40007f5e0ff */
[----:B-----5:R-:W-:-:S03]  /*23eb0*/  IADD3 R6, P3, R6, R202, RZ ;  /* 0x000000ca06067210 */ /* 0x020fc60007f7e0ff */
[----:B-1----:R-:W-:Y:S01]  /*23ec0*/  IMAD.MOV.U32 R4, RZ, RZ, R17 ;  /* 0x000000ffff047224 */ /* 0x002fe200078e0011 */
[----:B--2---:R-:W-:Y:S01]  /*23ed0*/  IADD3.X R18, R18, R0, RZ, P2, !PT ;  /* 0x0000000012127210 */ /* 0x004fe200017fe4ff */
[----:B------:R-:W-:-:S04]  /*23ee0*/  IMAD.X R16, R16, 0x1, R0, P3 ;  /* 0x0000000110107824 */ /* 0x000fc800018e0600 */
[----:B------:R-:W-:Y:S01]  /*23ef0*/  IMAD.MOV.U32 R5, RZ, RZ, R18 ;  /* 0x000000ffff057224 */ /* 0x000fe200078e0012 */
[----:B------:R-:W-:Y:S04]  /*23f00*/  STL [R1+0x3b4], R17 ;  /* 0x0003b41101007387 */ /* 0x000fe80000100800 */
[----:B------:R1:W-:Y:S04]  /*23f10*/  LDGSTS.E [R3+0xfc00], [R4.64], P1 ;  /* 0x0fc0000004037fae */ /* 0x0003e80008921848 */
[----:B------:R2:W-:Y:S01]  /*23f20*/  STL [R1+0x3b0], R18 ;  /* 0x0003b01201007387 */ /* 0x0005e20000100800 */
[----:B-1----:R-:W-:Y:S01]  /*23f30*/  IMAD.MOV.U32 R4, RZ, RZ, R6 ;  /* 0x000000ffff047224 */ /* 0x002fe200078e0006 */
[----:B------:R-:W-:-:S02]  /*23f40*/  MOV R5, R16 ;  /* 0x0000001000057202 */ /* 0x000fc40000000f00 */
[----:B------:R-:W-:Y:S04]  /*23f50*/  STL [R1+0x3bc], R6 ;  /* 0x0003bc0601007387 */ /* 0x000fe80000100800 */
[----:B------:R1:W-:Y:S01]  /*23f60*/  LDGSTS.E [R3+0xfd00], [R4.64], P1 ;  /* 0x0fd0000004037fae */ /* 0x0003e20008921848 */
[----:B------:R-:W-:-:S03]  /*23f70*/  ISETP.GT.AND P1, PT, R2, 0x3, PT ;  /* 0x000000030200780c */ /* 0x000fc60003f24270 */
[----:B------:R3:W-:Y:S04]  /*23f80*/  STL [R1+0x3b8], R16 ;  /* 0x0003b81001007387 */ /* 0x0007e80000100800 */
[----:B--2---:R-:W2:Y:S04]  /*23f90*/  LDL.LU R18, [R1+0xab8] ;  /* 0x000ab80001127983 */ /* 0x004ea80000300800 */
[----:B------:R-:W5:Y:S01]  /*23fa0*/  LDL.LU R17, [R1+0xad4] ;  /* 0x000ad40001117983 */ /* 0x000f620000300800 */
[----:B-1----:R-:W-:-:S03]  /*23fb0*/  SEL R3, RZ, 0x4, !P1 ;  /* 0x00000004ff037807 */ /* 0x002fc60004800000 */
[----:B---3--:R-:W2:Y:S01]  /*23fc0*/  LDL.LU R16, [R1+0xa90] ;  /* 0x000a900001107983 */ /* 0x008ea20000300800 */
[----:B------:R-:W-:-:S03]  /*23fd0*/  SEL R3, R3, RZ, !P0 ;  /* 0x000000ff03037207 */ /* 0x000fc60004000000 */
[----:B------:R-:W2:Y:S01]  /*23fe0*/  LDL.LU R6, [R1+0xa9c] ;  /* 0x000a9c0001067983 */ /* 0x000ea20000300800 */
[----:B------:R-:W-:Y:S01]  /*23ff0*/  ISETP.NE.U32.AND P2, PT, R3, RZ, PT ;  /* 0x000000ff0300720c */ /* 0x000fe20003f45070 */
[----:B------:R-:W-:Y:S01]  /*24000*/  IMAD.U32 R3, RZ, RZ, UR5 ;  /* 0x00000005ff037e24 */ /* 0x000fe2000f8e00ff */
[----:B------:R-:W-:-:S05]  /*24010*/  LOP3.LUT R25, R203, 0x60, RZ, 0x3c, !PT ;  /* 0x00000060cb197812 */ /* 0x000fca00078e3cff */
[----:B------:R-:W-:Y:S01]  /*24020*/  IMAD R3, R3, 0x10000, R25 ;  /* 0x0001000003037824 */ /* 0x000fe200078e0219 */
[----:B------:R-:W-:-:S05]  /*24030*/  IADD3 R19, P1, R19, R202, RZ ;  /* 0x000000ca13137210 */ /* 0x000fca0007f3e0ff */
[----:B------:R-:W-:Y:S02]  /*24040*/  IMAD.X R23, R23, 0x1, R0, P1 ;  /* 0x0000000117177824 */ /* 0x000fe400008e0600 */
[----:B------:R-:W-:Y:S01]  /*24050*/  IMAD.MOV.U32 R4, RZ, RZ, R19 ;  /* 0x000000ffff047224 */ /* 0x000fe200078e0013 */
[----:B------:R-:W-:Y:S02]  /*24060*/  ISETP.GT.AND P1, PT, R2, 0x7, PT ;  /* 0x000000070200780c */ /* 0x000fe40003f24270 */
[----:B------:R-:W-:Y:S01]  /*24070*/  MOV R5, R23 ;  /* 0x0000001700057202 */ /* 0x000fe20000000f00 */
[----:B------:R1:W-:Y:S04]  /*24080*/  STL [R1+0xb1c], R19 ;  /* 0x000b1c1301007387 */ /* 0x0003e80000100800 */
[----:B------:R-:W-:Y:S04]  /*24090*/  STL [R1+0xb10], R23 ;  /* 0x000b101701007387 */ /* 0x000fe80000100800 */
[----:B------:R-:W2:Y:S04]  /*240a0*/  LDL.LU R24, [R1+0xa94] ;  /* 0x000a940001187983 */ /* 0x000ea80000300800 */
[----:B------:R1:W-:Y:S04]  /*240b0*/  LDGSTS.E [R3+0x600], [R4.64], P2 ;  /* 0x0060000004037fae */ /* 0x0003e80009121848 */
[----:B-1----:R-:W2:Y:S01]  /*240c0*/  LDL.LU R19, [R1+0xa5c] ;  /* 0x000a5c0001137983 */ /* 0x002ea20000300800 */
        /* <DEDUP_REMOVED lines=11> */
[----:B------:R-:W-:Y:S02]  /*24180*/  IMAD.MOV.U32 R4, RZ, RZ, R21 ;  /* 0x000000ffff047224 */ /* 0x000fe400078e0015 */
[----:B------:R-:W-:Y:S01]  /*24190*/  IMAD.MOV.U32 R5, RZ, RZ, R22 ;  /* 0x000000ffff057224 */ /* 0x000fe200078e0016 */
[----:B------:R4:W-:Y:S04]  /*241a0*/  STL [R1+0xad0], R20 ;  /* 0x000ad01401007387 */ /* 0x0009e80000100800 */
[----:B-1----:R-:W3:Y:S04]  /*241b0*/  LDL.LU R21, [R1+0xa50] ;  /* 0x000a500001157983 */ /* 0x002ee80000300800 */
[----:B------:R1:W-:Y:S04]  /*241c0*/  LDGSTS.E [R3+0x700], [R4.64], P2 ;  /* 0x0070000004037fae */ /* 0x0003e80009121848 */
[----:B----4-:R-:W4:Y:S01]  /*241d0*/  LDL.LU R22, [R1+0xa38] ;  /* 0x000a380001167983 */ /* 0x010f220000300800 */
[----:B-1----:R-:W-:-:S03]  /*241e0*/  IMAD.MOV.U32 R5, RZ, RZ, R20 ;  /* 0x000000ffff057224 */ /* 0x002fc600078e0014 */
[----:B------:R-:W4:Y:S01]  /*241f0*/  LDL.LU R20, [R1+0xa54] ;  /* 0x000a540001147983 */ /* 0x000f220000300800 */
[----:B------:R-:W-:-:S03]  /*24200*/  MOV R4, R7 ;  /* 0x0000000700047202 */ /* 0x000fc60000000f00 */
[----:B------:R-:W4:Y:S04]  /*24210*/  LDL.LU R23, [R1+0xa10] ;  /* 0x000a100001177983 */ /* 0x000f280000300800 */
[----:B------:R-:W4:Y:S01]  /*24220*/  LDL.LU R7, [R1+0xa1c] ;  /* 0x000a1c0001077983 */ /* 0x000f220000300800 */
[----:B------:R-:W-:-:S03]  /*24230*/  ISETP.GT.AND P2, PT, R2, 0xb, PT ;  /* 0x0000000b0200780c */ /* 0x000fc60003f44270 */
[----:B------:R1:W-:Y:S02]  /*24240*/  LDGSTS.E [R3+0xe00], [R4.64], P1 ;  /* 0x00e0000004037fae */ /* 0x0003e40008921848 */
[----:B-1----:R-:W-:Y:S02]  /*24250*/  SEL R4, RZ, 0x4, !P2 ;  /* 0x00000004ff047807 */ /* 0x002fe40005000000 */
[----:B-----5:R-:W-:Y:S02]  /*24260*/  IADD3 R17, P3, R17, R202, RZ ;  /* 0x000000ca11117210 */ /* 0x020fe40007f7e0ff */
[----:B------:R-:W-:-:S03]  /*24270*/  SEL R4, R4, RZ, !P0 ;  /* 0x000000ff04047207 */ /* 0x000fc60004000000 */
[--C-:B--2---:R-:W-:Y:S01]  /*24280*/  IMAD.X R18, R18, 0x1, R0.reuse, P3 ;  /* 0x0000000112127824 */ /* 0x104fe200018e0600 */
[----:B------:R-:W-:Y:S02]  /*24290*/  ISETP.NE.U32.AND P2, PT, R4, RZ, PT ;  /* 0x000000ff0400720c */ /* 0x000fe40003f45070 */
[----:B------:R-:W-:Y:S01]  /*242a0*/  IADD3 R6, P4, R6, R202, RZ ;  /* 0x000000ca06067210 */ /* 0x000fe20007f9e0ff */
[----:B------:R-:W-:Y:S01]  /*242b0*/  IMAD.MOV.U32 R4, RZ, RZ, R17 ;  /* 0x000000ffff047224 */ /* 0x000fe200078e0011 */
[----:B------:R-:W-:Y:S01]  /*242c0*/  MOV R5, R18 ;  /* 0x0000001200057202 */ /* 0x000fe20000000f00 */
[----:B------:R-:W-:Y:S02]  /*242d0*/  STL [R1+0xad4], R17 ;  /* 0x000ad41101007387 */ /* 0x000fe40000100800 */
[----:B------:R-:W-:Y:S02]  /*242e0*/  IMAD.X R16, R16, 0x1, R0, P4 ;  /* 0x0000000110107824 */ /* 0x000fe400020e0600 */
[----:B------:R1:W-:Y:S04]  /*242f0*/  STL [R1+0xab8], R18 ;  /* 0x000ab81201007387 */ /* 0x0003e80000100800 */
[----:B------:R2:W-:Y:S01]  /*24300*/  LDGSTS.E [R3+0xf00], [R4.64], P1 ;  /* 0x00f0000004037fae */ /* 0x0005e20008921848 */
[----:B------:R-:W-:-:S03]  /*24310*/  ISETP.GT.AND P1, PT, R2, 0xf, PT ;  /* 0x0000000f0200780c */ /* 0x000fc60003f24270 */
[----:B------:R-:W-:Y:S04]  /*24320*/  STL [R1+0xa9c], R6 ;  /* 0x000a9c0601007387 */ /* 0x000fe80000100800 */
[----:B------:R5:W-:Y:S01]  /*24330*/  STL [R1+0xa90], R16 ;  /* 0x000a901001007387 */ /* 0x000be20000100800 */
[----:B--2---:R-:W-:-:S03]  /*24340*/  IMAD.MOV.U32 R4, RZ, RZ, R6 ;  /* 0x000000ffff047224 */ /* 0x004fc600078e0006 */
[----:B-1----:R-:W2:Y:S01]  /*24350*/  LDL.LU R18, [R1+0x9f8] ;  /* 0x0009f80001127983 */ /* 0x002ea20000300800 */
[----:B------:R-:W-:-:S03]  /*24360*/  IMAD.MOV.U32 R5, RZ, RZ, R16 ;  /* 0x000000ffff057224 */ /* 0x000fc600078e0010 */
[----:B------:R-:W2:Y:S04]  /*24370*/  LDL.LU R17, [R1+0xa14] ;  /* 0x000a140001117983 */ /* 0x000ea80000300800 */
[----:B------:R1:W-:Y:S04]  /*24380*/  LDGSTS.E [R3+0x1600], [R4.64], P2 ;  /* 0x0160000004037fae */ /* 0x0003e80009121848 */
[----:B-----5:R-:W5:Y:S01]  /*24390*/  LDL.LU R16, [R1+0x9d0] ;  /* 0x0009d00001107983 */ /* 0x020f620000300800 */
[----:B------:R-:W-:-:S03]  /*243a0*/  IADD3 R24, P3, R24, R202, RZ ;  /* 0x000000ca18187210 */ /* 0x000fc60007f7e0ff */
[----:B------:R-:W5:Y:S01]  /*243b0*/  LDL.LU R6, [R1+0x9dc] ;  /* 0x0009dc0001067983 */ /* 0x000f620000300800 */
[----:B-1----:R-:W-:-:S04]  /*243c0*/  SEL R4, RZ, 0x4, !P1 ;  /* 0x00000004ff047807 */ /* 0x002fc80004800000 */
[----:B------:R-:W-:Y:S02]  /*243d0*/  SEL R4, R4, RZ, !P0 ;  /* 0x000000ff04047207 */ /* 0x000fe40004000000 */
[----:B------:R-:W-:Y:S02]  /*243e0*/  IADD3 R19, P4, R19, R202, RZ ;  /* 0x000000ca13137210 */ /* 0x000fe40007f9e0ff */
[----:B------:R-:W-:Y:S02]  /*243f0*/  ISETP.NE.U32.AND P1, PT, R4, RZ, PT ;  /* 0x000000ff0400720c */ /* 0x000fe40003f25070 */
[----:B------:R-:W-:Y:S01]  /*24400*/  MOV R4, R24 ;  /* 0x0000001800047202 */ /* 0x000fe20000000f00 */
[----:B------:R-:W-:Y:S01]  /*24410*/  STL [R1+0xa94], R24 ;  /* 0x000a941801007387 */ /* 0x000fe20000100800 */
[----:B---3--:R-:W-:-:S04]  /*24420*/  IMAD.X R28, R28, 0x1, R0, P3 ;  /* 0x000000011c1c7824 */ /* 0x008fc800018e0600 */
[----:B------:R-:W-:Y:S02]  /*24430*/  IMAD.MOV.U32 R5, RZ, RZ, R28 ;  /* 0x000000ffff057224 */ /* 0x000fe400078e001c */
[----:B------:R-:W-:-:S03]  /*24440*/  IMAD.X R21, R21, 0x1, R0, P4 ;  /* 0x0000000115157824 */ /* 0x000fc600020e0600 */
[----:B------:R1:W-:Y:S01]  /*24450*/  LDGSTS.E [R3+0x1700], [R4.64], P2 ;  /* 0x0170000004037fae */ /* 0x0003e20009121848 */
[----:B------:R-:W-:-:S03]  /*24460*/  ISETP.GT.AND P2, PT, R2, 0x13, PT ;  /* 0x000000130200780c */ /* 0x000fc60003f44270 */
[----:B------:R-:W-:Y:S01]  /*24470*/  STL [R1+0xa78], R28 ;  /* 0x000a781c01007387 */ /* 0x000fe20000100800 */
[----:B-1----:R-:W-:Y:S02]  /*24480*/  IMAD.MOV.U32 R4, RZ, RZ, R19 ;  /* 0x000000ffff047224 */ /* 0x002fe400078e0013 */
[----:B------:R-:W-:Y:S01]  /*24490*/  IMAD.MOV.U32 R5, RZ, RZ, R21 ;  /* 0x000000ffff057224 */ /* 0x000fe200078e0015 */
[----:B----4-:R-:W-:-:S04]  /*244a0*/  IADD3 R20, P3, R20, R202, RZ ;  /* 0x000000ca14147210 */ /* 0x010fc80007f7e0ff */
        /* <DEDUP_REMOVED lines=8> */
[----:B---3--:R-:W3:Y:S01]  /*24530*/  LDL.LU R21, [R1+0x9d4] ;  /* 0x0009d40001157983 */ /* 0x008ee20000300800 */
[----:B------:R-:W-:-:S03]  /*24540*/  IMAD.MOV.U32 R5, RZ, RZ, R22 ;  /* 0x000000ffff057224 */ /* 0x000fc600078e0016 */
[----:B------:R-:W4:Y:S01]  /*24550*/  LDL.LU R19, [R1+0x99c] ;  /* 0x00099c0001137983 */ /* 0x000f220000300800 */
[----:B------:R-:W-:-:S03]  /*24560*/  ISETP.NE.U32.AND P2, PT, R4, RZ, PT ;  /* 0x000000ff0400720c */ /* 0x000fc60003f45070 */
[----:B------:R-:W-:Y:S01]  /*24570*/  STL [R1+0xa54], R20 ;  /* 0x000a541401007387 */ /* 0x000fe20000100800 */
[----:B------:R-:W-:-:S03]  /*24580*/  IMAD.MOV.U32 R4, RZ, RZ, R20 ;  /* 0x000000ffff047224 */ /* 0x000fc600078e0014 */
[----:B------:R1:W-:Y:S04]  /*24590*/  STL [R1+0xa38], R22 ;  /* 0x000a381601007387 */ /* 0x0003e80000100800 */
[----:B------:R1:W-:Y:S04]  /*245a0*/  STL [R1+0xa1c], R7 ;  /* 0x000a1c0701007387 */ /* 0x0003e80000100800 */
[----:B------:R1:W-:Y:S04]  /*245b0*/  LDGSTS.E [R3+0x1f00], [R4.64], P1 ;  /* 0x01f0000004037fae */ /* 0x0003e80008921848 */
[----:B-1----:R-:W4:Y:S04]  /*245c0*/  LDL.LU R22, [R1+0x9a8] ;  /* 0x0009a80001167983 */ /* 0x002f280000300800 */
[----:B------:R-:W-:Y:S04]  /*245d0*/  STL [R1+0xa10], R23 ;  /* 0x000a101701007387 */ /* 0x000fe80000100800 */
[----:B------:R-:W4:Y:S01]  /*245e0*/  LDL.LU R20, [R1+0x990] ;  /* 0x0009900001147983 */ /* 0x000f220000300800 */
[----:B------:R-:W-:-:S02]  /*245f0*/  IMAD.MOV.U32 R4, RZ, RZ, R7 ;  /* 0x000000ffff047224 */ /* 0x000fc400078e0007 */
[----:B------:R-:W-:Y:S01]  /*24600*/  IMAD.MOV.U32 R5, RZ, RZ, R23 ;  /* 0x000000ffff057224 */ /* 0x000fe200078e0017 */
[----:B------:R-:W-:Y:S01]  /*24610*/  ISETP.GT.AND P1, PT, R2, 0x17, PT ;  /* 0x000000170200780c */ /* 0x000fe20003f24270 */
[----:B------:R-:W4:Y:S04]  /*24620*/  LDL.LU R24, [R1+0x994] ;  /* 0x0009940001187983 */ /* 0x000f280000300800 */
[----:B------:R1:W-:Y:S04]  /*24630*/  LDGSTS.E [R3+0x2600], [R4.64], P2 ;  /* 0x0260000004037fae */ /* 0x0003e80009121848 */
[----:B------:R-:W4:Y:S01]  /*24640*/  LDL.LU R7, [R1+0x95c] ;  /* 0x00095c0001077983 */ /* 0x000f220000300800 */
[----:B--2---:R-:W-:-:S04]  /*24650*/  IADD3 R17, P3, R17, R202, RZ ;  /* 0x000000ca11117210 */ /* 0x004fc80007f7e0ff */
[----:B------:R-:W-:Y:S02]  /*24660*/  IADD3.X R18, R18, R0, RZ, P3, !PT ;  /* 0x0000000012127210 */ /* 0x000fe40001ffe4ff */
[----:B-1----:R-:W-:Y:S01]  /*24670*/  SEL R4, RZ, 0x4, !P1 ;  /* 0x00000004ff047807 */ /* 0x002fe20004800000 */
[----:B------:R1:W-:Y:S01]  /*24680*/  STL [R1+0xa14], R17 ;  /* 0x000a141101007387 */ /* 0x0003e20000100800 */
[----:B-----5:R-:W-:-:S03]  /*24690*/  IADD3 R6, P4, R6, R202, RZ ;  /* 0x000000ca06067210 */ /* 0x020fc60007f9e0ff */
[----:B------:R2:W-:Y:S01]  /*246a0*/  STL [R1+0x9f8], R18 ;  /* 0x0009f81201007387 */ /* 0x0005e20000100800 */
[----:B------:R-:W-:-:S03]  /*246b0*/  SEL R4, R4, RZ, !P0 ;  /* 0x000000ff04047207 */ /* 0x000fc60004000000 */
[----:B------:R-:W-:Y:S01]  /*246c0*/  STL [R1+0x9dc], R6 ;  /* 0x0009dc0601007387 */ /* 0x000fe20000100800 */
[----:B------:R-:W-:Y:S01]  /*246d0*/  ISETP.NE.U32.AND P1, PT, R4, RZ, PT ;  /* 0x000000ff0400720c */ /* 0x000fe20003f25070 */
[----:B------:R-:W-:Y:S02]  /*246e0*/  IMAD.X R16, R16, 0x1, R0, P4 ;  /* 0x0000000110107824 */ /* 0x000fe400020e0600 */
[----:B------:R-:W5:Y:S01]  /*246f0*/  LDL.LU R28, [R1+0x968] ;  /* 0x00096800011c7983 */ /* 0x000f620000300800 */
[----:B------:R-:W-:Y:S02]  /*24700*/  IMAD.MOV.U32 R4, RZ, RZ, R17 ;  /* 0x000000ffff047224 */ /* 0x000fe400078e0011 */
[----:B------:R-:W-:Y:S01]  /*24710*/  IMAD.MOV.U32 R5, RZ, RZ, R18 ;  /* 0x000000ffff057224 */ /* 0x000fe200078e0012 */
[----:B------:R2:W-:Y:S04]  /*24720*/  STL [R1+0x9d0], R16 ;  /* 0x0009d01001007387 */ /* 0x0005e80000100800 */
[----:B-1----:R-:W5:Y:S04]  /*24730*/  LDL.LU R17, [R1+0x950] ;  /* 0x0009500001117983 */ /* 0x002f680000300800 */
[----:B------:R1:W-:Y:S04]  /*24740*/  LDGSTS.E [R3+0x2700], [R4.64], P2 ;  /* 0x0270000004037fae */ /* 0x0003e80009121848 */
[----:B--2---:R-:W2:Y:S01]  /*24750*/  LDL.LU R18, [R1+0x928] ;  /* 0x0009280001127983 */ /* 0x004ea20000300800 */
[----:B-1----:R-:W-:-:S03]  /*24760*/  MOV R5, R16 ;  /* 0x0000001000057202 */ /* 0x002fc60000000f00 */
[----:B------:R-:W2:Y:S01]  /*24770*/  LDL.LU R16, [R1+0x954] ;  /* 0x0009540001107983 */ /* 0x000ea20000300800 */
[----:B------:R-:W-:Y:S01]  /*24780*/  IMAD.MOV.U32 R4, RZ, RZ, R6 ;  /* 0x000000ffff047224 */ /* 0x000fe200078e0006 */
[----:B------:R-:W-:Y:S02]  /*24790*/  ISETP.GT.AND P2, PT, R2, 0x1b, PT ;  /* 0x0000001b0200780c */ /* 0x000fe40003f44270 */
[----:B------:R-:W2:Y:S04]  /*247a0*/  LDL.LU R23, [R1+0x910] ;  /* 0x0009100001177983 */ /* 0x000ea80000300800 */
[----:B------:R-:W2:Y:S04]  /*247b0*/  LDL.LU R6, [R1+0x91c] ;  /* 0x00091c0001067983 */ /* 0x000ea80000300800 */
[----:B------:R1:W-:Y:S02]  /*247c0*/  LDGSTS.E [R3+0x2e00], [R4.64], P1 ;  /* 0x02e0000004037fae */ /* 0x0003e40008921848 */
[----:B-1----:R-:W-:-:S04]  /*247d0*/  SEL R4, RZ, 0x4, !P2 ;  /* 0x00000004ff047807 */ /* 0x002fc80005000000 */
[----:B------:R-:W-:-:S04]  /*247e0*/  SEL R4, R4, RZ, !P0 ;  /* 0x000000ff04047207 */ /* 0x000fc80004000000 */
[----:B------:R-:W-:Y:S02]  /*247f0*/  ISETP.NE.U32.AND P2, PT, R4, RZ, PT ;  /* 0x000000ff0400720c */ /* 0x000fe40003f45070 */
[-C--:B---3--:R-:W-:Y:S02]  /*24800*/  IADD3 R21, P3, R21, R202.reuse, RZ ;  /* 0x000000ca15157210 */ /* 0x088fe40007f7e0ff */
[----:B----4-:R-:W-:-:S03]  /*24810*/  IADD3 R19, P4, R19, R202, RZ ;  /* 0x000000ca13137210 */ /* 0x010fc60007f9e0ff */
        /* <DEDUP_REMOVED lines=8> */
[----:B-1----:R-:W4:Y:S04]  /*248a0*/  LDL.LU R22, [R1+0x8e8] ;  /* 0x0008e80001167983 */ /* 0x002f280000300800 */
[----:B------:R-:W4:Y:S04]  /*248b0*/  LDL.LU R21, [R1+0x914] ;  /* 0x0009140001157983 */ /* 0x000f280000300800 */
[----:B------:R1:W-:Y:S02]  /*248c0*/  LDGSTS.E [R3+0x2f00], [R4.64], P1 ;  /* 0x02f0000004037fae */ /* 0x0003e40008921848 */
[----:B-1----:R-:W-:Y:S01]  /*248d0*/  IMAD.MOV.U32 R5, RZ, RZ, R20 ;  /* 0x000000ffff057224 */ /* 0x002fe200078e0014 */
[----:B------:R-:W-:Y:S01]  /*248e0*/  MOV R4, R19 ;  /* 0x0000001300047202 */ /* 0x000fe20000000f00 */
[----:B---3--:R-:W3:Y:S04]  /*248f0*/  LDL.LU R20, [R1+0x8d0] ;  /* 0x0008d00001147983 */ /* 0x008ee80000300800 */
[----:B------:R-:W3:Y:S01]  /*24900*/  LDL.LU R19, [R1+0x8dc] ;  /* 0x0008dc0001137983 */ /* 0x000ee20000300800 */
[----:B------:R-:W-:-:S02]  /*24910*/  ISETP.GT.AND P1, PT, R2, 0x1f, PT ;  /* 0x0000001f0200780c */ /* 0x000fc40003f24270 */
[-C--:B------:R-:W-:Y:S01]  /*24920*/  IADD3 R24, P3, R24, R202.reuse, RZ ;  /* 0x000000ca18187210 */ /* 0x080fe20007f7e0ff */
[----:B------:R1:W-:Y:S01]  /*24930*/  LDGSTS.E [R3+0x3600], [R4.64], P2 ;  /* 0x0360000004037fae */ /* 0x0003e20009121848 */
[----:B------:R-:W-:-:S03]  /*24940*/  IADD3 R7, P4, R7, R202, RZ ;  /* 0x000000ca07077210 */ /* 0x000fc60007f9e0ff */
[----:B-----5:R-:W-:Y:S01]  /*24950*/  IMAD.X R28, R28, 0x1, R0, P3 ;  /* 0x000000011c1c7824 */ /* 0x020fe200018e0600 */
[----:B-1----:R-:W-:-:S04]  /*24960*/  SEL R4, RZ, 0x4, !P1 ;  /* 0x00000004ff047807 */ /* 0x002fc80004800000 */
[----:B------:R-:W-:Y:S02]  /*24970*/  SEL R4, R4, RZ, !P0 ;  /* 0x000000ff04047207 */ /* 0x000fe40004000000 */
[----:B------:R-:W-:Y:S02]  /*24980*/  MOV R5, R28 ;  /* 0x0000001c00057202 */ /* 0x000fe40000000f00 */
[----:B------:R-:W-:Y:S01]  /*24990*/  ISETP.NE.U32.AND P1, PT, R4, RZ, PT ;  /* 0x000000ff0400720c */ /* 0x000fe20003f25070 */
[----:B------:R-:W-:Y:S02]  /*249a0*/  IMAD.MOV.U32 R4, RZ, RZ, R24 ;  /* 0x000000ffff047224 */ /* 0x000fe400078e0018 */
[----:B------:R-:W-:Y:S01]  /*249b0*/  IMAD.X R17, R17, 0x1, R0, P4 ;  /* 0x0000000111117824 */ /* 0x000fe200020e0600 */
[----:B--2---:R-:W-:Y:S02]  /*249c0*/  IADD3 R16, P3, R16, R202, RZ ;  /* 0x000000ca10107210 */ /* 0x004fe40007f7e0ff */
[----:B------:R1:W-:Y:S01]  /*249d0*/  LDGSTS.E [R3+0x3700], [R4.64], P2 ;  /* 0x0370000004037fae */ /* 0x0003e20009121848 */
[----:B------:R-:W-:-:S03]  /*249e0*/  ISETP.GT.AND P2, PT, R2, 0x23, PT ;  /* 0x000000230200780c */ /* 0x000fc60003f44270 */
[----:B------:R-:W-:Y:S01]  /*249f0*/  STL [R1+0x994], R24 ;  /* 0x0009941801007387 */ /* 0x000fe20000100800 */
[--C-:B------:R-:W-:Y:S01]  /*24a00*/  IMAD.X R18, R18, 0x1, R0.reuse, P3 ;  /* 0x0000000112127824 */ /* 0x100fe200018e0600 */
        /* <DEDUP_REMOVED lines=10> */
[----:B--2---:R-:W-:-:S03]  /*24ab0*/  SEL R4, RZ, 0x4, !P2 ;  /* 0x00000004ff047807 */ /* 0x004fc60005000000 */
        /* <DEDUP_REMOVED lines=13> */
[----:B--2---:R-:W2:Y:S01]  /*24b90*/  LDL.LU R6, [R1+0x88c] ;  /* 0x00088c0001067983 */ /* 0x004ea20000300800 */
[----:B------:R-:W-:Y:S01]  /*24ba0*/  IMAD.MOV.U32 R5, RZ, RZ, R23 ;  /* 0x000000ffff057224 */ /* 0x000fe200078e0017 */
[----:B----4-:R-:W-:-:S04]  /*24bb0*/  IADD3 R21, P3, R21, R202, RZ ;  /* 0x000000ca15157210 */ /* 0x010fc80007f7e0ff */
[----:B------:R1:W-:Y:S01]  /*24bc0*/  LDGSTS.E [R3+0x4600], [R4.64], P2 ;  /* 0x0460000004037fae */ /* 0x0003e20009121848 */
[----:B------:R-:W-:-:S03]  /*24bd0*/  IMAD.X R22, R22, 0x1, R0, P3 ;  /* 0x0000000116167824 */ /* 0x000fc600018e0600 */
[----:B------:R-:W-:Y:S04]  /*24be0*/  STL [R1+0x914], R21 ;  /* 0x0009141501007387 */ /* 0x000fe80000100800 */
[----:B------:R4:W-:Y:S01]  /*24bf0*/  STL [R1+0x8e8], R22 ;  /* 0x0008e81601007387 */ /* 0x0009e20000100800 */
[----:B---3--:R-:W-:-:S04]  /*24c00*/  IADD3 R19, P4, R19, R202, RZ ;  /* 0x000000ca13137210 */ /* 0x008fc80007f9e0ff */
[----:B------:R-:W-:Y:S01]  /*24c10*/  IADD3.X R20, R20, R0, RZ, P4, !PT ;  /* 0x0000000014147210 */ /* 0x000fe200027fe4ff */
[----:B------:R-:W-:Y:S04]  /*24c20*/  STL [R1+0x8dc], R19 ;  /* 0x0008dc1301007387 */ /* 0x000fe80000100800 */
[----:B------:R-:W3:Y:S04]  /*24c30*/  LDL.LU R28, [R1+0x858] ;  /* 0x00085800011c7983 */ /* 0x000ee80000300800 */
[----:B------:R4:W-:Y:S04]  /*24c40*/  STL [R1+0x8d0], R20 ;  /* 0x0008d01401007387 */ /* 0x0009e80000100800 */
[----:B------:R-:W3:Y:S01]  /*24c50*/  LDL.LU R23, [R1+0x850] ;  /* 0x0008500001177983 */ /* 0x000ee20000300800 */
[----:B------:R-:W-:-:S04]  /*24c60*/  ISETP.GT.AND P1, PT, R2, 0x27, PT ;  /* 0x000000270200780c */ /* 0x000fc80003f24270 */
[----:B-1----:R-:W-:-:S04]  /*24c70*/  SEL R4, RZ, 0x4, !P1 ;  /* 0x00000004ff047807 */ /* 0x002fc80004800000 */
[----:B------:R-:W-:Y:S01]  /*24c80*/  SEL R4, R4, RZ, !P0 ;  /* 0x000000ff04047207 */ /* 0x000fe20004000000 */
[----:B------:R-:W-:Y:S02]  /*24c90*/  IMAD.MOV.U32 R5, RZ, RZ, R22 ;  /* 0x000000ffff057224 */ /* 0x000fe400078e0016 */
[----:B----4-:R-:W4:Y:S01]  /*24ca0*/  LDL.LU R22, [R1+0x818] ;  /* 0x0008180001167983 */ /* 0x010f220000300800 */
[----:B------:R-:W-:Y:S01]  /*24cb0*/  ISETP.NE.U32.AND P1, PT, R4, RZ, PT ;  /* 0x000000ff0400720c */ /* 0x000fe20003f25070 */
[----:B------:R-:W-:Y:S02]  /*24cc0*/  IMAD.MOV.U32 R4, RZ, RZ, R21 ;  /* 0x000000ffff047224 */ /* 0x000fe400078e0015 */
[----:B------:R-:W4:Y:S04]  /*24cd0*/  LDL.LU R21, [R1+0x854] ;  /* 0x0008540001157983 */ /* 0x000f280000300800 */
[----:B------:R1:W-:Y:S01]  /*24ce0*/  LDGSTS.E [R3+0x4700], [R4.64], P2 ;  /* 0x0470000004037fae */ /* 0x0003e20009121848 */
[----:B------:R-:W-:Y:S01]  /*24cf0*/  ISETP.GT.AND P2, PT, R2, 0x2b, PT ;  /* 0x0000002b0200780c */ /* 0x000fe20003f44270 */
[----:B-1----:R-:W-:-:S02]  /*24d00*/  IMAD.MOV.U32 R4, RZ, RZ, R19 ;  /* 0x000000ffff047224 */ /* 0x002fc400078e0013 */
[----:B------:R-:W-:Y:S02]  /*24d10*/  IMAD.MOV.U32 R5, RZ, RZ, R20 ;  /* 0x000000ffff057224 */ /* 0x000fe400078e0014 */
[----:B------:R-:W4:Y:S04]  /*24d20*/  LDL.LU R20, [R1+0x810] ;  /* 0x0008100001147983 */ /* 0x000f280000300800 */
[----:B------:R1:W-:Y:S01]  /*24d30*/  LDGSTS.E [R3+0x4e00], [R4.64], P1 ;  /* 0x04e0000004037fae */ /* 0x0003e20008921848 */
[----:B-----5:R-:W-:-:S03]  /*24d40*/  IADD3 R17, P3, R17, R202, RZ ;  /* 0x000000ca11117210 */ /* 0x020fc60007f7e0ff */
[----:B------:R-:W5:Y:S01]  /*24d50*/  LDL.LU R19, [R1+0x84c] ;  /* 0x00084c0001137983 */ /* 0x000f620000300800 */
[----:B------:R-:W-:Y:S02]  /*24d60*/  IADD3 R7, P4, R7, R202, RZ ;  /* 0x000000ca07077210 */ /* 0x000fe40007f9e0ff */
[----:B-1----:R-:W-:-:S04]  /*24d70*/  SEL R4, RZ, 0x4, !P2 ;  /* 0x00000004ff047807 */ /* 0x002fc80005000000 */
[----:B------:R-:W-:-:S04]  /*24d80*/  SEL R4, R4, RZ, !P0 ;  /* 0x000000ff04047207 */ /* 0x000fc80004000000 */
[----:B------:R-:W-:Y:S02]  /*24d90*/  ISETP.NE.U32.AND P2, PT, R4, RZ, PT ;  /* 0x000000ff0400720c */ /* 0x000fe40003f45070 */
[----:B------:R-:W-:Y:S01]  /*24da0*/  IADD3.X R18, R18, R0, RZ, P3, !PT ;  /* 0x0000000012127210 */ /* 0x000fe20001ffe4ff */
[----:B------:R-:W-:-:S04]  /*24db0*/  IMAD.MOV.U32 R4, RZ, RZ, R17 ;  /* 0x000000ffff047224 */ /* 0x000fc800078e0011 */
[----:B------:R-:W-:Y:S02]  /*24dc0*/  IMAD.MOV.U32 R5, RZ, RZ, R18 ;  /* 0x000000ffff057224 */ /* 0x000fe400078e0012 */
[----:B------:R-:W-:-:S03]  /*24dd0*/  IMAD.X R16, R16, 0x1, R0, P4 ;  /* 0x0000000110107824 */ /* 0x000fc600020e0600 */
[----:B------:R1:W-:Y:S01]  /*24de0*/  LDGSTS.E [R3+0x4f00], [R4.64], P1 ;  /* 0x04f0000004037fae */ /* 0x0003e20008921848 */
[----:B------:R-:W-:Y:S02]  /*24df0*/  ISETP.GT.AND P1, PT, R2, 0x2f, PT ;  /* 0x0000002f0200780c */ /* 0x000fe40003f24270 */
[----:B------:R-:W-:Y:S01]  /*24e00*/  IADD3 R24, P3, R24, R202, RZ ;  /* 0x000000ca18187210 */ /* 0x000fe20007f7e0ff */
[----:B-1----:R-:W-:Y:S01]  /*24e10*/  IMAD.MOV.U32 R4, RZ, RZ, R7 ;  /* 0x000000ffff047224 */ /* 0x002fe200078e0007 */
[----:B------:R-:W-:Y:S01]  /*24e20*/  MOV R5, R16 ;  /* 0x0000001000057202 */ /* 0x000fe20000000f00 */
[----:B------:R-:W-:Y:S04]  /*24e30*/  STL [R1+0x8d4], R17 ;  /* 0x0008d41101007387 */ /* 0x000fe80000100800 */
[----:B------:R1:W-:Y:S01]  /*24e40*/  LDGSTS.E [R3+0x5600], [R4.64], P2 ;  /* 0x0560000004037fae */ /* 0x0003e20009121848 */
[----:B--2---:R-:W-:-:S03]  /*24e50*/  IADD3 R6, P4, R6, R202, RZ ;  /* 0x000000ca06067210 */ /* 0x004fc60007f9e0ff */
[----:B------:R2:W-:Y:S01]  /*24e60*/  STL [R1+0x898], R18 ;  /* 0x0008981201007387 */ /* 0x0005e20000100800 */
[----:B-1----:R-:W-:-:S03]  /*24e70*/  SEL R4, RZ, 0x4, !P1 ;  /* 0x00000004ff047807 */ /* 0x002fc60004800000 */
[----:B------:R-:W-:Y:S01]  /*24e80*/  STL [R1+0x8cc], R7 ;  /* 0x0008cc0701007387 */ /* 0x000fe20000100800 */
[----:B------:R-:W-:-:S03]  /*24e90*/  SEL R4, R4, RZ, !P0 ;  /* 0x000000ff04047207 */ /* 0x000fc60004000000 */
[----:B------:R1:W-:Y:S01]  /*24ea0*/  STL [R1+0x890], R16 ;  /* 0x0008901001007387 */ /* 0x0003e20000100800 */
[----:B------:R-:W-:-:S03]  /*24eb0*/  ISETP.NE.U32.AND P1, PT, R4, RZ, PT ;  /* 0x000000ff0400720c */ /* 0x000fc60003f25070 */
[----:B--2---:R-:W2:Y:S01]  /*24ec0*/  LDL.LU R18, [R1+0x7d8] ;  /* 0x0007d80001127983 */ /* 0x004ea20000300800 */
[----:B------:R-:W-:-:S03]  /*24ed0*/  IMAD.MOV.U32 R4, RZ, RZ, R24 ;  /* 0x000000ffff047224 */ /* 0x000fc600078e0018 */
[----:B------:R-:W2:Y:S04]  /*24ee0*/  LDL.LU R17, [R1+0x814] ;  /* 0x0008140001117983 */ /* 0x000ea80000300800 */
[----:B-1----:R-:W2:Y:S04]  /*24ef0*/  LDL.LU R16, [R1+0x7d0] ;  /* 0x0007d00001107983 */ /* 0x002ea80000300800 */
[----:B------:R-:W2:Y:S04]  /*24f00*/  LDL.LU R7, [R1+0x80c] ;  /* 0x00080c0001077983 */ /* 0x000ea80000300800 */
[----:B------:R-:W-:Y:S01]  /*24f10*/  STL [R1+0x894], R24 ;  /* 0x0008941801007387 */ /* 0x000fe20000100800 */
[----:B---3--:R-:W-:-:S04]  /*24f20*/  IMAD.X R28, R28, 0x1, R0, P3 ;  /* 0x000000011c1c7824 */ /* 0x008fc800018e0600 */
[----:B------:R-:W-:Y:S01]  /*24f30*/  IMAD.MOV.U32 R5, RZ, RZ, R28 ;  /* 0x000000ffff057224 */ /* 0x000fe200078e001c */
[----:B------:R-:W-:Y:S01]  /*24f40*/  STL [R1+0x858], R28 ;  /* 0x0008581c01007387 */ /* 0x000fe20000100800 */
[----:B------:R-:W-:-:S03]  /*24f50*/  IMAD.X R23, R23, 0x1, R0, P4 ;  /* 0x0000000117177824 */ /* 0x000fc600020e0600 */
[----:B------:R1:W-:Y:S04]  /*24f60*/  STL [R1+0x88c], R6 ;  /* 0x00088c0601007387 */ /* 0x0003e80000100800 */
[----:B------:R3:W-:Y:S04]  /*24f70*/  LDGSTS.E [R3+0x5700], [R4.64], P2 ;  /* 0x0570000004037fae */ /* 0x0007e80009121848 */
[----:B------:R-:W-:Y:S01]  /*24f80*/  STL [R1+0x850], R23 ;  /* 0x0008501701007387 */ /* 0x000fe20000100800 */
[----:B---3--:R-:W-:-:S03]  /*24f90*/  MOV R4, R6 ;  /* 0x0000000600047202 */ /* 0x008fc60000000f00 */
[----:B-1----:R-:W3:Y:S01]  /*24fa0*/  LDL.LU R6, [R1+0x7d4] ;  /* 0x0007d40001067983 */ /* 0x002ee20000300800 */
[----:B------:R-:W-:Y:S01]  /*24fb0*/  IMAD.MOV.U32 R5, RZ, RZ, R23 ;  /* 0x000000ffff057224 */ /* 0x000fe200078e0017 */
[----:B------:R-:W-:Y:S02]  /*24fc0*/  ISETP.GT.AND P2, PT, R2, 0x33, PT ;  /* 0x000000330200780c */ /* 0x000fe40003f44270 */
[----:B----4-:R-:W-:Y:S02]  /*24fd0*/  IADD3 R21, P3, R21, R202, RZ ;  /* 0x000000ca15157210 */ /* 0x010fe40007f7e0ff */
[----:B------:R1:W-:Y:S03]  /*24fe0*/  LDGSTS.E [R3+0x5e00], [R4.64], P1 ;  /* 0x05e0000004037fae */ /* 0x0003e60008921848 */
[----:B------:R-:W-:Y:S01]  /*24ff0*/  IMAD.X R22, R22, 0x1, R0, P3 ;  /* 0x0000000116167824 */ /* 0x000fe200018e0600 */
[----:B-1----:R-:W-:-:S04]  /*25000*/  SEL R4, RZ, 0x4, !P2 ;  /* 0x00000004ff047807 */ /* 0x002fc80005000000 */
[----:B------:R-:W-:Y:S02]  /*25010*/  SEL R4, R4, RZ, !P0 ;  /* 0x000000ff04047207 */ /* 0x000fe40004000000 */
[----:B-----5:R-:W-:Y:S02]  /*25020*/  IADD3 R19, P4, R19, R202, RZ ;  /* 0x000000ca13137210 */ /* 0x020fe40007f9e0ff */
[----:B------:R-:W-:Y:S01]  /*25030*/  ISETP.NE.U32.AND P2, PT, R4, RZ, PT ;  /* 0x000000ff0400720c */ /* 0x000fe20003f45070 */
[----:B------:R-:W-:Y:S01]  /*25040*/  IMAD.MOV.U32 R4, RZ, RZ, R21 ;  /* 0x000000ffff047224 */ /* 0x000fe200078e0015 */
[----:B------:R-:W-:Y:S01]  /*25050*/  MOV R5, R22 ;  /* 0x0000001600057202 */ /* 0x000fe20000000f00 */
[----:B------:R-:W-:-:S04]  /*25060*/  IMAD.X R20, R20, 0x1, R0, P4 ;  /* 0x0000000114147824 */ /* 0x000fc800020e0600 */
[----:B------:R1:W-:Y:S01]  /*25070*/  LDGSTS.E [R3+0x5f00], [R4.64], P1 ;  /* 0x05f0000004037fae */ /* 0x0003e20008921848 */
[----:B------:R-:W-:-:S03]  /*25080*/  ISETP.GT.AND P1, PT, R2, 0x37, PT ;  /* 0x000000370200780c */ /* 0x000fc60003f24270 */
[----:B------:R-:W-:Y:S01]  /*25090*/  STL [R1+0x854], R21 ;  /* 0x0008541501007387 */ /* 0x000fe20000100800 */
[----:B-1----:R-:W-:Y:S02]  /*250a0*/  IMAD.MOV.U32 R4, RZ, RZ, R19 ;  /* 0x000000ffff047224 */ /* 0x002fe400078e0013 */
[----:B------:R-:W-:Y:S01]  /*250b0*/  IMAD.MOV.U32 R5, RZ, RZ, R20 ;  /* 0x000000ffff057224 */ /* 0x000fe200078e0014 */
[----:B------:R-:W-:Y:S04]  /*250c0*/  STL [R1+0x818], R22 ;  /* 0x0008181601007387 */ /* 0x000fe80000100800 */
[----:B------:R1:W-:Y:S04]  /*250d0*/  LDGSTS.E [R3+0x6600], [R4.64], P2 ;  /* 0x0660000004037fae */ /* 0x0003e80009121848 */
[----:B------:R4:W-:Y:S04]  /*250e0*/  STL [R1+0x84c], R19 ;  /* 0x00084c1301007387 */ /* 0x0009e80000100800 */
[----:B------:R-:W-:Y:S01]  /*250f0*/  STL [R1+0x810], R20 ;  /* 0x0008101401007387 */ /* 0x000fe20000100800 */
[----:B-1----:R-:W-:-:S04]  /*25100*/  SEL R4, RZ, 0x4, !P1 ;  /* 0x00000004ff047807 */ /* 0x002fc80004800000 */
[----:B------:R-:W-:-:S04]  /*25110*/  SEL R4, R4, RZ, !P0 ;  /* 0x000000ff04047207 */ /* 0x000fc80004000000 */
[----:B------:R-:W-:Y:S02]  /*25120*/  ISETP.NE.U32.AND P1, PT, R4, RZ, PT ;  /* 0x000000ff0400720c */ /* 0x000fe40003f25070 */
[----:B--2---:R-:W-:-:S05]  /*25130*/  IADD3 R17, P3, R17, R202, RZ ;  /* 0x000000ca11117210 */ /* 0x004fca0007f7e0ff */
[--C-:B------:R-:W-:Y:S01]  /*25140*/  IMAD.X R18, R18, 0x1, R0.reuse, P3 ;  /* 0x0000000112127824 */ /* 0x100fe200018e0600 */
[----:B------:R-:W-:Y:S01]  /*25150*/  IADD3 R7, P4, R7, R202, RZ ;  /* 0x000000ca07077210 */ /* 0x000fe20007f9e0ff */
[----:B------:R-:W-:Y:S04]  /*25160*/  STL [R1+0x814], R17 ;  /* 0x0008141101007387 */ /* 0x000fe80000100800 */
[----:B------:R-:W-:Y:S01]  /*25170*/  IMAD.X R16, R16, 0x1, R0, P4 ;  /* 0x0000000110107824 */ /* 0x000fe200020e0600 */
[----:B------:R-:W-:Y:S04]  /*25180*/  STL [R1+0x7d8], R18 ;  /* 0x0007d81201007387 */ /* 0x000fe80000100800 */
[----:B------:R1:W-:Y:S01]  /*25190*/  STL [R1+0x80c], R7 ;  /* 0x00080c0701007387 */ /* 0x0003e20000100800 */
[----:B------:R-:W-:-:S03]  /*251a0*/  MOV R4, R17 ;  /* 0x0000001100047202 */ /* 0x000fc60000000f00 */
[----:B------:R2:W-:Y:S01]  /*251b0*/  STL [R1+0x7d0], R16 ;  /* 0x0007d01001007387 */ /* 0x0005e20000100800 */
[----:B------:R-:W-:-:S05]  /*251c0*/  IMAD.MOV.U32 R5, RZ, RZ, R18 ;  /* 0x000000ffff057224 */ /* 0x000fca00078e0012 */
[----:B------:R5:W-:Y:S02]  /*251d0*/  LDGSTS.E [R3+0x6700], [R4.64], P2 ;  /* 0x0670000004037fae */ /* 0x000be40009121848 */
[----:B-----5:R-:W-:Y:S02]  /*251e0*/  IMAD.MOV.U32 R4, RZ, RZ, R7 ;  /* 0x000000ffff047224 */ /* 0x020fe400078e0007 */
[----:B------:R-:W-:Y:S01]  /*251f0*/  IMAD.MOV.U32 R5, RZ, RZ, R16 ;  /* 0x000000ffff057224 */ /* 0x000fe200078e0010 */
[----:B------:R-:W-:-:S04]  /*25200*/  ISETP.GT.AND P2, PT, R2, 0x3b, PT ;  /* 0x0000003b0200780c */ /* 0x000fc80003f44270 */
[----:B------:R5:W-:Y:S02]  /*25210*/  LDGSTS.E [R3+0x6e00], [R4.64], P1 ;  /* 0x06e0000004037fae */ /* 0x000be40008921848 */
[----:B-----5:R-:W-:-:S04]  /*25220*/  SEL R4, RZ, 0x4, !P2 ;  /* 0x00000004ff047807 */ /* 0x020fc80005000000 */
[----:B------:R-:W-:-:S04]  /*25230*/  SEL R4, R4, RZ, !P0 ;  /* 0x000000ff04047207 */ /* 0x000fc80004000000 */
[----:B------:R-:W-:Y:S02]  /*25240*/  ISETP.NE.U32.AND P2, PT, R4, RZ, PT ;  /* 0x000000ff0400720c */ /* 0x000fe40003f45070 */
[----:B---3--:R-:W-:-:S05]  /*25250*/  IADD3 R6, P3, R6, R202, RZ ;  /* 0x000000ca06067210 */ /* 0x008fca0007f7e0ff */
[----:B------:R3:W-:Y:S04]  /*25260*/  STL [R1+0x7d4], R6 ;  /* 0x0007d40601007387 */ /* 0x0007e80000100800 */
[----:B------:R-:W5:Y:S04]  /*25270*/  LDL.LU R28, [R1+0x8] ;  /* 0x00000800011c7983 */ /* 0x000f680000300800 */
[----:B------:R-:W5:Y:S04]  /*25280*/  LDL.LU R24, [R1+0xc] ;  /* 0x00000c0001187983 */ /* 0x000f680000300800 */
[----:B----4-:R-:W4:Y:S04]  /*25290*/  LDL.LU R19, [R1+0x40] ;  /* 0x0000400001137983 */ /* 0x010f280000300800 */
[----:B-1----:R-:W4:Y:S04]  /*252a0*/  LDL.LU R7, [R1+0x44] ;  /* 0x0000440001077983 */ /* 0x002f280000300800 */
[----:B------:R-:W4:Y:S04]  /*252b0*/  LDL.LU R20, [R1+0x48] ;  /* 0x0000480001147983 */ /* 0x000f280000300800 */
[----:B--2---:R-:W2:Y:S04]  /*252c0*/  LDL.LU R16, [R1+0x4c] ;  /* 0x00004c0001107983 */ /* 0x004ea80000300800 */
[----:B------:R-:W2:Y:S04]  /*252d0*/  LDL.LU R23, [R1+0x80] ;  /* 0x0000800001177983 */ /* 0x000ea80000300800 */
[----:B------:R-:W2:Y:S04]  /*252e0*/  LDL.LU R17, [R1+0x84] ;  /* 0x0000840001117983 */ /* 0x000ea80000300800 */
[----:B------:R-:W2:Y:S04]  /*252f0*/  LDL.LU R22, [R1+0x88] ;  /* 0x0000880001167983 */ /* 0x000ea80000300800 */
[----:B------:R-:W2:Y:S01]  /*25300*/  LDL.LU R21, [R1+0x8c] ;  /* 0x00008c0001157983 */ /* 0x000ea20000300800 */
[----:B------:R-:W-:-:S03]  /*25310*/  IMAD.MOV.U32 R4, RZ, RZ, R6 ;  /* 0x000000ffff047224 */ /* 0x000fc600078e0006 */
[----:B------:R-:W2:Y:S04]  /*25320*/  LDL.LU R18, [R1+0xc0] ;  /* 0x0000c00001127983 */ /* 0x000ea80000300800 */
[----:B---3--:R-:W3:Y:S01]  /*25330*/  LDL.LU R6, [R1+0xc4] ;  /* 0x0000c40001067983 */ /* 0x008ee20000300800 */
[----:B------:R-:W-:Y:S01]  /*25340*/  IMAD.X R205, R205, 0x1, R0, P3 ;  /* 0x00000001cdcd7824 */ /* 0x000fe200018e0600 */
[----:B------:R-:W-:-:S03]  /*25350*/  IADD3 R219, P4, R219, R202, RZ ;  /* 0x000000cadbdb7210 */ /* 0x000fc60007f9e0ff */
        /* <DEDUP_REMOVED lines=9> */
[----:B------:R-:W-:Y:S02]  /*253f0*/  IADD3 R235, P4, R235, R202, RZ ;  /* 0x000000caebeb7210 */ /* 0x000fe40007f9e0ff */
        /* <DEDUP_REMOVED lines=8> */
[----:B------:R-:W-:Y:S01]  /*25480*/  IADD3 R237, P3, R237, R202, RZ ;  /* 0x000000caeded7210 */ /* 0x000fe20007f7e0ff */
[----:B-1----:R-:W-:Y:S01]  /*25490*/  IMAD.MOV.U32 R4, RZ, RZ, R235 ;  /* 0x000000ffff047224 */ /* 0x002fe200078e00eb */
[----:B------:R-:W-:-:S05]  /*254a0*/  MOV R5, R234 ;  /* 0x000000ea00057202 */ /* 0x000fca0000000f00 */
[----:B------:R1:W-:Y:S01]  /*254b0*/  LDGSTS.E [R3+0x7e00], [R4.64], P1 ;  /* 0x07e0000004037fae */ /* 0x0003e20008921848 */
[----:B------:R-:W-:Y:S01]  /*254c0*/  IMAD.X R236, R236, 0x1, R0, P3 ;  /* 0x00000001ecec7824 */ /* 0x000fe200018e0600 */
        /* <DEDUP_REMOVED lines=11> */
[----:B------:R1:W-:Y:S02]  /*25580*/  LDGSTS.E [R3+0x8600], [R4.64], P2 ;  /* 0x0860000004037fae */ /* 0x0003e40009121848 */
[----:B-1----:R-:W-:-:S04]  /*25590*/  SEL R4, RZ, 0x4, !P1 ;  /* 0x00000004ff047807 */ /* 0x002fc80004800000 */
[----:B------:R-:W-:-:S04]  /*255a0*/  SEL R4, R4, RZ, !P0 ;  /* 0x000000ff04047207 */ /* 0x000fc80004000000 */
[----:B------:R-:W-:Y:S02]  /*255b0*/  ISETP.NE.U32.AND P1, PT, R4, RZ, PT ;  /* 0x000000ff0400720c */ /* 0x000fe40003f25070 */
[----:B-----5:R-:W-:-:S05]  /*255c0*/  IADD3 R24, P3, R24, R202, RZ ;  /* 0x000000ca18187210 */ /* 0x020fca0007f7e0ff */
[----:B------:R-:W-:Y:S01]  /*255d0*/  IMAD.X R28, R28, 0x1, R0, P3 ;  /* 0x000000011c1c7824 */ /* 0x000fe200018e0600 */
[----:B----4-:R-:W-:Y:S01]  /*255e0*/  IADD3 R7, P4, R7, R202, RZ ;  /* 0x000000ca07077210 */ /* 0x010fe20007f9e0ff */
[----:B------:R-:W-:-:S03]  /*255f0*/  IMAD.MOV.U32 R4, RZ, RZ, R24 ;  /* 0x000000ffff047224 */ /* 0x000fc600078e0018 */
[----:B------:R-:W-:Y:S01]  /*25600*/  MOV R5, R28 ;  /* 0x0000001c00057202 */ /* 0x000fe20000000f00 */
[----:B------:R-:W-:-:S04]  /*25610*/  IMAD.X R19, R19, 0x1, R0, P4 ;  /* 0x0000000113137824 */ /* 0x000fc800020e0600 */
[----:B------:R1:W-:Y:S01]  /*25620*/  LDGSTS.E [R3+0x8700], [R4.64], P2 ;  /* 0x0870000004037fae */ /* 0x0003e20009121848 */
[----:B------:R-:W-:Y:S02]  /*25630*/  ISETP.GT.AND P2, PT, R2, 0x4b, PT ;  /* 0x0000004b0200780c */ /* 0x000fe40003f44270 */
[-C--:B--2---:R-:W-:Y:S01]  /*25640*/  IADD3 R16, P3, R16, R202.reuse, RZ ;  /* 0x000000ca10107210 */ /* 0x084fe20007f7e0ff */
[----:B------:R-:W-:Y:S01]  /*25650*/  STL [R1+0xc], R24 ;  /* 0x00000c1801007387 */ /* 0x000fe20000100800 */
[----:B-1----:R-:W-:Y:S02]  /*25660*/  IMAD.MOV.U32 R4, RZ, RZ, R7 ;  /* 0x000000ffff047224 */ /* 0x002fe400078e0007 */
[----:B------:R-:W-:Y:S01]  /*25670*/  IMAD.MOV.U32 R5, RZ, RZ, R19 ;  /* 0x000000ffff057224 */ /* 0x000fe200078e0013 */
[----:B------:R-:W-:Y:S01]  /*25680*/  IADD3 R17, P4, R17, R202, RZ ;  /* 0x000000ca11117210 */ /* 0x000fe20007f9e0ff */
[----:B------:R-:W-:Y:S01]  /*25690*/  STL [R1+0x8], R28 ;  /* 0x0000081c01007387 */ /* 0x000fe20000100800 */
[----:B------:R-:W-:-:S03]  /*256a0*/  IMAD.X R20, R20, 0x1, R0, P3 ;  /* 0x0000000114147824 */ /* 0x000fc600018e0600 */
[----:B------:R1:W-:Y:S01]  /*256b0*/  LDGSTS.E [R3+0x8e00], [R4.64], P1 ;  /* 0x08e0000004037fae */ /* 0x0003e20008921848 */
[----:B------:R-:W-:-:S03]  /*256c0*/  IMAD.X R23, R23, 0x1, R0, P4 ;  /* 0x0000000117177824 */ /* 0x000fc600020e0600 */
[----:B------:R-:W-:Y:S04]  /*256d0*/  STL [R1+0x44], R7 ;  /* 0x0000440701007387 */ /* 0x000fe80000100800 */
[----:B------:R2:W-:Y:S01]  /*256e0*/  STL [R1+0x40], R19 ;  /* 0x0000401301007387 */ /* 0x0005e20000100800 */
[----:B-1----:R-:W-:Y:S01]  /*256f0*/  SEL R4, RZ, 0x4, !P2 ;  /* 0x00000004ff047807 */ /* 0x002fe20005000000 */
[----:B------:R-:W-:-:S03]  /*25700*/  IMAD.MOV.U32 R5, RZ, RZ, R20 ;  /* 0x000000ffff057224 */ /* 0x000fc600078e0014 */
[----:B------:R-:W-:Y:S01]  /*25710*/  SEL R4, R4, RZ, !P0 ;  /* 0x000000ff04047207 */ /* 0x000fe20004000000 */
[----:B--2---:R-:W2:Y:S04]  /*25720*/  LDL.LU R19, [R1+0xcc] ;  /* 0x0000cc0001137983 */ /* 0x004ea80000300800 */
[----:B------:R-:W4:Y:S01]  /*25730*/  LDL.LU R7, [R1+0x104] ;  /* 0x0001040001077983 */ /* 0x000f220000300800 */
[----:B------:R-:W-:-:S03]  /*25740*/  ISETP.NE.U32.AND P2, PT, R4, RZ, PT ;  /* 0x000000ff0400720c */ /* 0x000fc60003f45070 */
[----:B------:R-:W-:Y:S01]  /*25750*/  STL [R1+0x4c], R16 ;  /* 0x00004c1001007387 */ /* 0x000fe20000100800 */
[----:B------:R-:W-:-:S03]  /*25760*/  MOV R4, R16 ;  /* 0x0000001000047202 */ /* 0x000fc60000000f00 */
[----:B------:R1:W-:Y:S04]  /*25770*/  STL [R1+0x48], R20 ;  /* 0x0000481401007387 */ /* 0x0003e80000100800 */
[----:B------:R5:W-:Y:S01]  /*25780*/  STL [R1+0x84], R17 ;  /* 0x0000841101007387 */ /* 0x000be20000100800 */
[----:B------:R-:W-:-:S03]  /*25790*/  IADD3 R21, P3, R21, R202, RZ ;  /* 0x000000ca15157210 */ /* 0x000fc60007f7e0ff */
[----:B------:R3:W-:Y:S04]  /*257a0*/  LDGSTS.E [R3+0x8f00], [R4.64], P1 ;  /* 0x08f0000004037fae */ /* 0x0007e80008921848 */
[----:B-1----:R-:W4:Y:S04]  /*257b0*/  LDL.LU R20, [R1+0xc8] ;  /* 0x0000c80001147983 */ /* 0x002f280000300800 */
[----:B------:R-:W-:Y:S04]  /*257c0*/  STL [R1+0x80], R23 ;  /* 0x0000801701007387 */ /* 0x000fe80000100800 */
[----:B------:R-:W4:Y:S01]  /*257d0*/  LDL.LU R16, [R1+0x100] ;  /* 0x0001000001107983 */ /* 0x000f220000300800 */
[----:B---3--:R-:W-:-:S02]  /*257e0*/  IMAD.MOV.U32 R4, RZ, RZ, R17 ;  /* 0x000000ffff047224 */ /* 0x008fc400078e0011 */
[----:B------:R-:W-:Y:S01]  /*257f0*/  IMAD.MOV.U32 R5, RZ, RZ, R23 ;  /* 0x000000ffff057224 */ /* 0x000fe200078e0017 */
[----:B------:R-:W-:Y:S01]  /*25800*/  ISETP.GT.AND P1, PT, R2, 0x4f, PT ;  /* 0x0000004f0200780c */ /* 0x000fe20003f24270 */
[----:B------:R-:W-:Y:S01]  /*25810*/  IMAD.X R22, R22, 0x1, R0, P3 ;  /* 0x0000000116167824 */ /* 0x000fe200018e0600 */
[----:B------:R-:W-:Y:S01]  /*25820*/  IADD3 R6, P4, R6, R202, RZ ;  /* 0x000000ca06067210 */ /* 0x000fe20007f9e0ff */
[----:B------:R-:W3:Y:S04]  /*25830*/  LDL.LU R24, [R1+0x10c] ;  /* 0x00010c0001187983 */ /* 0x000ee80000300800 */
[----:B------:R1:W-:Y:S04]  /*25840*/  LDGSTS.E [R3+0x9600], [R4.64], P2 ;  /* 0x0960000004037fae */ /* 0x0003e80009121848 */
[----:B-----5:R-:W5:Y:S01]  /*25850*/  LDL.LU R17, [R1+0x144] ;  /* 0x0001440001117983 */ /* 0x020f620000300800 */
[----:B------:R-:W-:-:S03]  /*25860*/  IADD3.X R18, R18, R0, RZ, P4, !PT ;  /* 0x0000000012127210 */ /* 0x000fc600027fe4ff */
[----:B------:R1:W-:Y:S02]  /*25870*/  STL [R1+0x8c], R21 ;  /* 0x00008c1501007387 */ /* 0x0003e40000100800 */
[----:B-1----:R-:W-:Y:S02]  /*25880*/  SEL R4, RZ, 0x4, !P1 ;  /* 0x00000004ff047807 */ /* 0x002fe40004800000 */
[----:B------:R1:W-:Y:S02]  /*25890*/  STL [R1+0x88], R22 ;  /* 0x0000881601007387 */ /* 0x0003e40000100800 */
[----:B------:R-:W-:Y:S02]  /*258a0*/  SEL R4, R4, RZ, !P0 ;  /* 0x000000ff04047207 */ /* 0x000fe40004000000 */
[----:B------:R-:W-:Y:S01]  /*258b0*/  STL [R1+0xc4], R6 ;  /* 0x0000c40601007387 */ /* 0x000fe20000100800 */
[----:B------:R-:W-:-:S03]  /*258c0*/  IMAD.MOV.U32 R5, RZ, RZ, R22 ;  /* 0x000000ffff057224 */ /* 0x000fc600078e0016 */
[----:B------:R-:W5:Y:S01]  /*258d0*/  LDL.LU R28, [R1+0x108] ;  /* 0x00010800011c7983 */ /* 0x000f620000300800 */
[----:B------:R-:W-:Y:S01]  /*258e0*/  ISETP.NE.U32.AND P1, PT, R4, RZ, PT ;  /* 0x000000ff0400720c */ /* 0x000fe20003f25070 */
[----:B------:R-:W-:Y:S02]  /*258f0*/  IMAD.MOV.U32 R4, RZ, RZ, R21 ;  /* 0x000000ffff047224 */ /* 0x000fe400078e0015 */
[----:B------:R1:W-:Y:S04]  /*25900*/  STL [R1+0xc0], R18 ;  /* 0x0000c01201007387 */ /* 0x0003e80000100800 */
[----:B------:R-:W5:Y:S04]  /*25910*/  LDL.LU R21, [R1+0x140] ;  /* 0x0001400001157983 */ /* 0x000f680000300800 */
[----:B------:R1:W-:Y:S04]  /*25920*/  LDGSTS.E [R3+0x9700], [R4.64], P2 ;  /* 0x0970000004037fae */ /* 0x0003e80009121848 */
[----:B-1----:R-:W5:Y:S01]  /*25930*/  LDL.LU R22, [R1+0x148] ;  /* 0x0001480001167983 */ /* 0x002f620000300800 */
[----:B------:R-:W-:-:S03]  /*25940*/  IMAD.MOV.U32 R5, RZ, RZ, R18 ;  /* 0x000000ffff057224 */ /* 0x000fc600078e0012 */
[----:B------:R-:W5:Y:S01]  /*25950*/  LDL.LU R18, [R1+0x14c] ;  /* 0x00014c0001127983 */ /* 0x000f620000300800 */
[----:B------:R-:W-:-:S03]  /*25960*/  IMAD.MOV.U32 R4, RZ, RZ, R6 ;  /* 0x000000ffff047224 */ /* 0x000fc600078e0006 */
[----:B------:R-:W5:Y:S04]  /*25970*/  LDL.LU R23, [R1+0x180] ;  /* 0x0001800001177983 */ /* 0x000f680000300800 */
[----:B------:R-:W5:Y:S01]  /*25980*/  LDL.LU R6, [R1+0x184] ;  /* 0x0001840001067983 */ /* 0x000f620000300800 */
[----:B------:R-:W-:-:S03]  /*25990*/  ISETP.GT.AND P2, PT, R2, 0x53, PT ;  /* 0x000000530200780c */ /* 0x000fc60003f44270 */
[----:B------:R1:W-:Y:S02]  /*259a0*/  LDGSTS.E [R3+0x9e00], [R4.64], P1 ;  /* 0x09e0000004037fae */ /* 0x0003e40008921848 */
[----:B-1----:R-:W-:-:S04]  /*259b0*/  SEL R4, RZ, 0x4, !P2 ;  /* 0x00000004ff047807 */ /* 0x002fc80005000000 */
[----:B------:R-:W-:-:S04]  /*259c0*/  SEL R4, R4, RZ, !P0 ;  /* 0x000000ff04047207 */ /* 0x000fc80004000000 */
[----:B------:R-:W-:Y:S02]  /*259d0*/  ISETP.NE.U32.AND P2, PT, R4, RZ, PT ;  /* 0x000000ff0400720c */ /* 0x000fe40003f45070 */
[-C--:B--2---:R-:W-:Y:S02]  /*259e0*/  IADD3 R19, P3, R19, R202.reuse, RZ ;  /* 0x000000ca13137210 */ /* 0x084fe40007f7e0ff */
[----:B----4-:R-:W-:-:S03]  /*259f0*/  IADD3 R7, P4, R7, R202, RZ ;  /* 0x000000ca07077210 */ /* 0x010fc60007f9e0ff */
        /* <DEDUP_REMOVED lines=8> */
[----:B-1----:R-:W4:Y:S04]  /*25a80*/  LDL.LU R20, [R1+0x188] ;  /* 0x0001880001147983 */ /* 0x002f280000300800 */
[----:B------:R-:W4:Y:S04]  /*25a90*/  LDL.LU R19, [R1+0x18c] ;  /* 0x00018c0001137983 */ /* 0x000f280000300800 */
[----:B------:R1:W-:Y:S01]  /*25aa0*/  LDGSTS.E [R3+0x9f00], [R4.64], P1 ;  /* 0x09f0000004037fae */ /* 0x0003e20008921848 */
[----:B------:R-:W-:-:S02]  /*25ab0*/  ISETP.GT.AND P1, PT, R2, 0x57, PT ;  /* 0x000000570200780c */ /* 0x000fc40003f24270 */
[----:B---3--:R-:W-:Y:S01]  /*25ac0*/  IADD3 R24, P3, R24, R202, RZ ;  /* 0x000000ca18187210 */ /* 0x008fe20007f7e0ff */
[----:B-1----:R-:W-:Y:S01]  /*25ad0*/  IMAD.MOV.U32 R4, RZ, RZ, R7 ;  /* 0x000000ffff047224 */ /* 0x002fe200078e0007 */
[----:B------:R-:W-:Y:S02]  /*25ae0*/  MOV R5, R16 ;  /* 0x0000001000057202 */ /* 0x000fe40000000f00 */
[----:B--2---:R-:W2:Y:S04]  /*25af0*/  LDL.LU R16, [R1+0x1c0] ;  /* 0x0001c00001107983 */ /* 0x004ea80000300800 */
[----:B------:R-:W3:Y:S04]  /*25b00*/  LDL.LU R7, [R1+0x1c4] ;  /* 0x0001c40001077983 */ /* 0x000ee80000300800 */
[----:B------:R1:W-:Y:S01]  /*25b10*/  LDGSTS.E [R3+0xa600], [R4.64], P2 ;  /* 0x0a60000004037fae */ /* 0x0003e20009121848 */
[----:B-----5:R-:W-:Y:S01]  /*25b20*/  IMAD.X R28, R28, 0x1, R0, P3 ;  /* 0x000000011c1c7824 */ /* 0x020fe200018e0600 */
[----:B------:R-:W-:-:S02]  /*25b30*/  IADD3 R17, P4, R17, R202, RZ ;  /* 0x000000ca11117210 */ /* 0x000fc40007f9e0ff */
        /* <DEDUP_REMOVED lines=10> */
[----:B------:R-:W-:Y:S01]  /*25be0*/  IADD3 R6, P4, R6, R202, RZ ;  /* 0x000000ca06067210 */ /* 0x000fe20007f9e0ff */
[--C-:B------:R-:W-:Y:S02]  /*25bf0*/  IMAD.X R22, R22, 0x1, R0.reuse, P3 ;  /* 0x0000000116167824 */ /* 0x100fe400018e0600 */
[----:B------:R-:W-:Y:S01]  /*25c00*/  STL [R1+0x108], R28 ;  /* 0x0001081c01007387 */ /* 0x000fe20000100800 */
[----:B-1----:R-:W-:Y:S01]  /*25c10*/  MOV R4, R17 ;  /* 0x0000001100047202 */ /* 0x002fe20000000f00 */
[----:B------:R-:W-:Y:S02]  /*25c20*/  IMAD.MOV.U32 R5, RZ, RZ, R21 ;  /* 0x000000ffff057224 */ /* 0x000fe400078e0015 */
        /* <DEDUP_REMOVED lines=27> */
[----:B----4-:R-:W-:-:S05]  /*25de0*/  IADD3 R19, P3, R19, R202, RZ ;  /* 0x000000ca13137210 */ /* 0x010fca0007f7e0ff */
[----:B------:R-:W-:Y:S01]  /*25df0*/  IMAD.X R20, R20, 0x1, R0, P3 ;  /* 0x0000000114147824 */ /* 0x000fe200018e0600 */
[----:B------:R1:W-:Y:S04]  /*25e00*/  STL [R1+0x18c], R19 ;  /* 0x00018c1301007387 */ /* 0x0003e80000100800 */
[----:B------:R4:W-:Y:S01]  /*25e10*/  STL [R1+0x188], R20 ;  /* 0x0001881401007387 */ /* 0x0009e20000100800 */
[----:B------:R-:W-:Y:S02]  /*25e20*/  MOV R4, R19 ;  /* 0x0000001300047202 */ /* 0x000fe40000000f00 */
[----:B---3--:R-:W-:-:S05]  /*25e30*/  IADD3 R7, P4, R7, R202, RZ ;  /* 0x000000ca07077210 */ /* 0x008fca0007f9e0ff */
[----:B------:R-:W-:Y:S01]  /*25e40*/  STL [R1+0x1c4], R7 ;  /* 0x0001c40701007387 */ /* 0x000fe20000100800 */
[----:B--2---:R-:W-:-:S03]  /*25e50*/  IMAD.X R16, R16, 0x1, R0, P4 ;  /* 0x0000000110107824 */ /* 0x004fc600020e0600 */
[----:B------:R-:W2:Y:S01]  /*25e60*/  LDL.LU R28, [R1+0x208] ;  /* 0x00020800011c7983 */ /* 0x000ea20000300800 */
[----:B------:R-:W-:-:S03]  /*25e70*/  IMAD.MOV.U32 R5, RZ, RZ, R20 ;  /* 0x000000ffff057224 */ /* 0x000fc600078e0014 */
[----:B------:R3:W-:Y:S04]  /*25e80*/  STL [R1+0x1c0], R16 ;  /* 0x0001c01001007387 */ /* 0x0007e80000100800 */
[----:B-1----:R-:W2:Y:S04]  /*25e90*/  LDL.LU R19, [R1+0x240] ;  /* 0x0002400001137983 */ /* 0x002ea80000300800 */
[----:B------:R1:W-:Y:S01]  /*25ea0*/  LDGSTS.E [R3+0xb700], [R4.64], P2 ;  /* 0x0b70000004037fae */ /* 0x0003e20009121848 */
[----:B------:R-:W-:-:S03]  /*25eb0*/  ISETP.GT.AND P2, PT, R2, 0x63, PT ;  /* 0x000000630200780c */ /* 0x000fc60003f44270 */
[----:B----4-:R-:W4:Y:S01]  /*25ec0*/  LDL.LU R20, [R1+0x248] ;  /* 0x0002480001147983 */ /* 0x010f220000300800 */
[----:B-1----:R-:W-:Y:S02]  /*25ed0*/  IMAD.MOV.U32 R5, RZ, RZ, R16 ;  /* 0x000000ffff057224 */ /* 0x002fe400078e0010 */
[----:B------:R-:W-:Y:S01]  /*25ee0*/  IMAD.MOV.U32 R4, RZ, RZ, R7 ;  /* 0x000000ffff047224 */ /* 0x000fe200078e0007 */
[----:B---3--:R-:W3:Y:S04]  /*25ef0*/  LDL.LU R16, [R1+0x24c] ;  /* 0x00024c0001107983 */ /* 0x008ee80000300800 */
[----:B------:R-:W4:Y:S04]  /*25f00*/  LDL.LU R23, [R1+0x280] ;  /* 0x0002800001177983 */ /* 0x000f280000300800 */
[----:B------:R-:W4:Y:S04]  /*25f10*/  LDL.LU R7, [R1+0x284] ;  /* 0x0002840001077983 */ /* 0x000f280000300800 */
[----:B------:R1:W-:Y:S02]  /*25f20*/  LDGSTS.E [R3+0xbe00], [R4.64], P1 ;  /* 0x0be0000004037fae */ /* 0x0003e40008921848 */
        /* <DEDUP_REMOVED lines=11> */
[----:B------:R-:W-:Y:S04]  /*25fe0*/  STL [R1+0x204], R17 ;  /* 0x0002041101007387 */ /* 0x000fe80000100800 */
[----:B------:R5:W-:Y:S04]  /*25ff0*/  LDGSTS.E [R3+0xbf00], [R4.64], P1 ;  /* 0x0bf0000004037fae */ /* 0x000be80008921848 */
[----:B------:R5:W-:Y:S04]  /*26000*/  STL [R1+0x200], R18 ;  /* 0x0002001201007387 */ /* 0x000be80000100800 */
[----:B-1----:R-:W4:Y:S01]  /*26010*/  LDL.LU R22, [R1+0x288] ;  /* 0x0002880001167983 */ /* 0x002f220000300800 */
        /* <DEDUP_REMOVED lines=22> */
[----:B---3--:R-:W-:-:S03]  /*26180*/  IADD3 R16, P3, R16, R202, RZ ;  /* 0x000000ca10107210 */ /* 0x008fc60007f7e0ff */
[----:B------:R1:W-:Y:S04]  /*26190*/  LDGSTS.E [R3+0xce00], [R4.64], P1 ;  /* 0x0ce0000004037fae */ /* 0x0003e80008921848 */
[----:B------:R-:W-:Y:S01]  /*261a0*/  STL [R1+0x244], R6 ;  /* 0x0002440601007387 */ /* 0x000fe20000100800 */
[--C-:B----4-:R-:W-:Y:S01]  /*261b0*/  IMAD.X R20, R20, 0x1, R0.reuse, P3 ;  /* 0x0000000114147824 */ /* 0x110fe200018e0600 */
[----:B------:R-:W-:Y:S02]  /*261c0*/  IADD3 R7, P4, R7, R202, RZ ;  /* 0x000000ca07077210 */ /* 0x000fe40007f9e0ff */
[----:B------:R2:W-:Y:S01]  /*261d0*/  STL [R1+0x240], R19 ;  /* 0x0002401301007387 */ /* 0x0005e20000100800 */
[----:B-1----:R-:W-:Y:S02]  /*261e0*/  SEL R4, RZ, 0x4, !P2 ;  /* 0x00000004ff047807 */ /* 0x002fe40005000000 */
[----:B------:R-:W-:-:S02]  /*261f0*/  IMAD.X R23, R23, 0x1, R0, P4 ;  /* 0x0000000117177824 */ /* 0x000fc400020e0600 */
[----:B------:R-:W-:Y:S01]  /*26200*/  SEL R4, R4, RZ, !P0 ;  /* 0x000000ff04047207 */ /* 0x000fe20004000000 */
[----:B--2---:R-:W2:Y:S01]  /*26210*/  LDL.LU R19, [R1+0x2cc] ;  /* 0x0002cc0001137983 */ /* 0x004ea20000300800 */
[----:B------:R-:W-:Y:S02]  /*26220*/  IMAD.MOV.U32 R5, RZ, RZ, R20 ;  /* 0x000000ffff057224 */ /* 0x000fe400078e0014 */
[----:B------:R-:W-:Y:S01]  /*26230*/  ISETP.NE.U32.AND P2, PT, R4, RZ, PT ;  /* 0x000000ff0400720c */ /* 0x000fe20003f45070 */
[----:B------:R-:W3:Y:S01]  /*26240*/  LDL.LU R6, [R1+0x304] ;  /* 0x0003040001067983 */ /* 0x000ee20000300800 */
[----:B------:R-:W-:-:S03]  /*26250*/  IMAD.MOV.U32 R4, RZ, RZ, R16 ;  /* 0x000000ffff047224 */ /* 0x000fc600078e0010 */
[----:B------:R-:W-:Y:S04]  /*26260*/  STL [R1+0x24c], R16 ;  /* 0x00024c1001007387 */ /* 0x000fe80000100800 */
[----:B------:R1:W-:Y:S04]  /*26270*/  STL [R1+0x248], R20 ;  /* 0x0002481401007387 */ /* 0x0003e80000100800 */
[----:B------:R4:W-:Y:S04]  /*26280*/  STL [R1+0x284], R7 ;  /* 0x0002840701007387 */ /* 0x0009e80000100800 */
[----:B------:R4:W-:Y:S04]  /*26290*/  LDGSTS.E [R3+0xcf00], [R4.64], P1 ;  /* 0x0cf0000004037fae */ /* 0x0009e80008921848 */
[----:B-1----:R-:W3:Y:S04]  /*262a0*/  LDL.LU R20, [R1+0x2c8] ;  /* 0x0002c80001147983 */ /* 0x002ee80000300800 */
[----:B------:R-:W-:Y:S04]  /*262b0*/  STL [R1+0x280], R23 ;  /* 0x0002801701007387 */ /* 0x000fe80000100800 */
[----:B------:R-:W3:Y:S01]  /*262c0*/  LDL.LU R16, [R1+0x300] ;  /* 0x0003000001107983 */ /* 0x000ee20000300800 */
[----:B----4-:R-:W-:Y:S01]  /*262d0*/  MOV R4, R7 ;  /* 0x0000000700047202 */ /* 0x010fe20000000f00 */
[----:B------:R-:W-:Y:S01]  /*262e0*/  IMAD.MOV.U32 R5, RZ, RZ, R23 ;  /* 0x000000ffff057224 */ /* 0x000fe200078e0017 */
[----:B------:R-:W-:Y:S01]  /*262f0*/  ISETP.GT.AND P1, PT, R2, 0x6f, PT ;  /* 0x0000006f0200780c */ /* 0x000fe20003f24270 */
[----:B------:R-:W4:Y:S04]  /*26300*/  LDL.LU R7, [R1+0x30c] ;  /* 0x00030c0001077983 */ /* 0x000f280000300800 */
[----:B------:R1:W-:Y:S04]  /*26310*/  LDGSTS.E [R3+0xd600], [R4.64], P2 ;  /* 0x0d60000004037fae */ /* 0x0003e80009121848 */
[----:B------:R-:W4:Y:S01]  /*26320*/  LDL.LU R24, [R1+0x344] ;  /* 0x0003440001187983 */ /* 0x000f220000300800 */
[----:B-1----:R-:W-:-:S02]  /*26330*/  SEL R4, RZ, 0x4, !P1 ;  /* 0x00000004ff047807 */ /* 0x002fc40004800000 */
[----:B-----5:R-:W-:Y:S02]  /*26340*/  IADD3 R18, P3, R18, R202, RZ ;  /* 0x000000ca12127210 */ /* 0x020fe40007f7e0ff */
[----:B------:R-:W-:-:S03]  /*26350*/  SEL R4, R4, RZ, !P0 ;  /* 0x000000ff04047207 */ /* 0x000fc60004000000 */
[----:B------:R-:W-:Y:S01]  /*26360*/  IMAD.X R22, R22, 0x1, R0, P3 ;  /* 0x0000000116167824 */ /* 0x000fe200018e0600 */
[----:B------:R-:W-:Y:S01]  /*26370*/  IADD3 R17, P4, R17, R202, RZ ;  /* 0x000000ca11117210 */ /* 0x000fe20007f9e0ff */
[----:B------:R1:W-:Y:S01]  /*26380*/  STL [R1+0x28c], R18 ;  /* 0x00028c1201007387 */ /* 0x0003e20000100800 */
[----:B------:R-:W-:Y:S01]  /*26390*/  ISETP.NE.U32.AND P1, PT, R4, RZ, PT ;  /* 0x000000ff0400720c */ /* 0x000fe20003f25070 */
[----:B------:R-:W-:Y:S02]  /*263a0*/  IMAD.MOV.U32 R4, RZ, RZ, R18 ;  /* 0x000000ffff047224 */ /* 0x000fe400078e0012 */
[----:B------:R5:W-:Y:S01]  /*263b0*/  STL [R1+0x288], R22 ;  /* 0x0002881601007387 */ /* 0x000be20000100800 */
[----:B------:R-:W-:-:S03]  /*263c0*/  IMAD.X R21, R21, 0x1, R0, P4 ;  /* 0x0000000115157824 */ /* 0x000fc600020e0600 */
[----:B------:R-:W-:Y:S04]  /*263d0*/  STL [R1+0x2c4], R17 ;  /* 0x0002c41101007387 */ /* 0x000fe80000100800 */
[----:B-1----:R-:W4:Y:S04]  /*263e0*/  LDL.LU R18, [R1+0x308] ;  /* 0x0003080001127983 */ /* 0x002f280000300800 */
[----:B------:R1:W-:Y:S04]  /*263f0*/  STL [R1+0x2c0], R21 ;  /* 0x0002c01501007387 */ /* 0x0003e80000100800 */
[----:B------:R-:W4:Y:S01]  /*26400*/  LDL.LU R28, [R1+0x340] ;  /* 0x00034000011c7983 */ /* 0x000f220000300800 */
[----:B------:R-:W-:-:S03]  /*26410*/  MOV R5, R22 ;  /* 0x0000001600057202 */ /* 0x000fc60000000f00 */
[----:B------:R-:W4:Y:S04]  /*26420*/  LDL.LU R23, [R1+0x348] ;  /* 0x0003480001177983 */ /* 0x000f280000300800 */
[----:B-----5:R-:W5:Y:S04]  /*26430*/  LDL.LU R22, [R1+0x34c] ;  /* 0x00034c0001167983 */ /* 0x020f680000300800 */
[----:B------:R1:W-:Y:S01]  /*26440*/  LDGSTS.E [R3+0xd700], [R4.64], P2 ;  /* 0x0d70000004037fae */ /* 0x0003e20009121848 */
[----:B------:R-:W-:Y:S01]  /*26450*/  ISETP.GT.AND P2, PT, R2, 0x73, PT ;  /* 0x000000730200780c */ /* 0x000fe20003f44270 */
[----:B-1----:R-:W-:-:S02]  /*26460*/  IMAD.MOV.U32 R5, RZ, RZ, R21 ;  /* 0x000000ffff057224 */ /* 0x002fc400078e0015 */
[----:B------:R-:W-:Y:S01]  /*26470*/  IMAD.MOV.U32 R4, RZ, RZ, R17 ;  /* 0x000000ffff047224 */ /* 0x000fe200078e0011 */
[----:B------:R-:W5:Y:S04]  /*26480*/  LDL.LU R21, [R1+0x380] ;  /* 0x0003800001157983 */ /* 0x000f680000300800 */
[----:B------:R-:W5:Y:S04]  /*26490*/  LDL.LU R17, [R1+0x384] ;  /* 0x0003840001117983 */ /* 0x000f680000300800 */
[----:B------:R1:W-:Y:S02]  /*264a0*/  LDGSTS.E [R3+0xde00], [R4.64], P1 ;  /* 0x0de0000004037fae */ /* 0x0003e40008921848 */
[----:B-1----:R-:W-:-:S04]  /*264b0*/  SEL R4, RZ, 0x4, !P2 ;  /* 0x00000004ff047807 */ /* 0x002fc80005000000 */
[----:B------:R-:W-:-:S04]  /*264c0*/  SEL R4, R4, RZ, !P0 ;  /* 0x000000ff04047207 */ /* 0x000fc80004000000 */
[----:B------:R-:W-:Y:S02]  /*264d0*/  ISETP.NE.U32.AND P2, PT, R4, RZ, PT ;  /* 0x000000ff0400720c */ /* 0x000fe40003f45070 */
[-C--:B--2---:R-:W-:Y:S02]  /*264e0*/  IADD3 R19, P3, R19, R202.reuse, RZ ;  /* 0x000000ca13137210 */ /* 0x084fe40007f7e0ff */
[----:B---3--:R-:W-:-:S03]  /*264f0*/  IADD3 R6, P4, R6, R202, RZ ;  /* 0x000000ca06067210 */ /* 0x008fc60007f9e0ff */
[----:B------:R-:W-:Y:S01]  /*26500*/  STL [R1+0x2cc], R19 ;  /* 0x0002cc1301007387 */ /* 0x000fe20000100800 */
[----:B------:R-:W-:Y:S01]  /*26510*/  MOV R4, R19 ;  /* 0x0000001300047202 */ /* 0x000fe20000000f00 */
[----:B------:R-:W-:-:S05]  /*26520*/  IMAD.X R20, R20, 0x1, R0, P3 ;  /* 0x0000000114147824 */ /* 0x000fca00018e0600 */
[----:B------:R1:W-:Y:S01]  /*26530*/  STL [R1+0x2c8], R20 ;  /* 0x0002c81401007387 */ /* 0x0003e20000100800 */
[----:B------:R-:W-:-:S03]  /*26540*/  IMAD.X R16, R16, 0x1, R0, P4 ;  /* 0x0000000110107824 */ /* 0x000fc600020e0600 */
[----:B------:R-:W-:Y:S01]  /*26550*/  STL [R1+0x304], R6 ;  /* 0x0003040601007387 */ /* 0x000fe20000100800 */
[----:B------:R-:W-:-:S03]  /*26560*/  IMAD.MOV.U32 R5, RZ, RZ, R20 ;  /* 0x000000ffff057224 */ /* 0x000fc600078e0014 */
[----:B------:R2:W-:Y:S04]  /*26570*/  STL [R1+0x300], R16 ;  /* 0x0003001001007387 */ /* 0x0005e80000100800 */
[----:B-1----:R-:W3:Y:S04]  /*26580*/  LDL.LU R20, [R1+0x388] ;  /* 0x0003880001147983 */ /* 0x002ee80000300800 */
[----:B------:R-:W3:Y:S01]  /*26590*/  LDL.LU R19, [R1+0x38c] ;  /* 0x00038c0001137983 */ /* 0x000ee20000300800 */
[----:B----4-:R-:W-:-:S03]  /*265a0*/  IADD3 R7, P3, R7, R202, RZ ;  /* 0x000000ca07077210 */ /* 0x010fc60007f7e0ff */
[----:B------:R1:W-:Y:S01]  /*265b0*/  LDGSTS.E [R3+0xdf00], [R4.64], P1 ;  /* 0x0df0000004037fae */ /* 0x0003e20008921848 */
[----:B------:R-:W-:Y:S02]  /*265c0*/  ISETP.GT.AND P1, PT, R2, 0x77, PT ;  /* 0x000000770200780c */ /* 0x000fe40003f24270 */
[----:B------:R-:W-:Y:S01]  /*265d0*/  IADD3 R24, P4, R24, R202, RZ ;  /* 0x000000ca18187210 */ /* 0x000fe20007f9e0ff */
[----:B-1----:R-:W-:Y:S02]  /*265e0*/  IMAD.MOV.U32 R4, RZ, RZ, R6 ;  /* 0x000000ffff047224 */ /* 0x002fe400078e0006 */
[----:B------:R-:W-:Y:S02]  /*265f0*/  IMAD.MOV.U32 R5, RZ, RZ, R16 ;  /* 0x000000ffff057224 */ /* 0x000fe400078e0010 */
[----:B--2---:R-:W2:Y:S04]  /*26600*/  LDL.LU R16, [R1+0x3c4] ;  /* 0x0003c40001107983 */ /* 0x004ea80000300800 */
[----:B------:R1:W-:Y:S04]  /*26610*/  LDGSTS.E [R3+0xe600], [R4.64], P2 ;  /* 0x0e60000004037fae */ /* 0x0003e80009121848 */
[----:B------:R-:W2:Y:S01]  /*26620*/  LDL.LU R6, [R1+0x3cc] ;  /* 0x0003cc0001067983 */ /* 0x000ea20000300800 */
[----:B------:R-:W-:-:S03]  /*26630*/  IMAD.X R18, R18, 0x1, R0, P3 ;  /* 0x0000000112127824 */ /* 0x000fc600018e0600 */
[----:B------:R-:W-:Y:S01]  /*26640*/  STL [R1+0x30c], R7 ;  /* 0x00030c0701007387 */ /* 0x000fe20000100800 */
[----:B-1----:R-:W-:-:S03]  /*26650*/  SEL R4, RZ, 0x4, !P1 ;  /* 0x00000004ff047807 */ /* 0x002fc60004800000 */
[----:B------:R1:W-:Y:S01]  /*26660*/  STL [R1+0x308], R18 ;  /* 0x0003081201007387 */ /* 0x0003e20000100800 */
[----:B------:R-:W-:Y:S01]  /*26670*/  IMAD.MOV.U32 R5, RZ, RZ, R18 ;  /* 0x000000ffff057224 */ /* 0x000fe200078e0012 */
[----:B------:R-:W-:Y:S02]  /*26680*/  SEL R4, R4, RZ, !P0 ;  /* 0x000000ff04047207 */ /* 0x000fe40004000000 */
[----:B------:R-:W-:Y:S01]  /*26690*/  STL [R1+0x344], R24 ;  /* 0x0003441801007387 */ /* 0x000fe20000100800 */
[----:B------:R-:W-:Y:S02]  /*266a0*/  IADD3.X R28, R28, R0, RZ, P4, !PT ;  /* 0x000000001c1c7210 */ /* 0x000fe400027fe4ff */
[----:B------:R-:W-:Y:S01]  /*266b0*/  ISETP.NE.U32.AND P1, PT, R4, RZ, PT ;  /* 0x000000ff0400720c */ /* 0x000fe20003f25070 */
[----:B-1----:R-:W2:Y:S01]  /*266c0*/  LDL.LU R18, [R1+0x3c0] ;  /* 0x0003c00001127983 */ /* 0x002ea20000300800 */
[----:B------:R-:W-:-:S03]  /*266d0*/  IMAD.MOV.U32 R4, RZ, RZ, R7 ;  /* 0x000000ffff047224 */ /* 0x000fc600078e0007 */
[----:B------:R-:W-:Y:S04]  /*266e0*/  STL [R1+0x340], R28 ;  /* 0x0003401c01007387 */ /* 0x000fe80000100800 */
[----:B------:R-:W2:Y:S04]  /*266f0*/  LDL.LU R7, [R1+0x3c8] ;  /* 0x0003c80001077983 */ /* 0x000ea80000300800 */
[----:B------:R1:W-:Y:S01]  /*26700*/  LDGSTS.E [R3+0xe700], [R4.64], P2 ;  /* 0x0e70000004037fae */ /* 0x0003e20009121848 */
[----:B------:R-:W-:Y:S02]  /*26710*/  ISETP.GT.AND P2, PT, R2, 0x7b, PT ;  /* 0x0000007b0200780c */ /* 0x000fe40003f44270 */
[----:B-----5:R-:W-:Y:S01]  /*26720*/  IADD3 R22, P3, R22, R202, RZ ;  /* 0x000000ca16167210 */ /* 0x020fe20007f7e0ff */
[----:B-1----:R-:W-:-:S02]  /*26730*/  IMAD.MOV.U32 R4, RZ, RZ, R24 ;  /* 0x000000ffff047224 */ /* 0x002fc400078e0018 */
        /* <DEDUP_REMOVED lines=16> */
[----:B------:R-:W-:Y:S01]  /*26840*/  SEL R4, R4, RZ, !P0 ;  /* 0x000000ff04047207 */ /* 0x000fe20004000000 */
[----:B------:R-:W-:Y:S03]  /*26850*/  STL [R1+0x34c], R22 ;  /* 0x00034c1601007387 */ /* 0x000fe60000100800 */
[----:B------:R-:W-:Y:S01]  /*26860*/  ISETP.NE.U32.AND P1, PT, R4, RZ, PT ;  /* 0x000000ff0400720c */ /* 0x000fe20003f25070 */
[----:B------:R-:W-:Y:S04]  /*26870*/  STL [R1+0x348], R23 ;  /* 0x0003481701007387 */ /* 0x000fe80000100800 */
[----:B------:R-:W-:Y:S04]  /*26880*/  STL [R1+0x384], R17 ;  /* 0x0003841101007387 */ /* 0x000fe80000100800 */
[----:B------:R1:W-:Y:S04]  /*26890*/  STL [R1+0x380], R21 ;  /* 0x0003801501007387 */ /* 0x0003e80000100800 */
[----:B------:R-:W5:Y:S04]  /*268a0*/  S2R R200, SR_TID.X ;  /* 0x0000000000c87919 */ /* 0x000f680000002100 */
[----:B-1----:R-:W4:Y:S04]  /*268b0*/  LDL.LU R21, [R1+0x3d4] ;  /* 0x0003d40001157983 */ /* 0x002f280000300800 */
[----:B------:R-:W4:Y:S01]  /*268c0*/  LDL.LU R17, [R1+0x3dc] ;  /* 0x0003dc0001117983 */ /* 0x000f220000300800 */
[----:B-----5:R-:W-:-:S02]  /*268d0*/  LOP3.LUT R200, R200, 0x3f, RZ, 0xc0, !PT ;  /* 0x0000003fc8c87812 */ /* 0x020fc400078ec0ff */
[----:B---3--:R-:W-:-:S05]  /*268e0*/  IADD3 R19, P3, R19, R202, RZ ;  /* 0x000000ca13137210 */ /* 0x008fca0007f7e0ff */
[----:B------:R-:W-:Y:S02]  /*268f0*/  IMAD.X R20, R20, 0x1, R0, P3 ;  /* 0x0000000114147824 */ /* 0x000fe400018e0600 */
[----:B------:R-:W-:Y:S02]  /*26900*/  IMAD.MOV.U32 R4, RZ, RZ, R19 ;  /* 0x000000ffff047224 */ /* 0x000fe400078e0013 */
[----:B------:R-:W-:Y:S01]  /*26910*/  IMAD.MOV.U32 R5, RZ, RZ, R20 ;  /* 0x000000ffff057224 */ /* 0x000fe200078e0014 */
[----:B------:R-:W-:Y:S04]  /*26920*/  STL [R1+0x38c], R19 ;  /* 0x00038c1301007387 */ /* 0x000fe80000100800 */
[----:B------:R1:W-:Y:S01]  /*26930*/  LDGSTS.E [R3+0xf700], [R4.64], P2 ;  /* 0x0f70000004037fae */ /* 0x0003e20009121848 */
[----:B--2---:R-:W-:-:S03]  /*26940*/  IADD3 R16, P2, R16, R202, RZ ;  /* 0x000000ca10107210 */ /* 0x004fc60007f5e0ff */
[----:B------:R-:W-:Y:S04]  /*26950*/  STL [R1+0x388], R20 ;  /* 0x0003881401007387 */ /* 0x000fe80000100800 */
[----:B------:R-:W2:Y:S01]  /*26960*/  LDL.LU R28, [R1+0x3d0] ;  /* 0x0003d000011c7983 */ /* 0x000ea20000300800 */
[----:B------:R-:W-:-:S03]  /*26970*/  IADD3 R6, P3, R6, R202, RZ ;  /* 0x000000ca06067210 */ /* 0x000fc60007f7e0ff */
[----:B------:R-:W3:Y:S01]  /*26980*/  LDL.LU R22, [R1+0x3d8] ;  /* 0x0003d80001167983 */ /* 0x000ee20000300800 */
[----:B-1----:R-:W-:-:S03]  /*26990*/  IMAD.MOV.U32 R4, RZ, RZ, R16 ;  /* 0x000000ffff047224 */ /* 0x002fc600078e0010 */
[----:B------:R-:W-:Y:S01]  /*269a0*/  STL [R1+0x3c4], R16 ;  /* 0x0003c41001007387 */ /* 0x000fe20000100800 */
[----:B------:R-:W-:-:S04]  /*269b0*/  IMAD.X R18, R18, 0x1, R0, P2 ;  /* 0x0000000112127824 */ /* 0x000fc800010e0600 */
[----:B------:R-:W-:Y:S01]  /*269c0*/  IMAD.MOV.U32 R5, RZ, RZ, R18 ;  /* 0x000000ffff057224 */ /* 0x000fe200078e0012 */
[----:B------:R-:W-:Y:S01]  /*269d0*/  STL [R1+0x3c0], R18 ;  /* 0x0003c01201007387 */ /* 0x000fe20000100800 */
[----:B------:R-:W-:-:S03]  /*269e0*/  IADD3.X R7, R7, R0, RZ, P3, !PT ;  /* 0x0000000007077210 */ /* 0x000fc60001ffe4ff */
[----:B------:R1:W-:Y:S04]  /*269f0*/  STL [R1+0x3cc], R6 ;  /* 0x0003cc0601007387 */ /* 0x0003e80000100800 */
[----:B------:R5:W-:Y:S04]  /*26a00*/  LDGSTS.E [R3+0xfe00], [R4.64], P1 ;  /* 0x0fe0000004037fae */ /* 0x000be80008921848 */
[----:B------:R1:W-:Y:S01]  /*26a10*/  STL [R1+0x3c8], R7 ;  /* 0x0003c80701007387 */ /* 0x0003e20000100800 */
[----:B-----5:R-:W-:-:S03]  /*26a20*/  IMAD.MOV.U32 R4, RZ, RZ, R6 ;  /* 0x000000ffff047224 */ /* 0x020fc600078e0006 */
[----:B-1----:R-:W5:Y:S04]  /*26a30*/  LDL.LU R6, [R1+0x454] ;  /* 0x0004540001067983 */ /* 0x002f680000300800 */
[----:B------:R-:W5:Y:S04]  /*26a40*/  LDL.LU R18, [R1+0x45c] ;  /* 0x00045c0001127983 */ /* 0x000f680000300800 */
[----:B------:R-:W5:Y:S04]  /*26a50*/  LDL.LU R16, [R1+0x450] ;  /* 0x0004500001107983 */ /* 0x000f680000300800 */
[----:B------:R-:W5:Y:S01]  /*26a60*/  LDL.LU R23, [R1+0x458] ;  /* 0x0004580001177983 */ /* 0x000f620000300800 */
[----:B------:R-:W-:Y:S01]  /*26a70*/  IMAD.MOV.U32 R5, RZ, RZ, R7 ;  /* 0x000000ffff057224 */ /* 0x000fe200078e0007 */
[----:B------:R-:W-:-:S02]  /*26a80*/  LOP3.LUT R7, R200, 0x40, RZ, 0xfc, !PT ;  /* 0x00000040c8077812 */ /* 0x000fc400078efcff */
[----:B------:R-:W5:Y:S04]  /*26a90*/  LDL.LU R24, [R1+0x4d0] ;  /* 0x0004d00001187983 */ /* 0x000f680000300800 */
[----:B------:R-:W5:Y:S01]  /*26aa0*/  LDL.LU R19, [R1+0x4d4] ;  /* 0x0004d40001137983 */ /* 0x000f620000300800 */
[----:B------:R-:W-:-:S03]  /*26ab0*/  ISETP.GE.AND P2, PT, R7, R2, PT ;  /* 0x000000020700720c */ /* 0x000fc60003f46270 */
[----:B------:R-:W5:Y:S04]  /*26ac0*/  LDL.LU R20, [R1+0x4d8] ;  /* 0x0004d80001147983 */ /* 0x000f680000300800 */
[----:B------:R-:W5:Y:S04]  /*26ad0*/  LDL.LU R7, [R1+0x4dc] ;  /* 0x0004dc0001077983 */ /* 0x000f680000300800 */
[----:B------:R1:W-:Y:S01]  /*26ae0*/  LDGSTS.E [R3+0xff00], [R4.64], P1 ;  /* 0x0ff0000004037fae */ /* 0x0003e20008921848 */
[----:B------:R-:W-:Y:S02]  /*26af0*/  ISETP.GE.AND P1, PT, R200, R2, PT ;  /* 0x00000002c800720c */ /* 0x000fe40003f26270 */
[----:B------:R-:W-:Y:S01]  /*26b00*/  SEL R2, RZ, 0x4, P2 ;  /* 0x00000004ff027807 */ /* 0x000fe20001000000 */
[----:B------:R-:W0:Y:S01]  /*26b10*/  LDGDEPBAR ;  /* 0x00000000000079af */ /* 0x000e220000000000 */
[----:B-1----:R-:W-:-:S04]  /*26b20*/  SEL R3, RZ, 0x4, P1 ;  /* 0x00000004ff037807 */ /* 0x002fc80000800000 */
[----:B------:R-:W-:-:S04]  /*26b30*/  SEL R3, R3, RZ, !P0 ;  /* 0x000000ff03037207 */ /* 0x000fc80004000000 */
[----:B------:R-:W-:Y:S02]  /*26b40*/  ISETP.NE.U32.AND P1, PT, R3, RZ, PT ;  /* 0x000000ff0300720c */ /* 0x000fe40003f25070 */
[----:B------:R-:W-:Y:S02]  /*26b50*/  SEL R2, R2, RZ, !P0 ;  /* 0x000000ff02027207 */ /* 0x000fe40004000000 */
[----:B------:R-:W-:Y:S02]  /*26b60*/  MOV R4, UR5 ;  /* 0x0000000500047c02 */ /* 0x000fe40008000f00 */
[----:B------:R-:W-:-:S03]  /*26b70*/  ISETP.NE.U32.AND P0, PT, R2, RZ, PT ;  /* 0x000000ff0200720c */ /* 0x000fc60003f05070 */
[----:B------:R-:W-:Y:S01]  /*26b80*/  IMAD R4, R4, 0x8000, R203 ;  /* 0x0000800004047824 */ /* 0x000fe200078e02cb */
[----:B----4-:R-:W-:Y:S02]  /*26b90*/  IADD3 R21, P2, R21, UR7, RZ ;  /* 0x0000000715157c10 */ /* 0x010fe4000ff5e0ff */
[----:B------:R-:W-:-:S03]  /*26ba0*/  IADD3 R17, P3, R17, UR7, RZ ;  /* 0x0000000711117c10 */ /* 0x000fc6000ff7e0ff */
[----:B------:R1:W-:Y:S01]  /*26bb0*/  STL [R1+0x3d4], R21 ;  /* 0x0003d41501007387 */ /* 0x0003e20000100800 */
[----:B------:R-:W-:-:S03]  /*26bc0*/  IMAD.MOV.U32 R2, RZ, RZ, R21 ;  /* 0x000000ffff027224 */ /* 0x000fc600078e0015 */
[----:B------:R-:W-:Y:S01]  /*26bd0*/  STL [R1+0x3dc], R17 ;  /* 0x0003dc1101007387 */ /* 0x000fe20000100800 */
[----:B--2---:R-:W-:Y:S02]  /*26be0*/  IADD3.X R28, R28, UR6, RZ, P2, !PT ;  /* 0x000000061c1c7c10 */ /* 0x004fe400097fe4ff */
[----:B---3--:R-:W-:-:S03]  /*26bf0*/  IADD3.X R22, R22, UR6, RZ, P3, !PT ;  /* 0x0000000616167c10 */ /* 0x008fc60009ffe4ff */
[----:B------:R-:W-:Y:S01]  /*26c00*/  IMAD.MOV.U32 R3, RZ, RZ, R28 ;  /* 0x000000ffff037224 */ /* 0x000fe200078e001c */
[----:B------:R-:W-:Y:S04]  /*26c10*/  STL [R1+0x3d0], R28 ;  /* 0x0003d01c01007387 */ /* 0x000fe80000100800 */
[----:B-1----:R-:W2:Y:S04]  /*26c20*/  LDL.LU R21, [R1+0x554] ;  /* 0x0005540001157983 */ /* 0x002ea80000300800 */
[----:B------:R1:W-:Y:S04]  /*26c30*/  STL [R1+0x3d8], R22 ;  /* 0x0003d81601007387 */ /* 0x0003e80000100800 */
[----:B------:R3:W-:Y:S04]  /*26c40*/  LDGSTS.E [R4+0x20000], [R2.64], P1 ;  /* 0x2000000002047fae */ /* 0x0007e80008921848 */
[----:B------:R-:W4:Y:S01]  /*26c50*/  LDL.LU R5, [R1+0x55c] ;  /* 0x00055c0001057983 */ /* 0x000f220000300800 */
[----:B---3--:R-:W-:-:S03]  /*26c60*/  MOV R3, R22 ;  /* 0x0000001600037202 */ /* 0x008fc60000000f00 */
[----:B-1----:R-:W3:Y:S01]  /*26c70*/  LDL.LU R22, [R1+0x550] ;  /* 0x0005500001167983 */ /* 0x002ee20000300800 */
[----:B------:R-:W-:-:S03]  /*26c80*/  IMAD.MOV.U32 R2, RZ, RZ, R17 ;  /* 0x000000ffff027224 */ /* 0x000fc600078e0011 */
[----:B------:R-:W3:Y:S04]  /*26c90*/  LDL.LU R17, [R1+0x558] ;  /* 0x0005580001117983 */ /* 0x000ee80000300800 */
[----:B------:R1:W-:Y:S01]  /*26ca0*/  LDGSTS.E [R4+0x20100], [R2.64], P0 ;  /* 0x2010000002047fae */ /* 0x0003e20008121848 */
[----:B-----5:R-:W-:Y:S02]  /*26cb0*/  IADD3 R6, P2, R6, UR7, RZ ;  /* 0x0000000706067c10 */ /* 0x020fe4000ff5e0ff */
[----:B------:R-:W-:Y:S02]  /*26cc0*/  IADD3 R18, P3, R18, UR7, RZ ;  /* 0x0000000712127c10 */ /* 0x000fe4000ff7e0ff */
[----:B------:R-:W-:Y:S01]  /*26cd0*/  IADD3.X R16, R16, UR6, RZ, P2, !PT ;  /* 0x0000000610107c10 */ /* 0x000fe200097fe4ff */
[----:B------:R-:W-:Y:S01]  /*26ce0*/  STL [R1+0x454], R6 ;  /* 0x0004540601007387 */ /* 0x000fe20000100800 */
[----:B-1----:R-:W-:Y:S01]  /*26cf0*/  IMAD.MOV.U32 R2, RZ, RZ, R6 ;  /* 0x000000ffff027224 */ /* 0x002fe200078e0006 */
[----:B------:R-:W-:-:S02]  /*26d00*/  IADD3.X R23, R23, UR6, RZ, P3, !PT ;  /* 0x0000000617177c10 */ /* 0x000fc40009ffe4ff */
[----:B------:R-:W-:Y:S01]  /*26d10*/  IMAD.MOV.U32 R3, RZ, RZ, R16 ;  /* 0x000000ffff037224 */ /* 0x000fe200078e0010 */
[----:B------:R1:W-:Y:S04]  /*26d20*/  STL [R1+0x450], R16 ;  /* 0x0004501001007387 */ /* 0x0003e80000100800 */
[----:B------:R-:W-:Y:S04]  /*26d30*/  STL [R1+0x45c], R18 ;  /* 0x00045c1201007387 */ /* 0x000fe80000100800 */
[----:B------:R5:W-:Y:S04]  /*26d40*/  LDGSTS.E [R4+0x21000], [R2.64], P1 ;  /* 0x2100000002047fae */ /* 0x000be80008921848 */
[----:B-1----:R-:W3:Y:S04]  /*26d50*/  LDL.LU R16, [R1+0x5d4] ;  /* 0x0005d40001107983 */ /* 0x002ee80000300800 */
[----:B------:R1:W-:Y:S01]  /*26d60*/  STL [R1+0x458], R23 ;  /* 0x0004581701007387 */ /* 0x0003e20000100800 */
[----:B------:R-:W-:-:S03]  /*26d70*/  IADD3 R19, P2, R19, UR7, RZ ;  /* 0x0000000713137c10 */ /* 0x000fc6000ff5e0ff */
[----:B------:R-:W3:Y:S01]  /*26d80*/  LDL.LU R6, [R1+0x5dc] ;  /* 0x0005dc0001067983 */ /* 0x000ee20000300800 */
[----:B-----5:R-:W-:-:S03]  /*26d90*/  IMAD.MOV.U32 R3, RZ, RZ, R23 ;  /* 0x000000ffff037224 */ /* 0x020fc600078e0017 */
[----:B-1----:R-:W5:Y:S01]  /*26da0*/  LDL.LU R23, [R1+0x5d0] ;  /* 0x0005d00001177983 */ /* 0x002f620000300800 */
[----:B------:R-:W-:Y:S01]  /*26db0*/  IMAD.MOV.U32 R2, RZ, RZ, R18 ;  /* 0x000000ffff027224 */ /* 0x000fe200078e0012 */
[----:B------:R-:W-:Y:S02]  /*26dc0*/  IADD3 R7, P3, R7, UR7, RZ ;  /* 0x0000000707077c10 */ /* 0x000fe4000ff7e0ff */
[----:B------:R-:W5:Y:S01]  /*26dd0*/  LDL.LU R18, [R1+0x5d8] ;  /* 0x0005d80001127983 */ /* 0x000f620000300800 */
[----:B------:R-:W-:Y:S02]  /*26de0*/  IADD3.X R24, R24, UR6, RZ, P2, !PT ;  /* 0x0000000618187c10 */ /* 0x000fe400097fe4ff */
[----:B------:R-:W-:Y:S01]  /*26df0*/  IADD3.X R20, R20, UR6, RZ, P3, !PT ;  /* 0x0000000614147c10 */ /* 0x000fe20009ffe4ff */
[----:B------:R1:W-:Y:S04]  /*26e00*/  STL [R1+0x4d4], R19 ;  /* 0x0004d41301007387 */ /* 0x0003e80000100800 */
[----:B------:R1:W-:Y:S04]  /*26e10*/  STL [R1+0x4d0], R24 ;  /* 0x0004d01801007387 */ /* 0x0003e80000100800 */
[----:B------:R1:W-:Y:S04]  /*26e20*/  STL [R1+0x4dc], R7 ;  /* 0x0004dc0701007387 */ /* 0x0003e80000100800 */
[----:B------:R-:W5:Y:S04]  /*26e30*/  LDL.LU R28, [R1+0x654] ;  /* 0x00065400011c7983 */ /* 0x000f680000300800 */
[----:B------:R1:W-:Y:S04]  /*26e40*/  LDGSTS.E [R4+0x21100], [R2.64], P0 ;  /* 0x2110000002047fae */ /* 0x0003e80008121848 */
[----:B------:R1:W-:Y:S02]  /*26e50*/  STL [R1+0x4d8], R20 ;  /* 0x0004d81401007387 */ /* 0x0003e40000100800 */
[----:B-1----:R-:W-:-:S02]  /*26e60*/  MOV R2, R19 ;  /* 0x0000001300027202 */ /* 0x002fc40000000f00 */
[----:B------:R-:W5:Y:S04]  /*26e70*/  LDL.LU R19, [R1+0x65c] ;  /* 0x00065c0001137983 */ /* 0x000f680000300800 */
[----:B------:R-:W5:Y:S01]  /*26e80*/  LDL.LU R29, [R1+0x650] ;  /* 0x00065000011d7983 */ /* 0x000f620000300800 */
[----:B------:R-:W-:-:S03]  /*26e90*/  IMAD.MOV.U32 R3, RZ, RZ, R24 ;  /* 0x000000ffff037224 */ /* 0x000fc600078e0018 */
[----:B------:R-:W5:Y:S04]  /*26ea0*/  LDL.LU R24, [R1+0x658] ;  /* 0x0006580001187983 */ /* 0x000f680000300800 */
[----:B------:R1:W-:Y:S02]  /*26eb0*/  LDGSTS.E [R4+0x22000], [R2.64], P1 ;  /* 0x2200000002047fae */ /* 0x0003e40008921848 */
[----:B-1----:R-:W-:Y:S02]  /*26ec0*/  IMAD.MOV.U32 R2, RZ, RZ, R7 ;  /* 0x000000ffff027224 */ /* 0x002fe400078e0007 */
[----:B------:R-:W-:Y:S01]  /*26ed0*/  IMAD.MOV.U32 R3, RZ, RZ, R20 ;  /* 0x000000ffff037224 */ /* 0x000fe200078e0014 */
[----:B------:R-:W5:Y:S04]  /*26ee0*/  LDL.LU R7, [R1+0x6d4] ;  /* 0x0006d40001077983 */ /* 0x000f680000300800 */
[----:B------:R-:W5:Y:S04]  /*26ef0*/  LDL.LU R20, [R1+0x6dc] ;  /* 0x0006dc0001147983 */ /* 0x000f680000300800 */
[----:B------:R1:W-:Y:S01]  /*26f00*/  LDGSTS.E [R4+0x22100], [R2.64], P0 ;  /* 0x2210000002047fae */ /* 0x0003e20008121848 */
[----:B--2---:R-:W-:-:S05]  /*26f10*/  IADD3 R21, P2, R21, UR7, RZ ;  /* 0x0000000715157c10 */ /* 0x004fca000ff5e0ff */
[----:B------:R2:W-:Y:S01]  /*26f20*/  STL [R1+0x554], R21 ;  /* 0x0005541501007387 */ /* 0x0005e20000100800 */
[----:B-1----:R-:W-:Y:S01]  /*26f30*/  IMAD.MOV.U32 R2, RZ, RZ, R21 ;  /* 0x000000ffff027224 */ /* 0x002fe200078e0015 */
[----:B----4-:R-:W-:Y:S02]  /*26f40*/  IADD3 R5, P3, R5, UR7, RZ ;  /* 0x0000000705057c10 */ /* 0x010fe4000ff7e0ff */
[----:B---3--:R-:W-:Y:S02]  /*26f50*/  IADD3.X R22, R22, UR6, RZ, P2, !PT ;  /* 0x0000000616167c10 */ /* 0x008fe400097fe4ff */
[----:B------:R-:W-:-:S03]  /*26f60*/  IADD3.X R17, R17, UR6, RZ, P3, !PT ;  /* 0x0000000611117c10 */ /* 0x000fc60009ffe4ff */
[----:B------:R1:W-:Y:S04]  /*26f70*/  STL [R1+0x550], R22 ;  /* 0x0005501601007387 */ /* 0x0003e80000100800 */
[----:B------:R3:W-:Y:S01]  /*26f80*/  STL [R1+0x55c], R5 ;  /* 0x00055c0501007387 */ /* 0x0007e20000100800 */
[----:B------:R-:W-:-:S03]  /*26f90*/  MOV R3, R22 ;  /* 0x0000001600037202 */ /* 0x000fc60000000f00 */
[----:B--2---:R-:W2:Y:S04]  /*26fa0*/  LDL.LU R21, [R1+0x6d0] ;  /* 0x0006d00001157983 */ /* 0x004ea80000300800 */
[----:B------:R4:W-:Y:S04]  /*26fb0*/  STL [R1+0x558], R17 ;  /* 0x0005581101007387 */ /* 0x0009e80000100800 */
[----:B-1----:R-:W2:Y:S04]  /*26fc0*/  LDL.LU R22, [R1+0x6d8] ;  /* 0x0006d80001167983 */ /* 0x002ea80000300800 */
[----:B------:R1:W-:Y:S02]  /*26fd0*/  LDGSTS.E [R4+0x23000], [R2.64], P1 ;  /* 0x2300000002047fae */ /* 0x0003e40008921848 */
[----:B-1----:R-:W-:-:S02]  /*26fe0*/  IMAD.MOV.U32 R2, RZ, RZ, R5 ;  /* 0x000000ffff027224 */ /* 0x002fc400078e0005 */
[----:B------:R-:W-:Y:S01]  /*26ff0*/  IMAD.MOV.U32 R3, RZ, RZ, R17 ;  /* 0x000000ffff037224 */ /* 0x000fe200078e0011 */
[----:B---3--:R-:W3:Y:S01]  /*27000*/  LDL.LU R5, [R1+0x754] ;  /* 0x0007540001057983 */ /* 0x008ee20000300800 */
[----:B------:R-:W-:-:S03]  /*27010*/  IADD3 R16, P2, R16, UR7, RZ ;  /* 0x0000000710107c10 */ /* 0x000fc6000ff5e0ff */
[----:B----4-:R-:W4:Y:S04]  /*27020*/  LDL.LU R17, [R1+0x75c] ;  /* 0x00075c0001117983 */ /* 0x010f280000300800 */
[----:B------:R1:W-:Y:S01]  /*27030*/  STL [R1+0x5d4], R16 ;  /* 0x0005d41001007387 */ /* 0x0003e20000100800 */
[----:B------:R-:W-:-:S03]  /*27040*/  IADD3 R6, P3, R6, UR7, RZ ;  /* 0x0000000706067c10 */ /* 0x000fc6000ff7e0ff */
[----:B------:R1:W-:Y:S01]  /*27050*/  LDGSTS.E [R4+0x23100], [R2.64], P0 ;  /* 0x2310000002047fae */ /* 0x0003e20008121848 */
[----:B-----5:R-:W-:Y:S02]  /*27060*/  IADD3.X R23, R23, UR6, RZ, P2, !PT ;  /* 0x0000000617177c10 */ /* 0x020fe400097fe4ff */
[----:B------:R-:W-:-:S03]  /*27070*/  IADD3.X R18, R18, UR6, RZ, P3, !PT ;  /* 0x0000000612127c10 */ /* 0x000fc60009ffe4ff */
[----:B------:R5:W-:Y:S01]  /*27080*/  STL [R1+0x5d0], R23 ;  /* 0x0005d01701007387 */ /* 0x000be20000100800 */
[----:B-1----:R-:W-:-:S03]  /*27090*/  IMAD.MOV.U32 R2, RZ, RZ, R16 ;  /* 0x000000ffff027224 */ /* 0x002fc600078e0010 */
[----:B------:R1:W-:Y:S01]  /*270a0*/  STL [R1+0x5dc], R6 ;  /* 0x0005dc0601007387 */ /* 0x0003e20000100800 */
[----:B------:R-:W-:-:S03]  /*270b0*/  IMAD.MOV.U32 R3, RZ, RZ, R23 ;  /* 0x000000ffff037224 */ /* 0x000fc600078e0017 */
[----:B------:R-:W4:Y:S04]  /*270c0*/  LDL.LU R16, [R1+0x750] ;  /* 0x0007500001107983 */ /* 0x000f280000300800 */
[----:B------:R1:W-:Y:S01]  /*270d0*/  STL [R1+0x5d8], R18 ;  /* 0x0005d81201007387 */ /* 0x0003e20000100800 */
[----:B------:R-:W-:-:S03]  /*270e0*/  IADD3 R28, P2, R28, UR7, RZ ;  /* 0x000000071c1c7c10 */ /* 0x000fc6000ff5e0ff */
[----:B-----5:R-:W4:Y:S04]  /*270f0*/  LDL.LU R23, [R1+0x758] ;  /* 0x0007580001177983 */ /* 0x020f280000300800 */
[----:B------:R1:W-:Y:S02]  /*27100*/  LDGSTS.E [R4+0x24000], [R2.64], P1 ;  /* 0x2400000002047fae */ /* 0x0003e40008921848 */
[----:B-1----:R-:W-:Y:S01]  /*27110*/  MOV R2, R6 ;  /* 0x0000000600027202 */ /* 0x002fe20000000f00 */
[----:B------:R-:W-:Y:S01]  /*27120*/  IMAD.MOV.U32 R3, RZ, RZ, R18 ;  /* 0x000000ffff037224 */ /* 0x000fe200078e0012 */
[----:B------:R-:W-:Y:S01]  /*27130*/  IADD3 R19, P3, R19, UR7, RZ ;  /* 0x0000000713137c10 */ /* 0x000fe2000ff7e0ff */
[----:B------:R-:W4:Y:S01]  /*27140*/  LDL.LU R6, [R1+0x3e4] ;  /* 0x0003e40001067983 */ /* 0x000f220000300800 */
[----:B------:R-:W-:-:S03]  /*27150*/  IADD3.X R29, R29, UR6, RZ, P2, !PT ;  /* 0x000000061d1d7c10 */ /* 0x000fc600097fe4ff */
[----:B------:R1:W-:Y:S01]  /*27160*/  LDGSTS.E [R4+0x24100], [R2.64], P0 ;  /* 0x2410000002047fae */ /* 0x0003e20008121848 */
[----:B------:R-:W-:-:S03]  /*27170*/  IADD3.X R24, R24, UR6, RZ, P3, !PT ;  /* 0x0000000618187c10 */ /* 0x000fc60009ffe4ff */
[----:B------:R-:W4:Y:S04]  /*27180*/  LDL.LU R18, [R1+0x3ec] ;  /* 0x0003ec0001127983 */ /* 0x000f280000300800 */
[----:B------:R-:W-:Y:S01]  /*27190*/  STL [R1+0x654], R28 ;  /* 0x0006541c01007387 */ /* 0x000fe20000100800 */
[----:B-1----:R-:W-:Y:S02]  /*271a0*/  IMAD.MOV.U32 R2, RZ, RZ, R28 ;  /* 0x000000ffff027224 */ /* 0x002fe400078e001c */
[----:B------:R-:W-:Y:S01]  /*271b0*/  IMAD.MOV.U32 R3, RZ, RZ, R29 ;  /* 0x000000ffff037224 */ /* 0x000fe200078e001d */
[----:B------:R-:W-:Y:S04]  /*271c0*/  STL [R1+0x650], R29 ;  /* 0x0006501d01007387 */ /* 0x000fe80000100800 */
[----:B------:R1:W-:Y:S04]  /*271d0*/  STL [R1+0x65c], R19 ;  /* 0x00065c1301007387 */ /* 0x0003e80000100800 */
[----:B------:R1:W-:Y:S04]  /*271e0*/  LDGSTS.E [R4+0x25000], [R2.64], P1 ;  /* 0x2500000002047fae */ /* 0x0003e80008921848 */
[----:B------:R1:W-:Y:S02]  /*271f0*/  STL [R1+0x658], R24 ;  /* 0x0006581801007387 */ /* 0x0003e40000100800 */
[----:B-1----:R-:W-:-:S02]  /*27200*/  IMAD.MOV.U32 R2, RZ, RZ, R19 ;  /* 0x000000ffff027224 */ /* 0x002fc400078e0013 */
[----:B------:R-:W4:Y:S01]  /*27210*/  LDL.LU R19, [R1+0x3e0] ;  /* 0x0003e00001137983 */ /* 0x000f220000300800 */
[----:B------:R-:W-:-:S03]  /*27220*/  MOV R3, R24 ;  /* 0x0000001800037202 */ /* 0x000fc60000000f00 */
[----:B------:R-:W4:Y:S01]  /*27230*/  LDL.LU R24, [R1+0x3e8] ;  /* 0x0003e80001187983 */ /* 0x000f220000300800 */
[----:B------:R-:W-:Y:S02]  /*27240*/  IADD3 R7, P2, R7, UR7, RZ ;  /* 0x0000000707077c10 */ /* 0x000fe4000ff5e0ff */
[----:B------:R-:W-:Y:S01]  /*27250*/  IADD3 R20, P3, R20, UR7, RZ ;  /* 0x0000000714147c10 */ /* 0x000fe2000ff7e0ff */
[----:B------:R1:W-:Y:S04]  /*27260*/  LDGSTS.E [R4+0x25100], [R2.64], P0 ;  /* 0x2510000002047fae */ /* 0x0003e80008121848 */
[----:B------:R2:W-:Y:S01]  /*27270*/  STL [R1+0x6d4], R7 ;  /* 0x0006d40701007387 */ /* 0x0005e20000100800 */
[----:B-1----:R-:W-:Y:S01]  /*27280*/  IMAD.MOV.U32 R2, RZ, RZ, R7 ;  /* 0x000000ffff027224 */ /* 0x002fe200078e0007 */
[----:B------:R-:W-:-:S02]  /*27290*/  LOP3.LUT R28, R203, 0x10, RZ, 0x3c, !PT ;  /* 0x00000010cb1c7812 */ /* 0x000fc400078e3cff */
[----:B--2---:R-:W-:-:S05]  /*272a0*/  IADD3.X R21, R21, UR6, RZ, P2, !PT ;  /* 0x0000000615157c10 */ /* 0x004fca00097fe4ff */
[----:B------:R-:W-:Y:S01]  /*272b0*/  IMAD.MOV.U32 R3, RZ, RZ, R21 ;  /* 0x000000ffff037224 */ /* 0x000fe200078e0015 */
[----:B------:R1:W-:Y:S01]  /*272c0*/  STL [R1+0x6d0], R21 ;  /* 0x0006d01501007387 */ /* 0x0003e20000100800 */
[----:B------:R-:W-:-:S03]  /*272d0*/  IADD3.X R22, R22, UR6, RZ, P3, !PT ;  /* 0x0000000616167c10 */ /* 0x000fc60009ffe4ff */
[----:B------:R2:W-:Y:S04]  /*272e0*/  STL [R1+0x6dc], R20 ;  /* 0x0006dc1401007387 */ /* 0x0005e80000100800 */
[----:B------:R-:W5:Y:S04]  /*272f0*/  LDL.LU R7, [R1+0x464] ;  /* 0x0004640001077983 */ /* 0x000f680000300800 */
[----:B------:R2:W-:Y:S04]  /*27300*/  STL [R1+0x6d8], R22 ;  /* 0x0006d81601007387 */ /* 0x0005e80000100800 */
[----:B------:R2:W-:Y:S04]  /*27310*/  LDGSTS.E [R4+0x26000], [R2.64], P1 ;  /* 0x2600000002047fae */ /* 0x0005e80008921848 */
[----:B-1----:R-:W5:Y:S01]  /*27320*/  LDL.LU R21, [R1+0x46c] ;  /* 0x00046c0001157983 */ /* 0x002f620000300800 */
[----:B---3--:R-:W-:Y:S01]  /*27330*/  IADD3 R5, P2, R5, UR7, RZ ;  /* 0x0000000705057c10 */ /* 0x008fe2000ff5e0ff */
[----:B--2---:R-:W-:-:S02]  /*27340*/  IMAD.MOV.U32 R2, RZ, RZ, R20 ;  /* 0x000000ffff027224 */ /* 0x004fc400078e0014 */
[----:B------:R-:W2:Y:S01]  /*27350*/  LDL.LU R20, [R1+0x460] ;  /* 0x0004600001147983 */ /* 0x000ea20000300800 */
[----:B------:R-:W-:Y:S01]  /*27360*/  IMAD.MOV.U32 R3, RZ, RZ, R22 ;  /* 0x000000ffff037224 */ /* 0x000fe200078e0016 */
[----:B----4-:R-:W-:Y:S02]  /*27370*/  IADD3 R17, P3, R17, UR7, RZ ;  /* 0x0000000711117c10 */ /* 0x010fe4000ff7e0ff */
[----:B------:R-:W3:Y:S04]  /*27380*/  LDL.LU R22, [R1+0x468] ;  /* 0x0004680001167983 */ /* 0x000ee80000300800 */
[----:B------:R1:W-:Y:S04]  /*27390*/  LDGSTS.E [R4+0x26100], [R2.64], P0 ;  /* 0x2610000002047fae */ /* 0x0003e80008121848 */
[----:B------:R-:W-:Y:S01]  /*273a0*/  STL [R1+0x754], R5 ;  /* 0x0007540501007387 */ /* 0x000fe20000100800 */
[----:B------:R-:W-:-:S02]  /*273b0*/  IADD3.X R16, R16, UR6, RZ, P2, !PT ;  /* 0x0000000610107c10 */ /* 0x000fc400097fe4ff */
[----:B-1----:R-:W-:-:S03]  /*273c0*/  MOV R2, R5 ;  /* 0x0000000500027202 */ /* 0x002fc60000000f00 */
[----:B------:R-:W-:Y:S01]  /*273d0*/  IMAD.MOV.U32 R3, RZ, RZ, R16 ;  /* 0x000000ffff037224 */ /* 0x000fe200078e0010 */
[----:B------:R1:W-:Y:S01]  /*273e0*/  STL [R1+0x750], R16 ;  /* 0x0007501001007387 */ /* 0x0003e20000100800 */
[----:B------:R-:W-:-:S03]  /*273f0*/  IADD3.X R23, R23, UR6, RZ, P3, !PT ;  /* 0x0000000617177c10 */ /* 0x000fc60009ffe4ff */
[----:B------:R-:W-:Y:S04]  /*27400*/  STL [R1+0x75c], R17 ;  /* 0x00075c1101007387 */ /* 0x000fe80000100800 */
[----:B------:R4:W-:Y:S04]  /*27410*/  LDGSTS.E [R4+0x27000], [R2.64], P1 ;  /* 0x2700000002047fae */ /* 0x0009e80008921848 */
[----:B-1----:R-:W3:Y:S04]  /*27420*/  LDL.LU R16, [R1+0x4e4] ;  /* 0x0004e40001107983 */ /* 0x002ee80000300800 */
[----:B------:R1:W-:Y:S04]  /*27430*/  STL [R1+0x758], R23 ;  /* 0x0007581701007387 */ /* 0x0003e80000100800 */
[----:B------:R-:W3:Y:S01]  /*27440*/  LDL.LU R5, [R1+0x4ec] ;  /* 0x0004ec0001057983 */ /* 0x000ee20000300800 */
[----:B----4-:R-:W-:-:S02]  /*27450*/  IMAD.MOV.U32 R3, RZ, RZ, R23 ;  /* 0x000000ffff037224 */ /* 0x010fc400078e0017 */
[----:B------:R-:W-:Y:S01]  /*27460*/  IMAD.MOV.U32 R2, RZ, RZ, R17 ;  /* 0x000000ffff027224 */ /* 0x000fe200078e0011 */
[----:B-1----:R-:W4:Y:S01]  /*27470*/  LDL.LU R23, [R1+0x4e0] ;  /* 0x0004e00001177983 */ /* 0x002f220000300800 */
[----:B------:R-:W-:-:S03]  /*27480*/  IADD3 R6, P2, R6, UR7, RZ ;  /* 0x0000000706067c10 */ /* 0x000fc6000ff5e0ff */
[----:B------:R-:W4:Y:S01]  /*27490*/  LDL.LU R17, [R1+0x4e8] ;  /* 0x0004e80001117983 */ /* 0x000f220000300800 */
[----:B------:R-:W-:-:S03]  /*274a0*/  IADD3 R18, P3, R18, UR7, RZ ;  /* 0x0000000712127c10 */ /* 0x000fc6000ff7e0ff */
[----:B------:R1:W-:Y:S04]  /*274b0*/  LDGSTS.E [R4+0x27100], [R2.64], P0 ;  /* 0x2710000002047fae */ /* 0x0003e80008121848 */
[----:B------:R-:W-:Y:S01]  /*274c0*/  STL [R1+0x3e4], R6 ;  /* 0x0003e40601007387 */ /* 0x000fe20000100800 */
[----:B-1----:R-:W-:-:S03]  /*274d0*/  IMAD.U32 R4, RZ, RZ, UR5 ;  /* 0x00000005ff047e24 */ /* 0x002fc6000f8e00ff */
[----:B------:R-:W-:Y:S01]  /*274e0*/  STL [R1+0x3ec], R18 ;  /* 0x0003ec1201007387 */ /* 0x000fe20000100800 */
[----:B------:R-:W-:Y:S01]  /*274f0*/  IMAD.MOV.U32 R2, RZ, RZ, R6 ;  /* 0x000000ffff027224 */ /* 0x000fe200078e0006 */
[----:B------:R-:W-:Y:S02]  /*27500*/  LEA R4, R4, R28, 0xf ;  /* 0x0000001c04047211 */ /* 0x000fe400078e78ff */
[----:B------:R-:W-:Y:S02]  /*27510*/  IADD3.X R19, R19, UR6, RZ, P2, !PT ;  /* 0x0000000613137c10 */ /* 0x000fe400097fe4ff */
[----:B------:R-:W-:-:S03]  /*27520*/  IADD3.X R24, R24, UR6, RZ, P3, !PT ;  /* 0x0000000618187c10 */ /* 0x000fc60009ffe4ff */
[----:B------:R-:W-:Y:S01]  /*27530*/  IMAD.MOV.U32 R3, RZ, RZ, R19 ;  /* 0x000000ffff037224 */ /* 0x000fe200078e0013 */
[----:B------:R1:W-:Y:S04]  /*27540*/  STL [R1+0x3e0], R19 ;  /* 0x0003e01301007387 */ /* 0x0003e80000100800 */
[----:B------:R1:W-:Y:S04]  /*27550*/  LDGSTS.E [R4+0x20200], [R2.64], P1 ;  /* 0x2020000002047fae */ /* 0x0003e80008921848 */
[----:B-1----:R-:W4:Y:S04]  /*27560*/  LDL.LU R19, [R1+0x564] ;  /* 0x0005640001137983 */ /* 0x002f280000300800 */
[----:B------:R-:W4:Y:S01]  /*27570*/  LDL.LU R6, [R1+0x56c] ;  /* 0x00056c0001067983 */ /* 0x000f220000300800 */
[----:B------:R-:W-:-:S03]  /*27580*/  IMAD.MOV.U32 R3, RZ, RZ, R24 ;  /* 0x000000ffff037224 */ /* 0x000fc600078e0018 */
[----:B------:R1:W-:Y:S01]  /*27590*/  STL [R1+0x3e8], R24 ;  /* 0x0003e81801007387 */ /* 0x0003e20000100800 */
[----:B------:R-:W-:-:S05]  /*275a0*/  IMAD.MOV.U32 R2, RZ, RZ, R18 ;  /* 0x000000ffff027224 */ /* 0x000fca00078e0012 */
[----:B------:R5:W-:Y:S04]  /*275b0*/  LDGSTS.E [R4+0x20300], [R2.64], P0 ;  /* 0x2030000002047fae */ /* 0x000be80008121848 */
[----:B-1----:R-:W4:Y:S04]  /*275c0*/  LDL.LU R24, [R1+0x560] ;  /* 0x0005600001187983 */ /* 0x002f280000300800 */
[----:B------:R-:W4:Y:S01]  /*275d0*/  LDL.LU R18, [R1+0x568] ;  /* 0x0005680001127983 */ /* 0x000f220000300800 */
[----:B-----5:R-:W-:-:S04]  /*275e0*/  IADD3 R7, P2, R7, UR7, RZ ;  /* 0x0000000707077c10 */ /* 0x020fc8000ff5e0ff */
[----:B------:R-:W-:Y:S01]  /*275f0*/  MOV R2, R7 ;  /* 0x0000000700027202 */ /* 0x000fe20000000f00 */
[----:B------:R-:W-:Y:S01]  /*27600*/  STL [R1+0x464], R7 ;  /* 0x0004640701007387 */ /* 0x000fe20000100800 */
[----:B------:R-:W-:Y:S02]  /*27610*/  IADD3 R21, P3, R21, UR7, RZ ;  /* 0x0000000715157c10 */ /* 0x000fe4000ff7e0ff */
[----:B--2---:R-:W-:Y:S02]  /*27620*/  IADD3.X R20, R20, UR6, RZ, P2, !PT ;  /* 0x0000000614147c10 */ /* 0x004fe400097fe4ff */
[----:B---3--:R-:W-:-:S03]  /*27630*/  IADD3.X R22, R22, UR6, RZ, P3, !PT ;  /* 0x0000000616167c10 */ /* 0x008fc60009ffe4ff */
[----:B------:R-:W-:Y:S01]  /*27640*/  IMAD.MOV.U32 R3, RZ, RZ, R20 ;  /* 0x000000ffff037224 */ /* 0x000fe200078e0014 */
        /* <DEDUP_REMOVED lines=8> */
[----:B------:R-:W-:-:S03]  /*276d0*/  IMAD.MOV.U32 R2, RZ, RZ, R21 ;  /* 0x000000ffff027224 */ /* 0x000fc600078e0015 */
[----:B------:R-:W2:Y:S01]  /*276e0*/  LDL.LU R21, [R1+0x5e8] ;  /* 0x0005e80001157983 */ /* 0x000ea20000300800 */
[----:B------:R-:W-:-:S03]  /*276f0*/  IADD3 R16, P2, R16, UR7, RZ ;  /* 0x0000000710107c10 */ /* 0x000fc6000ff5e0ff */
[----:B------:R1:W-:Y:S01]  /*27700*/  LDGSTS.E [R4+0x21300], [R2.64], P0 ;  /* 0x2130000002047fae */ /* 0x0003e20008121848 */
[----:B------:R-:W-:-:S03]  /*27710*/  IADD3 R5, P3, R5, UR7, RZ ;  /* 0x0000000705057c10 */ /* 0x000fc6000ff7e0ff */
[----:B------:R1:W-:Y:S01]  /*27720*/  STL [R1+0x4e4], R16 ;  /* 0x0004e41001007387 */ /* 0x0003e20000100800 */
[----:B----4-:R-:W-:Y:S02]  /*27730*/  IADD3.X R23, R23, UR6, RZ, P2, !PT ;  /* 0x0000000617177c10 */ /* 0x010fe400097fe4ff */
[----:B------:R-:W-:-:S03]  /*27740*/  IADD3.X R17, R17, UR6, RZ, P3, !PT ;  /* 0x0000000611117c10 */ /* 0x000fc60009ffe4ff */
[----:B------:R4:W-:Y:S01]  /*27750*/  STL [R1+0x4e0], R23 ;  /* 0x0004e01701007387 */ /* 0x0009e20000100800 */
[----:B-1----:R-:W-:-:S03]  /*27760*/  IMAD.MOV.U32 R2, RZ, RZ, R16 ;  /* 0x000000ffff027224 */ /* 0x002fc600078e0010 */
[----:B------:R1:W-:Y:S04]  /*27770*/  STL [R1+0x4ec], R5 ;  /* 0x0004ec0501007387 */ /* 0x0003e80000100800 */
[----:B------:R-:W2:Y:S04]  /*27780*/  LDL.LU R28, [R1+0x664] ;  /* 0x00066400011c7983 */ /* 0x000ea80000300800 */
[----:B------:R1:W-:Y:S04]  /*27790*/  STL [R1+0x4e8], R17 ;  /* 0x0004e81101007387 */ /* 0x0003e80000100800 */
[----:B------:R-:W2:Y:S04]  /*277a0*/  LDL.LU R16, [R1+0x66c] ;  /* 0x00066c0001107983 */ /* 0x000ea80000300800 */
[----:B------:R-:W2:Y:S01]  /*277b0*/  LDL.LU R29, [R1+0x660] ;  /* 0x00066000011d7983 */ /* 0x000ea20000300800 */
[----:B------:R-:W-:-:S03]  /*277c0*/  MOV R3, R23 ;  /* 0x0000001700037202 */ /* 0x000fc60000000f00 */
[----:B----4-:R-:W4:Y:S04]  /*277d0*/  LDL.LU R23, [R1+0x668] ;  /* 0x0006680001177983 */ /* 0x010f280000300800 */
[----:B------:R1:W-:Y:S02]  /*277e0*/  LDGSTS.E [R4+0x22200], [R2.64], P1 ;  /* 0x2220000002047fae */ /* 0x0003e40008921848 */
[----:B-1----:R-:W-:Y:S02]  /*277f0*/  IMAD.MOV.U32 R2, RZ, RZ, R5 ;  /* 0x000000ffff027224 */ /* 0x002fe400078e0005 */
[----:B------:R-:W-:Y:S01]  /*27800*/  IMAD.MOV.U32 R3, RZ, RZ, R17 ;  /* 0x000000ffff037224 */ /* 0x000fe200078e0011 */
[----:B------:R-:W4:Y:S01]  /*27810*/  LDL.LU R5, [R1+0x6e4] ;  /* 0x0006e40001057983 */ /* 0x000f220000300800 */
[----:B------:R-:W-:-:S03]  /*27820*/  IADD3 R19, P2, R19, UR7, RZ ;  /* 0x0000000713137c10 */ /* 0x000fc6000ff5e0ff */
[----:B------:R-:W4:Y:S01]  /*27830*/  LDL.LU R17, [R1+0x6ec] ;  /* 0x0006ec0001117983 */ /* 0x000f220000300800 */
[----:B------:R-:W-:-:S03]  /*27840*/  IADD3 R6, P3, R6, UR7, RZ ;  /* 0x0000000706067c10 */ /* 0x000fc6000ff7e0ff */
[----:B------:R1:W-:Y:S04]  /*27850*/  STL [R1+0x564], R19 ;  /* 0x0005641301007387 */ /* 0x0003e80000100800 */
[----:B------:R1:W-:Y:S01]  /*27860*/  LDGSTS.E [R4+0x22300], [R2.64], P0 ;  /* 0x2230000002047fae */ /* 0x0003e20008121848 */
[----:B------:R-:W-:Y:S01]  /*27870*/  IADD3.X R24, R24, UR6, RZ, P2, !PT ;  /* 0x0000000618187c10 */ /* 0x000fe200097fe4ff */
[----:B-1----:R-:W-:Y:S01]  /*27880*/  IMAD.MOV.U32 R2, RZ, RZ, R19 ;  /* 0x000000ffff027224 */ /* 0x002fe200078e0013 */
[----:B------:R-:W-:-:S03]  /*27890*/  IADD3.X R18, R18, UR6, RZ, P3, !PT ;  /* 0x0000000612127c10 */ /* 0x000fc60009ffe4ff */
[----:B------:R1:W-:Y:S04]  /*278a0*/  STL [R1+0x560], R24 ;  /* 0x0005601801007387 */ /* 0x0003e80000100800 */
[----:B------:R1:W-:Y:S04]  /*278b0*/  STL [R1+0x56c], R6 ;  /* 0x00056c0601007387 */ /* 0x0003e80000100800 */
[----:B------:R-:W4:Y:S01]  /*278c0*/  LDL.LU R19, [R1+0x6e0] ;  /* 0x0006e00001137983 */ /* 0x000f220000300800 */
[----:B------:R-:W-:-:S03]  /*278d0*/  IMAD.MOV.U32 R3, RZ, RZ, R24 ;  /* 0x000000ffff037224 */ /* 0x000fc600078e0018 */
[----:B------:R1:W-:Y:S04]  /*278e0*/  STL [R1+0x568], R18 ;  /* 0x0005681201007387 */ /* 0x0003e80000100800 */
[----:B-1----:R-:W4:Y:S04]  /*278f0*/  LDL.LU R24, [R1+0x6e8] ;  /* 0x0006e80001187983 */ /* 0x002f280000300800 */
[----:B------:R1:W-:Y:S02]  /*27900*/  LDGSTS.E [R4+0x23200], [R2.64], P1 ;  /* 0x2320000002047fae */ /* 0x0003e40008921848 */
[----:B-1----:R-:W-:Y:S01]  /*27910*/  MOV R2, R6 ;  /* 0x0000000600027202 */ /* 0x002fe20000000f00 */
[----:B------:R-:W-:Y:S01]  /*27920*/  IMAD.MOV.U32 R3, RZ, RZ, R18 ;  /* 0x000000ffff037224 */ /* 0x000fe200078e0012 */
[----:B------:R-:W4:Y:S04]  /*27930*/  LDL.LU R6, [R1+0x764] ;  /* 0x0007640001067983 */ /* 0x000f280000300800 */
[----:B------:R-:W4:Y:S04]  /*27940*/  LDL.LU R18, [R1+0x76c] ;  /* 0x00076c0001127983 */ /* 0x000f280000300800 */
[----:B------:R1:W-:Y:S01]  /*27950*/  LDGSTS.E [R4+0x23300], [R2.64], P0 ;  /* 0x2330000002047fae */ /* 0x0003e20008121848 */
[----:B---3--:R-:W-:-:S05]  /*27960*/  IADD3 R20, P2, R20, UR7, RZ ;  /* 0x0000000714147c10 */ /* 0x008fca000ff5e0ff */
[----:B------:R3:W-:Y:S01]  /*27970*/  STL [R1+0x5e4], R20 ;  /* 0x0005e41401007387 */ /* 0x0007e20000100800 */
[----:B-----5:R-:W-:Y:S02]  /*27980*/  IADD3 R7, P3, R7, UR7, RZ ;  /* 0x0000000707077c10 */ /* 0x020fe4000ff7e0ff */
[----:B--2---:R-:W-:Y:S01]  /*27990*/  IADD3.X R22, R22, UR6, RZ, P2, !PT ;  /* 0x0000000616167c10 */ /* 0x004fe200097fe4ff */
[----:B-1----:R-:W-:Y:S01]  /*279a0*/  IMAD.MOV.U32 R2, RZ, RZ, R20 ;  /* 0x000000ffff027224 */ /* 0x002fe200078e0014 */
[----:B------:R-:W-:-:S03]  /*279b0*/  IADD3.X R21, R21, UR6, RZ, P3, !PT ;  /* 0x0000000615157c10 */ /* 0x000fc60009ffe4ff */
[----:B------:R1:W-:Y:S01]  /*279c0*/  STL [R1+0x5e0], R22 ;  /* 0x0005e01601007387 */ /* 0x0003e20000100800 */
[----:B------:R-:W-:-:S03]  /*279d0*/  IMAD.MOV.U32 R3, RZ, RZ, R22 ;  /* 0x000000ffff037224 */ /* 0x000fc600078e0016 */
[----:B------:R2:W-:Y:S04]  /*279e0*/  STL [R1+0x5ec], R7 ;  /* 0x0005ec0701007387 */ /* 0x0005e80000100800 */
[----:B---3--:R-:W3:Y:S04]  /*279f0*/  LDL.LU R20, [R1+0x760] ;  /* 0x0007600001147983 */ /* 0x008ee80000300800 */
[----:B------:R5:W-:Y:S04]  /*27a00*/  STL [R1+0x5e8], R21 ;  /* 0x0005e81501007387 */ /* 0x000be80000100800 */
[----:B-1----:R-:W3:Y:S04]  /*27a10*/  LDL.LU R22, [R1+0x768] ;  /* 0x0007680001167983 */ /* 0x002ee80000300800 */
[----:B------:R1:W-:Y:S01]  /*27a20*/  LDGSTS.E [R4+0x24200], [R2.64], P1 ;  /* 0x2420000002047fae */ /* 0x0003e20008921848 */
[----:B------:R-:W-:Y:S01]  /*27a30*/  IADD3 R28, P2, R28, UR7, RZ ;  /* 0x000000071c1c7c10 */ /* 0x000fe2000ff5e0ff */
[----:B-1----:R-:W-:Y:S01]  /*27a40*/  IMAD.MOV.U32 R2, RZ, RZ, R7 ;  /* 0x000000ffff027224 */ /* 0x002fe200078e0007 */
[----:B------:R-:W-:Y:S01]  /*27a50*/  MOV R3, R21 ;  /* 0x0000001500037202 */ /* 0x000fe20000000f00 */
[----:B--2---:R-:W2:Y:S01]  /*27a60*/  LDL.LU R7, [R1+0x3f4] ;  /* 0x0003f40001077983 */ /* 0x004ea20000300800 */
[----:B------:R-:W-:-:S03]  /*27a70*/  IADD3 R16, P3, R16, UR7, RZ ;  /* 0x0000000710107c10 */ /* 0x000fc6000ff7e0ff */
[----:B------:R1:W-:Y:S01]  /*27a80*/  LDGSTS.E [R4+0x24300], [R2.64], P0 ;  /* 0x2430000002047fae */ /* 0x0003e20008121848 */
[----:B------:R-:W-:-:S03]  /*27a90*/  IADD3.X R29, R29, UR6, RZ, P2, !PT ;  /* 0x000000061d1d7c10 */ /* 0x000fc600097fe4ff */
[----:B-----5:R-:W5:Y:S01]  /*27aa0*/  LDL.LU R21, [R1+0x3fc] ;  /* 0x0003fc0001157983 */ /* 0x020f620000300800 */
[----:B----4-:R-:W-:-:S03]  /*27ab0*/  IADD3.X R23, R23, UR6, RZ, P3, !PT ;  /* 0x0000000617177c10 */ /* 0x010fc60009ffe4ff */
[----:B------:R-:W-:Y:S01]  /*27ac0*/  STL [R1+0x664], R28 ;  /* 0x0006641c01007387 */ /* 0x000fe20000100800 */
[----:B-1----:R-:W-:Y:S02]  /*27ad0*/  IMAD.MOV.U32 R2, RZ, RZ, R28 ;  /* 0x000000ffff027224 */ /* 0x002fe400078e001c */
[----:B------:R-:W-:Y:S01]  /*27ae0*/  IMAD.MOV.U32 R3, RZ, RZ, R29 ;  /* 0x000000ffff037224 */ /* 0x000fe200078e001d */
[----:B------:R-:W-:Y:S04]  /*27af0*/  STL [R1+0x660], R29 ;  /* 0x0006601d01007387 */ /* 0x000fe80000100800 */
[----:B------:R1:W-:Y:S04]  /*27b00*/  STL [R1+0x66c], R16 ;  /* 0x00066c1001007387 */ /* 0x0003e80000100800 */
[----:B------:R4:W-:Y:S04]  /*27b10*/  LDGSTS.E [R4+0x25200], [R2.64], P1 ;  /* 0x2520000002047fae */ /* 0x0009e80008921848 */
[----:B------:R1:W-:Y:S01]  /*27b20*/  STL [R1+0x668], R23 ;  /* 0x0006681701007387 */ /* 0x0003e20000100800 */
[----:B------:R-:W-:Y:S01]  /*27b30*/  IADD3 R5, P2, R5, UR7, RZ ;  /* 0x0000000705057c10 */ /* 0x000fe2000ff5e0ff */
[----:B----4-:R-:W-:-:S02]  /*27b40*/  IMAD.MOV.U32 R2, RZ, RZ, R16 ;  /* 0x000000ffff027224 */ /* 0x010fc400078e0010 */
[----:B-1----:R-:W5:Y:S01]  /*27b50*/  LDL.LU R16, [R1+0x3f0] ;  /* 0x0003f00001107983 */ /* 0x002f620000300800 */
[----:B------:R-:W-:Y:S01]  /*27b60*/  IMAD.MOV.U32 R3, RZ, RZ, R23 ;  /* 0x000000ffff037224 */ /* 0x000fe200078e0017 */
[----:B------:R-:W-:Y:S02]  /*27b70*/  IADD3 R17, P3, R17, UR7, RZ ;  /* 0x0000000711117c10 */ /* 0x000fe4000ff7e0ff */
[----:B------:R-:W5:Y:S04]  /*27b80*/  LDL.LU R23, [R1+0x3f8] ;  /* 0x0003f80001177983 */ /* 0x000f680000300800 */
[----:B------:R1:W-:Y:S04]  /*27b90*/  LDGSTS.E [R4+0x25300], [R2.64], P0 ;  /* 0x2530000002047fae */ /* 0x0003e80008121848 */
[----:B------:R1:W-:Y:S01]  /*27ba0*/  STL [R1+0x6e4], R5 ;  /* 0x0006e40501007387 */ /* 0x0003e20000100800 */
[----:B------:R-:W-:-:S02]  /*27bb0*/  IADD3.X R19, R19, UR6, RZ, P2, !PT ;  /* 0x0000000613137c10 */ /* 0x000fc400097fe4ff */
[----:B-1----:R-:W-:-:S03]  /*27bc0*/  MOV R2, R5 ;  /* 0x0000000500027202 */ /* 0x002fc60000000f00 */
        /* <DEDUP_REMOVED lines=8> */
[----:B------:R-:W-:-:S03]  /*27c50*/  IMAD.MOV.U32 R2, RZ, RZ, R17 ;  /* 0x000000ffff027224 */ /* 0x000fc600078e0011 */
[----:B------:R-:W5:Y:S01]  /*27c60*/  LDL.LU R17, [R1+0x470] ;  /* 0x0004700001117983 */ /* 0x000f620000300800 */
[----:B------:R-:W-:-:S03]  /*27c70*/  IMAD.MOV.U32 R3, RZ, RZ, R24 ;  /* 0x000000ffff037224 */ /* 0x000fc600078e0018 */
[----:B------:R-:W5:Y:S01]  /*27c80*/  LDL.LU R24, [R1+0x478] ;  /* 0x0004780001187983 */ /* 0x000f620000300800 */
[----:B------:R-:W-:Y:S02]  /*27c90*/  IADD3 R6, P2, R6, UR7, RZ ;  /* 0x0000000706067c10 */ /* 0x000fe4000ff5e0ff */
[----:B------:R-:W-:Y:S01]  /*27ca0*/  IADD3 R18, P3, R18, UR7, RZ ;  /* 0x0000000712127c10 */ /* 0x000fe2000ff7e0ff */
[----:B------:R1:W-:Y:S04]  /*27cb0*/  LDGSTS.E [R4+0x26300], [R2.64], P0 ;  /* 0x2630000002047fae */ /* 0x0003e80008121848 */
[----:B------:R-:W-:Y:S01]  /*27cc0*/  STL [R1+0x764], R6 ;  /* 0x0007640601007387 */ /* 0x000fe20000100800 */
[----:B-1----:R-:W-:Y:S01]  /*27cd0*/  IMAD.MOV.U32 R2, RZ, RZ, R6 ;  /* 0x000000ffff027224 */ /* 0x002fe200078e0006 */
[----:B---3--:R-:W-:-:S04]  /*27ce0*/  IADD3.X R20, R20, UR6, RZ, P2, !PT ;  /* 0x0000000614147c10 */ /* 0x008fc800097fe4ff */
[----:B------:R-:W-:Y:S01]  /*27cf0*/  MOV R3, R20 ;  /* 0x0000001400037202 */ /* 0x000fe20000000f00 */
[----:B------:R1:W-:Y:S01]  /*27d00*/  STL [R1+0x760], R20 ;  /* 0x0007601401007387 */ /* 0x0003e20000100800 */
[----:B------:R-:W-:-:S03]  /*27d10*/  IADD3.X R22, R22, UR6, RZ, P3, !PT ;  /* 0x0000000616167c10 */ /* 0x000fc60009ffe4ff */
[----:B------:R-:W-:Y:S04]  /*27d20*/  STL [R1+0x76c], R18 ;  /* 0x00076c1201007387 */ /* 0x000fe80000100800 */
[----:B------:R3:W-:Y:S04]  /*27d30*/  LDGSTS.E [R4+0x27200], [R2.64], P1 ;  /* 0x2720000002047fae */ /* 0x0007e80008921848 */
[----:B-1----:R-:W4:Y:S04]  /*27d40*/  LDL.LU R20, [R1+0x4f4] ;  /* 0x0004f40001147983 */ /* 0x002f280000300800 */
[----:B------:R1:W-:Y:S04]  /*27d50*/  STL [R1+0x768], R22 ;  /* 0x0007681601007387 */ /* 0x0003e80000100800 */
[----:B------:R-:W4:Y:S01]  /*27d60*/  LDL.LU R6, [R1+0x4fc] ;  /* 0x0004fc0001067983 */ /* 0x000f220000300800 */
[----:B---3--:R-:W-:-:S02]  /*27d70*/  IMAD.MOV.U32 R3, RZ, RZ, R22 ;  /* 0x000000ffff037224 */ /* 0x008fc400078e0016 */
[----:B------:R-:W-:Y:S01]  /*27d80*/  IMAD.MOV.U32 R2, RZ, RZ, R18 ;  /* 0x000000ffff027224 */ /* 0x000fe200078e0012 */
[----:B-1----:R-:W3:Y:S01]  /*27d90*/  LDL.LU R22, [R1+0x4f0] ;  /* 0x0004f00001167983 */ /* 0x002ee20000300800 */
[----:B--2---:R-:W-:-:S03]  /*27da0*/  IADD3 R7, P2, R7, UR7, RZ ;  /* 0x0000000707077c10 */ /* 0x004fc6000ff5e0ff */
[----:B------:R-:W2:Y:S01]  /*27db0*/  LDL.LU R18, [R1+0x4f8] ;  /* 0x0004f80001127983 */ /* 0x000ea20000300800 */
[----:B-----5:R-:W-:-:S03]  /*27dc0*/  IADD3 R21, P3, R21, UR7, RZ ;  /* 0x0000000715157c10 */ /* 0x020fc6000ff7e0ff */
[----:B------:R1:W-:Y:S04]  /*27dd0*/  LDGSTS.E [R4+0x27300], [R2.64], P0 ;  /* 0x2730000002047fae */ /* 0x0003e80008121848 */
[----:B------:R5:W-:Y:S01]  /*27de0*/  STL [R1+0x3f4], R7 ;  /* 0x0003f40701007387 */ /* 0x000be20000100800 */
[----:B-1----:R-:W-:Y:S01]  /*27df0*/  IMAD.U32 R4, RZ, RZ, UR5 ;  /* 0x00000005ff047e24 */ /* 0x002fe2000f8e00ff */
[----:B------:R-:W-:Y:S02]  /*27e00*/  MOV R2, R7 ;  /* 0x0000000700027202 */ /* 0x000fe40000000f00 */
[----:B------:R-:W-:Y:S01]  /*27e10*/  STL [R1+0x3fc], R21 ;  /* 0x0003fc1501007387 */ /* 0x000fe20000100800 */
[----:B------:R-:W-:Y:S01]  /*27e20*/  IMAD R4, R4, 0x8000, R27 ;  /* 0x0000800004047824 */ /* 0x000fe200078e021b */
[----:B------:R-:W-:-:S02]  /*27e30*/  IADD3.X R16, R16, UR6, RZ, P2, !PT ;  /* 0x0000000610107c10 */ /* 0x000fc400097fe4ff */
[----:B------:R-:W-:-:S03]  /*27e40*/  IADD3.X R23, R23, UR6, RZ, P3, !PT ;  /* 0x0000000617177c10 */ /* 0x000fc60009ffe4ff */
[----:B------:R-:W-:Y:S01]  /*27e50*/  IMAD.MOV.U32 R3, RZ, RZ, R16 ;  /* 0x000000ffff037224 */ /* 0x000fe200078e0010 */
[----:B------:R1:W-:Y:S04]  /*27e60*/  STL [R1+0x3f0], R16 ;  /* 0x0003f01001007387 */ /* 0x0003e80000100800 */
[----:B-----5:R-:W5:Y:S04]  /*27e70*/  LDL.LU R7, [R1+0x574] ;  /* 0x0005740001077983 */ /* 0x020f680000300800 */
[----:B------:R1:W-:Y:S04]  /*27e80*/  LDGSTS.E [R4+0x20400], [R2.64], P1 ;  /* 0x2040000002047fae */ /* 0x0003e80008921848 */
[----:B-1----:R-:W5:Y:S04]  /*27e90*/  LDL.LU R16, [R1+0x57c] ;  /* 0x00057c0001107983 */ /* 0x002f680000300800 */
[----:B------:R1:W-:Y:S01]  /*27ea0*/  STL [R1+0x3f8], R23 ;  /* 0x0003f81701007387 */ /* 0x0003e20000100800 */
[----:B------:R-:W-:-:S02]  /*27eb0*/  IMAD.MOV.U32 R3, RZ, RZ, R23 ;  /* 0x000000ffff037224 */ /* 0x000fc400078e0017 */
[----:B------:R-:W-:Y:S01]  /*27ec0*/  IMAD.MOV.U32 R2, RZ, RZ, R21 ;  /* 0x000000ffff027224 */ /* 0x000fe200078e0015 */
[----:B-1----:R-:W5:Y:S04]  /*27ed0*/  LDL.LU R23, [R1+0x570] ;  /* 0x0005700001177983 */ /* 0x002f680000300800 */
[----:B------:R-:W5:Y:S01]  /*27ee0*/  LDL.LU R21, [R1+0x578] ;  /* 0x0005780001157983 */ /* 0x000f620000300800 */
[----:B------:R-:W-:-:S03]  /*27ef0*/  IADD3 R5, P2, R5, UR7, RZ ;  /* 0x0000000705057c10 */ /* 0x000fc6000ff5e0ff */
[----:B------:R1:W-:Y:S04]  /*27f00*/  LDGSTS.E [R4+0x20500], [R2.64], P0 ;  /* 0x2050000002047fae */ /* 0x0003e80008121848 */
[----:B------:R-:W-:Y:S01]  /*27f10*/  STL [R1+0x474], R5 ;  /* 0x0004740501007387 */ /* 0x000fe20000100800 */
[----:B------:R-:W-:Y:S01]  /*27f20*/  IADD3 R19, P3, R19, UR7, RZ ;  /* 0x0000000713137c10 */ /* 0x000fe2000ff7e0ff */
[----:B-1----:R-:W-:Y:S01]  /*27f30*/  IMAD.MOV.U32 R2, RZ, RZ, R5 ;  /* 0x000000ffff027224 */ /* 0x002fe200078e0005 */
[----:B------:R-:W-:Y:S02]  /*27f40*/  IADD3.X R17, R17, UR6, RZ, P2, !PT ;  /* 0x0000000611117c10 */ /* 0x000fe400097fe4ff */
[----:B------:R-:W-:-:S03]  /*27f50*/  IADD3.X R24, R24, UR6, RZ, P3, !PT ;  /* 0x0000000618187c10 */ /* 0x000fc60009ffe4ff */
[----:B------:R1:W-:Y:S01]  /*27f60*/  STL [R1+0x470], R17 ;  /* 0x0004701101007387 */ /* 0x0003e20000100800 */
[----:B------:R-:W-:-:S03]  /*27f70*/  MOV R3, R17 ;  /* 0x0000001100037202 */ /* 0x000fc60000000f00 */
[----:B------:R-:W-:Y:S04]  /*27f80*/  STL [R1+0x47c], R19 ;  /* 0x00047c1301007387 */ /* 0x000fe80000100800 */
[----:B------:R1:W-:Y:S04]  /*27f90*/  LDGSTS.E [R4+0x21400], [R2.64], P1 ;  /* 0x2140000002047fae */ /* 0x0003e80008921848 */
[----:B-1----:R-:W5:Y:S04]  /*27fa0*/  LDL.LU R17, [R1+0x5f4] ;  /* 0x0005f40001117983 */ /* 0x002f680000300800 */
[----:B------:R1:W-:Y:S04]  /*27fb0*/  STL [R1+0x478], R24 ;  /* 0x0004781801007387 */ /* 0x0003e80000100800 */
[----:B------:R-:W5:Y:S01]  /*27fc0*/  LDL.LU R5, [R1+0x5fc] ;  /* 0x0005fc0001057983 */ /* 0x000f620000300800 */
[----:B------:R-:W-:-:S03]  /*27fd0*/  IMAD.MOV.U32 R3, RZ, RZ, R24 ;  /* 0x000000ffff037224 */ /* 0x000fc600078e0018 */
[----:B-1----:R-:W5:Y:S01]  /*27fe0*/  LDL.LU R24, [R1+0x5f0] ;  /* 0x0005f00001187983 */ /* 0x002f620000300800 */
[----:B------:R-:W-:-:S03]  /*27ff0*/  IMAD.MOV.U32 R2, RZ, RZ, R19 ;  /* 0x000000ffff027224 */ /* 0x000fc600078e0013 */
[----:B------:R-:W5:Y:S04]  /*28000*/  LDL.LU R19, [R1+0x5f8] ;  /* 0x0005f80001137983 */ /* 0x000f680000300800 */
[----:B------:R1:W-:Y:S01]  /*28010*/  LDGSTS.E [R4+0x21500], [R2.64], P0 ;  /* 0x2150000002047fae */ /* 0x0003e20008121848 */
[----:B----4-:R-:W-:Y:S02]  /*28020*/  IADD3 R20, P2, R20, UR7, RZ ;  /* 0x0000000714147c10 */ /* 0x010fe4000ff5e0ff */
[----:B------:R-:W-:-:S03]  /*28030*/  IADD3 R6, P3, R6, UR7, RZ ;  /* 0x0000000706067c10 */ /* 0x000fc6000ff7e0ff */
[----:B------:R4:W-:Y:S01]  /*28040*/  STL [R1+0x4f4], R20 ;  /* 0x0004f41401007387 */ /* 0x0009e20000100800 */
[----:B---3--:R-:W-:Y:S02]  /*28050*/  IADD3.X R22, R22, UR6, RZ, P2, !PT ;  /* 0x0000000616167c10 */ /* 0x008fe400097fe4ff */
[----:B--2---:R-:W-:-:S03]  /*28060*/  IADD3.X R18, R18, UR6, RZ, P3, !PT ;  /* 0x0000000612127c10 */ /* 0x004fc60009ffe4ff */
[----:B------:R2:W-:Y:S01]  /*28070*/  STL [R1+0x4f0], R22 ;  /* 0x0004f01601007387 */ /* 0x0005e20000100800 */
[----:B-1----:R-:W-:-:S03]  /*28080*/  IMAD.MOV.U32 R2, RZ, RZ, R20 ;  /* 0x000000ffff027224 */ /* 0x002fc600078e0014 */
[----:B------:R1:W-:Y:S04]  /*28090*/  STL [R1+0x4fc], R6 ;  /* 0x0004fc0601007387 */ /* 0x0003e80000100800 */
[----:B------:R-:W3:Y:S04]  /*280a0*/  LDL.LU R27, [R1+0x674] ;  /* 0x00067400011b7983 */ /* 0x000ee80000300800 */
[----:B------:R1:W-:Y:S04]  /*280b0*/  STL [R1+0x4f8], R18 ;  /* 0x0004f81201007387 */ /* 0x0003e80000100800 */
[----:B----4-:R-:W4:Y:S04]  /*280c0*/  LDL.LU R20, [R1+0x67c] ;  /* 0x00067c0001147983 */ /* 0x010f280000300800 */
[----:B------:R-:W4:Y:S01]  /*280d0*/  LDL.LU R28, [R1+0x670] ;  /* 0x00067000011c7983 */ /* 0x000f220000300800 */
[----:B------:R-:W-:-:S03]  /*280e0*/  IMAD.MOV.U32 R3, RZ, RZ, R22 ;  /* 0x000000ffff037224 */ /* 0x000fc600078e0016 */
[----:B--2---:R-:W2:Y:S04]  /*280f0*/  LDL.LU R22, [R1+0x678] ;  /* 0x0006780001167983 */ /* 0x004ea80000300800 */
[----:B------:R1:W-:Y:S01]  /*28100*/  LDGSTS.E [R4+0x22400], [R2.64], P1 ;  /* 0x2240000002047fae */ /* 0x0003e20008921848 */
[----:B-----5:R-:W-:Y:S01]  /*28110*/  IADD3 R7, P2, R7, UR7, RZ ;  /* 0x0000000707077c10 */ /* 0x020fe2000ff5e0ff */
[----:B-1----:R-:W-:Y:S01]  /*28120*/  IMAD.MOV.U32 R3, RZ, RZ, R18 ;  /* 0x000000ffff037224 */ /* 0x002fe200078e0012 */
[----:B------:R-:W-:Y:S02]  /*28130*/  MOV R2, R6 ;  /* 0x0000000600027202 */ /* 0x000fe40000000f00 */
[----:B------:R-:W5:Y:S01]  /*28140*/  LDL.LU R6, [R1+0x6f4] ;  /* 0x0006f40001067983 */ /* 0x000f620000300800 */
[----:B------:R-:W-:-:S03]  /*28150*/  IADD3 R16, P3, R16, UR7, RZ ;  /* 0x0000000710107c10 */ /* 0x000fc6000ff7e0ff */
[----:B------:R-:W5:Y:S04]  /*28160*/  LDL.LU R18, [R1+0x6fc] ;  /* 0x0006fc0001127983 */ /* 0x000f680000300800 */
[----:B------:R1:W-:Y:S04]  /*28170*/  STL [R1+0x574], R7 ;  /* 0x0005740701007387 */ /* 0x0003e80000100800 */
[----:B------:R1:W-:Y:S01]  /*28180*/  LDGSTS.E [R4+0x22500], [R2.64], P0 ;  /* 0x2250000002047fae */ /* 0x0003e20008121848 */
[----:B------:R-:W-:Y:S02]  /*28190*/  IADD3.X R23, R23, UR6, RZ, P2, !PT ;  /* 0x0000000617177c10 */ /* 0x000fe400097fe4ff */
[----:B------:R-:W-:-:S03]  /*281a0*/  IADD3.X R21, R21, UR6, RZ, P3, !PT ;  /* 0x0000000615157c10 */ /* 0x000fc60009ffe4ff */
[----:B------:R1:W-:Y:S02]  /*281b0*/  STL [R1+0x570], R23 ;  /* 0x0005701701007387 */ /* 0x0003e40000100800 */
[----:B-1----:R-:W-:Y:S02]  /*281c0*/  IMAD.MOV.U32 R2, RZ, RZ, R7 ;  /* 0x000000ffff027224 */ /* 0x002fe400078e0007 */
[----:B------:R1:W-:Y:S01]  /*281d0*/  STL [R1+0x57c], R16 ;  /* 0x00057c1001007387 */ /* 0x0003e20000100800 */
[----:B------:R-:W-:-:S03]  /*281e0*/  IMAD.MOV.U32 R3, RZ, RZ, R23 ;  /* 0x000000ffff037224 */ /* 0x000fc600078e0017 */
[----:B------:R-:W5:Y:S04]  /*281f0*/  LDL.LU R7, [R1+0x6f0] ;  /* 0x0006f00001077983 */ /* 0x000f680000300800 */
[----:B------:R1:W-:Y:S04]  /*28200*/  STL [R1+0x578], R21 ;  /* 0x0005781501007387 */ /* 0x0003e80000100800 */
[----:B------:R-:W5:Y:S04]  /*28210*/  LDL.LU R23, [R1+0x6f8] ;  /* 0x0006f80001177983 */ /* 0x000f680000300800 */
[----:B------:R1:W-:Y:S02]  /*28220*/  LDGSTS.E [R4+0x23400], [R2.64], P1 ;  /* 0x2340000002047fae */ /* 0x0003e40008921848 */
[----:B-1----:R-:W-:Y:S01]  /*28230*/  IMAD.MOV.U32 R2, RZ, RZ, R16 ;  /* 0x000000ffff027224 */ /* 0x002fe200078e0010 */
[----:B------:R-:W-:Y:S01]  /*28240*/  MOV R3, R21 ;  /* 0x0000001500037202 */ /* 0x000fe20000000f00 */
[----:B------:R-:W5:Y:S04]  /*28250*/  LDL.LU R16, [R1+0x774] ;  /* 0x0007740001107983 */ /* 0x000f680000300800 */
[----:B------:R-:W5:Y:S01]  /*28260*/  LDL.LU R21, [R1+0x77c] ;  /* 0x00077c0001157983 */ /* 0x000f620000300800 */
[----:B------:R-:W-:-:S03]  /*28270*/  IADD3 R17, P2, R17, UR7, RZ ;  /* 0x0000000711117c10 */ /* 0x000fc6000ff5e0ff */
[----:B------:R1:W-:Y:S01]  /*28280*/  LDGSTS.E [R4+0x23500], [R2.64], P0 ;  /* 0x2350000002047fae */ /* 0x0003e20008121848 */
[----:B------:R-:W-:-:S03]  /*28290*/  IADD3 R5, P3, R5, UR7, RZ ;  /* 0x0000000705057c10 */ /* 0x000fc6000ff7e0ff */
[----:B------:R1:W-:Y:S01]  /*282a0*/  STL [R1+0x5f4], R17 ;  /* 0x0005f41101007387 */ /* 0x0003e20000100800 */
[----:B------:R-:W-:Y:S01]  /*282b0*/  IADD3.X R24, R24, UR6, RZ, P2, !PT ;  /* 0x0000000618187c10 */ /* 0x000fe200097fe4ff */
[----:B-1----:R-:W-:Y:S01]  /*282c0*/  IMAD.MOV.U32 R2, RZ, RZ, R17 ;  /* 0x000000ffff027224 */ /* 0x002fe200078e0011 */
[----:B------:R-:W-:-:S03]  /*282d0*/  IADD3.X R19, R19, UR6, RZ, P3, !PT ;  /* 0x0000000613137c10 */ /* 0x000fc60009ffe4ff */
[----:B------:R1:W-:Y:S04]  /*282e0*/  STL [R1+0x5f0], R24 ;  /* 0x0005f01801007387 */ /* 0x0003e80000100800 */
[----:B------:R1:W-:Y:S04]  /*282f0*/  STL [R1+0x5fc], R5 ;  /* 0x0005fc0501007387 */ /* 0x0003e80000100800 */
[----:B------:R-:W5:Y:S01]  /*28300*/  LDL.LU R17, [R1+0x770] ;  /* 0x0007700001117983 */ /* 0x000f620000300800 */
[----:B------:R-:W-:-:S03]  /*28310*/  IMAD.MOV.U32 R3, RZ, RZ, R24 ;  /* 0x000000ffff037224 */ /* 0x000fc600078e0018 */
[----:B------:R1:W-:Y:S04]  /*28320*/  STL [R1+0x5f8], R19 ;  /* 0x0005f81301007387 */ /* 0x0003e80000100800 */
[----:B-1----:R-:W5:Y:S04]  /*28330*/  LDL.LU R24, [R1+0x778] ;  /* 0x0007780001187983 */ /* 0x002f680000300800 */
[----:B------:R1:W-:Y:S02]  /*28340*/  LDGSTS.E [R4+0x24400], [R2.64], P1 ;  /* 0x2440000002047fae */ /* 0x0003e40008921848 */
[----:B-1----:R-:W-:-:S02]  /*28350*/  IMAD.MOV.U32 R2, RZ, RZ, R5 ;  /* 0x000000ffff027224 */ /* 0x002fc400078e0005 */
[----:B------:R-:W-:Y:S01]  /*28360*/  IMAD.MOV.U32 R3, RZ, RZ, R19 ;  /* 0x000000ffff037224 */ /* 0x000fe200078e0013 */
[----:B------:R-:W5:Y:S04]  /*28370*/  LDL.LU R5, [R1+0x404] ;  /* 0x0004040001057983 */ /* 0x000f680000300800 */
[----:B------:R1:W-:Y:S04]  /*28380*/  LDGSTS.E [R4+0x24500], [R2.64], P0 ;  /* 0x2450000002047fae */ /* 0x0003e80008121848 */
[----:B------:R-:W5:Y:S01]  /*28390*/  LDL.LU R19, [R1+0x40c] ;  /* 0x00040c0001137983 */ /* 0x000f620000300800 */
[----:B---3--:R-:W-:-:S04]  /*283a0*/  IADD3 R27, P2, R27, UR7, RZ ;  /* 0x000000071b1b7c10 */ /* 0x008fc8000ff5e0ff */
[----:B-1----:R-:W-:Y:S02]  /*283b0*/  MOV R2, R27 ;  /* 0x0000001b00027202 */ /* 0x002fe40000000f00 */
[----:B----4-:R-:W-:Y:S02]  /*283c0*/  IADD3 R20, P3, R20, UR7, RZ ;  /* 0x0000000714147c10 */ /* 0x010fe4000ff7e0ff */
[----:B------:R-:W-:Y:S01]  /*283d0*/  IADD3.X R28, R28, UR6, RZ, P2, !PT ;  /* 0x000000061c1c7c10 */ /* 0x000fe200097fe4ff */
[----:B------:R-:W-:Y:S01]  /*283e0*/  STL [R1+0x674], R27 ;  /* 0x0006741b01007387 */ /* 0x000fe20000100800 */
[----:B--2---:R-:W-:-:S03]  /*283f0*/  IADD3.X R22, R22, UR6, RZ, P3, !PT ;  /* 0x0000000616167c10 */ /* 0x004fc60009ffe4ff */
[----:B------:R-:W-:Y:S01]  /*28400*/  IMAD.MOV.U32 R3, RZ, RZ, R28 ;  /* 0x000000ffff037224 */ /* 0x000fe200078e001c */
[----:B------:R-:W-:Y:S04]  /*28410*/  STL [R1+0x670], R28 ;  /* 0x0006701c01007387 */ /* 0x000fe80000100800 */
[----:B------:R1:W-:Y:S04]  /*28420*/  STL [R1+0x67c], R20 ;  /* 0x00067c1401007387 */ /* 0x0003e80000100800 */
[----:B------:R2:W-:Y:S04]  /*28430*/  LDGSTS.E [R4+0x25400], [R2.64], P1 ;  /* 0x2540000002047fae */ /* 0x0005e80008921848 */
[----:B------:R3:W-:Y:S01]  /*28440*/  STL [R1+0x678], R22 ;  /* 0x0006781601007387 */ /* 0x0007e20000100800 */
[----:B--2---:R-:W-:Y:S01]  /*28450*/  IMAD.MOV.U32 R2, RZ, RZ, R20 ;  /* 0x000000ffff027224 */ /* 0x004fe200078e0014 */
[----:B-----5:R-:W-:-:S02]  /*28460*/  IADD3 R6, P2, R6, UR7, RZ ;  /* 0x0000000706067c10 */ /* 0x020fc4000ff5e0ff */
[----:B-1----:R-:W2:Y:S01]  /*28470*/  LDL.LU R20, [R1+0x400] ;  /* 0x0004000001147983 */ /* 0x002ea20000300800 */
[----:B------:R-:W-:Y:S01]  /*28480*/  IMAD.MOV.U32 R3, RZ, RZ, R22 ;  /* 0x000000ffff037224 */ /* 0x000fe200078e0016 */
[----:B------:R-:W-:Y:S02]  /*28490*/  IADD3 R18, P3, R18, UR7, RZ ;  /* 0x0000000712127c10 */ /* 0x000fe4000ff7e0ff */
[----:B---3--:R-:W3:Y:S04]  /*284a0*/  LDL.LU R22, [R1+0x408] ;  /* 0x0004080001167983 */ /* 0x008ee80000300800 */
[----:B------:R1:W-:Y:S04]  /*284b0*/  LDGSTS.E [R4+0x25500], [R2.64], P0 ;  /* 0x2550000002047fae */ /* 0x0003e80008121848 */
[----:B------:R4:W-:Y:S01]  /*284c0*/  STL [R1+0x6f4], R6 ;  /* 0x0006f40601007387 */ /* 0x0009e20000100800 */
[----:B-1----:R-:W-:Y:S01]  /*284d0*/  IMAD.MOV.U32 R2, RZ, RZ, R6 ;  /* 0x000000ffff027224 */ /* 0x002fe200078e0006 */
[----:B------:R-:W-:-:S04]  /*284e0*/  IADD3.X R7, R7, UR6, RZ, P2, !PT ;  /* 0x0000000607077c10 */ /* 0x000fc800097fe4ff */
[----:B------:R-:W-:Y:S01]  /*284f0*/  MOV R3, R7 ;  /* 0x0000000700037202 */ /* 0x000fe20000000f00 */
[----:B------:R1:W-:Y:S01]  /*28500*/  STL [R1+0x6f0], R7 ;  /* 0x0006f00701007387 */ /* 0x0003e20000100800 */
[----:B------:R-:W-:-:S03]  /*28510*/  IADD3.X R23, R23, UR6, RZ, P3, !PT ;  /* 0x0000000617177c10 */ /* 0x000fc60009ffe4ff */
[----:B------:R5:W-:Y:S04]  /*28520*/  STL [R1+0x6fc], R18 ;  /* 0x0006fc1201007387 */ /* 0x000be80000100800 */
[----:B----4-:R-:W4:Y:S04]  /*28530*/  LDL.LU R6, [R1+0x484] ;  /* 0x0004840001067983 */ /* 0x010f280000300800 */
[----:B------:R5:W-:Y:S04]  /*28540*/  STL [R1+0x6f8], R23 ;  /* 0x0006f81701007387 */ /* 0x000be80000100800 */
[----:B------:R5:W-:Y:S04]  /*28550*/  LDGSTS.E [R4+0x26400], [R2.64], P1 ;  /* 0x2640000002047fae */ /* 0x000be80008921848 */
[----:B-1----:R-:W4:Y:S01]  /*28560*/  LDL.LU R7, [R1+0x48c] ;  /* 0x00048c0001077983 */ /* 0x002f220000300800 */
[----:B------:R-:W-:Y:S01]  /*28570*/  IADD3 R16, P2, R16, UR7, RZ ;  /* 0x0000000710107c10 */ /* 0x000fe2000ff5e0ff */
[----:B-----5:R-:W-:-:S02]  /*28580*/  IMAD.MOV.U32 R2, RZ, RZ, R18 ;  /* 0x000000ffff027224 */ /* 0x020fc400078e0012 */
[----:B------:R-:W5:Y:S01]  /*28590*/  LDL.LU R18, [R1+0x480] ;  /* 0x0004800001127983 */ /* 0x000f620000300800 */
[----:B------:R-:W-:Y:S01]  /*285a0*/  IMAD.MOV.U32 R3, RZ, RZ, R23 ;  /* 0x000000ffff037224 */ /* 0x000fe200078e0017 */
[----:B------:R-:W-:Y:S02]  /*285b0*/  IADD3 R21, P3, R21, UR7, RZ ;  /* 0x0000000715157c10 */ /* 0x000fe4000ff7e0ff */
[----:B------:R-:W5:Y:S04]  /*285c0*/  LDL.LU R23, [R1+0x488] ;  /* 0x0004880001177983 */ /* 0x000f680000300800 */
[----:B------:R1:W-:Y:S04]  /*285d0*/  LDGSTS.E [R4+0x26500], [R2.64], P0 ;  /* 0x2650000002047fae */ /* 0x0003e80008121848 */
[----:B------:R-:W-:Y:S01]  /*285e0*/  STL [R1+0x774], R16 ;  /* 0x0007741001007387 */ /* 0x000fe20000100800 */
[----:B------:R-:W-:Y:S01]  /*285f0*/  IADD3.X R17, R17, UR6, RZ, P2, !PT ;  /* 0x0000000611117c10 */ /* 0x000fe200097fe4ff */
[----:B-1----:R-:W-:-:S04]  /*28600*/  IMAD.MOV.U32 R2, RZ, RZ, R16 ;  /* 0x000000ffff027224 */ /* 0x002fc800078e0010 */
[----:B------:R-:W-:Y:S01]  /*28610*/  IMAD.MOV.U32 R3, RZ, RZ, R17 ;  /* 0x000000ffff037224 */ /* 0x000fe200078e0011 */
[----:B------:R1:W-:Y:S01]  /*28620*/  STL [R1+0x770], R17 ;  /* 0x0007701101007387 */ /* 0x0003e20000100800 */
[----:B------:R-:W-:-:S03]  /*28630*/  IADD3.X R24, R24, UR6, RZ, P3, !PT ;  /* 0x0000000618187c10 */ /* 0x000fc60009ffe4ff */
[----:B------:R-:W-:Y:S04]  /*28640*/  STL [R1+0x77c], R21 ;  /* 0x00077c1501007387 */ /* 0x000fe80000100800 */
[----:B------:R1:W-:Y:S04]  /*28650*/  LDGSTS.E [R4+0x27400], [R2.64], P1 ;  /* 0x2740000002047fae */ /* 0x0003e80008921848 */
[----:B-1----:R-:W5:Y:S04]  /*28660*/  LDL.LU R17, [R1+0x504] ;  /* 0x0005040001117983 */ /* 0x002f680000300800 */
[----:B------:R1:W-:Y:S04]  /*28670*/  STL [R1+0x778], R24 ;  /* 0x0007781801007387 */ /* 0x0003e80000100800 */
[----:B------:R-:W5:Y:S01]  /*28680*/  LDL.LU R16, [R1+0x50c] ;  /* 0x00050c0001107983 */ /* 0x000f620000300800 */
[----:B------:R-:W-:Y:S01]  /*28690*/  IMAD.MOV.U32 R3, RZ, RZ, R24 ;  /* 0x000000ffff037224 */ /* 0x000fe200078e0018 */
[----:B------:R-:W-:-:S02]  /*286a0*/  MOV R2, R21 ;  /* 0x0000001500027202 */ /* 0x000fc40000000f00 */
[----:B-1----:R-:W5:Y:S04]  /*286b0*/  LDL.LU R24, [R1+0x500] ;  /* 0x0005000001187983 */ /* 0x002f680000300800 */
[----:B------:R-:W5:Y:S01]  /*286c0*/  LDL.LU R21, [R1+0x508] ;  /* 0x0005080001157983 */ /* 0x000f620000300800 */
[----:B------:R-:W-:Y:S02]  /*286d0*/  IADD3 R5, P2, R5, UR7, RZ ;  /* 0x0000000705057c10 */ /* 0x000fe4000ff5e0ff */
[----:B------:R-:W-:Y:S01]  /*286e0*/  LOP3.LUT R27, R203, 0x30, RZ, 0x3c, !PT ;  /* 0x00000030cb1b7812 */ /* 0x000fe200078e3cff */
[----:B------:R1:W-:Y:S01]  /*286f0*/  LDGSTS.E [R4+0x27500], [R2.64], P0 ;  /* 0x2750000002047fae */ /* 0x0003e20008121848 */
[----:B------:R-:W-:-:S03]  /*28700*/  IADD3 R19, P3, R19, UR7, RZ ;  /* 0x0000000713137c10 */ /* 0x000fc6000ff7e0ff */
[----:B------:R-:W-:Y:S01]  /*28710*/  STL [R1+0x404], R5 ;  /* 0x0004040501007387 */ /* 0x000fe20000100800 */
[----:B-1----:R-:W-:-:S03]  /*28720*/  IMAD.U32 R4, RZ, RZ, UR5 ;  /* 0x00000005ff047e24 */ /* 0x002fc6000f8e00ff */
[----:B------:R-:W-:Y:S01]  /*28730*/  STL [R1+0x40c], R19 ;  /* 0x00040c1301007387 */ /* 0x000fe20000100800 */
[----:B------:R-:W-:Y:S02]  /*28740*/  IMAD.MOV.U32 R2, RZ, RZ, R5 ;  /* 0x000000ffff027224 */ /* 0x000fe400078e0005 */
[----:B------:R-:W-:Y:S01]  /*28750*/  IMAD R4, R4, 0x8000, R27 ;  /* 0x0000800004047824 */ /* 0x000fe200078e021b */
[----:B--2---:R-:W-:-:S04]  /*28760*/  IADD3.X R20, R20, UR6, RZ, P2, !PT ;  /* 0x0000000614147c10 */ /* 0x004fc800097fe4ff */
[----:B------:R-:W-:Y:S01]  /*28770*/  MOV R3, R20 ;  /* 0x0000001400037202 */ /* 0x000fe20000000f00 */
[----:B------:R1:W-:Y:S01]  /*28780*/  STL [R1+0x400], R20 ;  /* 0x0004001401007387 */ /* 0x0003e20000100800 */
[----:B---3--:R-:W-:-:S03]  /*28790*/  IADD3.X R22, R22, UR6, RZ, P3, !PT ;  /* 0x0000000616167c10 */ /* 0x008fc60009ffe4ff */
[----:B------:R2:W-:Y:S04]  /*287a0*/  LDGSTS.E [R4+0x20600], [R2.64], P1 ;  /* 0x2060000002047fae */ /* 0x0005e80008921848 */
[----:B-1----:R-:W3:Y:S04]  /*287b0*/  LDL.LU R20, [R1+0x584] ;  /* 0x0005840001147983 */ /* 0x002ee80000300800 */
[----:B------:R-:W3:Y:S01]  /*287c0*/  LDL.LU R5, [R1+0x58c] ;  /* 0x00058c0001057983 */ /* 0x000ee20000300800 */
[----:B--2---:R-:W-:-:S03]  /*287d0*/  IMAD.MOV.U32 R3, RZ, RZ, R22 ;  /* 0x000000ffff037224 */ /* 0x004fc600078e0016 */
[----:B------:R1:W-:Y:S01]  /*287e0*/  STL [R1+0x408], R22 ;  /* 0x0004081601007387 */ /* 0x0003e20000100800 */
[----:B------:R-:W-:-:S05]  /*287f0*/  IMAD.MOV.U32 R2, RZ, RZ, R19 ;  /* 0x000000ffff027224 */ /* 0x000fca00078e0013 */
[----:B------:R2:W-:Y:S04]  /*28800*/  LDGSTS.E [R4+0x20700], [R2.64], P0 ;  /* 0x2070000002047fae */ /* 0x0005e80008121848 */
[----:B-1----:R-:W3:Y:S04]  /*28810*/  LDL.LU R22, [R1+0x580] ;  /* 0x0005800001167983 */ /* 0x002ee80000300800 */
[----:B------:R-:W3:Y:S01]  /*28820*/  LDL.LU R19, [R1+0x588] ;  /* 0x0005880001137983 */ /* 0x000ee20000300800 */
[----:B----4-:R-:W-:-:S05]  /*28830*/  IADD3 R6, P2, R6, UR7, RZ ;  /* 0x0000000706067c10 */ /* 0x010fca000ff5e0ff */
[----:B------:R-:W-:Y:S01]  /*28840*/  STL [R1+0x484], R6 ;  /* 0x0004840601007387 */ /* 0x000fe20000100800 */
[----:B--2---:R-:W-:Y:S01]  /*28850*/  IMAD.MOV.U32 R2, RZ, RZ, R6 ;  /* 0x000000ffff027224 */ /* 0x004fe200078e0006 */
[----:B------:R-:W-:Y:S02]  /*28860*/  IADD3 R7, P3, R7, UR7, RZ ;  /* 0x0000000707077c10 */ /* 0x000fe4000ff7e0ff */
[----:B-----5:R-:W-:Y:S02]  /*28870*/  IADD3.X R18, R18, UR6, RZ, P2, !PT ;  /* 0x0000000612127c10 */ /* 0x020fe400097fe4ff */
[----:B------:R-:W-:-:S03]  /*28880*/  IADD3.X R23, R23, UR6, RZ, P3, !PT ;  /* 0x0000000617177c10 */ /* 0x000fc60009ffe4ff */
[----:B------:R-:W-:Y:S01]  /*28890*/  IMAD.MOV.U32 R3, RZ, RZ, R18 ;  /* 0x000000ffff037224 */ /* 0x000fe200078e0012 */
[----:B------:R1:W-:Y:S04]  /*288a0*/  STL [R1+0x480], R18 ;  /* 0x0004801201007387 */ /* 0x0003e80000100800 */
[----:B------:R-:W-:Y:S04]  /*288b0*/  STL [R1+0x48c], R7 ;  /* 0x00048c0701007387 */ /* 0x000fe80000100800 */
[----:B------:R2:W-:Y:S04]  /*288c0*/  LDGSTS.E [R4+0x21600], [R2.64], P1 ;  /* 0x2160000002047fae */ /* 0x0005e80008921848 */
[----:B-1----:R-:W4:Y:S04]  /*288d0*/  LDL.LU R18, [R1+0x604] ;  /* 0x0006040001127983 */ /* 0x002f280000300800 */
[----:B------:R1:W-:Y:S04]  /*288e0*/  STL [R1+0x488], R23 ;  /* 0x0004881701007387 */ /* 0x0003e80000100800 */
[----:B------:R-:W5:Y:S01]  /*288f0*/  LDL.LU R6, [R1+0x60c] ;  /* 0x00060c0001067983 */ /* 0x000f620000300800 */
[----:B--2---:R-:W-:-:S03]  /*28900*/  IMAD.MOV.U32 R3, RZ, RZ, R23 ;  /* 0x000000ffff037224 */ /* 0x004fc600078e0017 */
[----:B-1----:R-:W2:Y:S01]  /*28910*/  LDL.LU R23, [R1+0x600] ;  /* 0x0006000001177983 */ /* 0x002ea20000300800 */
[----:B------:R-:W-:-:S03]  /*28920*/  MOV R2, R7 ;  /* 0x0000000700027202 */ /* 0x000fc60000000f00 */
[----:B------:R-:W2:Y:S04]  /*28930*/  LDL.LU R7, [R1+0x608] ;  /* 0x0006080001077983 */ /* 0x000ea80000300800 */
[----:B------:R1:W-:Y:S01]  /*28940*/  LDGSTS.E [R4+0x21700], [R2.64], P0 ;  /* 0x2170000002047fae */ /* 0x0003e20008121848 */
[----:B------:R-:W-:Y:S02]  /*28950*/  IADD3 R17, P2, R17, UR7, RZ ;  /* 0x0000000711117c10 */ /* 0x000fe4000ff5e0ff */
[----:B------:R-:W-:-:S03]  /*28960*/  IADD3 R16, P3, R16, UR7, RZ ;  /* 0x0000000710107c10 */ /* 0x000fc6000ff7e0ff */
[----:B------:R1:W-:Y:S01]  /*28970*/  STL [R1+0x504], R17 ;  /* 0x0005041101007387 */ /* 0x0003e20000100800 */
[----:B------:R-:W-:Y:S02]  /*28980*/  IADD3.X R24, R24, UR6, RZ, P2, !PT ;  /* 0x0000000618187c10 */ /* 0x000fe400097fe4ff */
[----:B------:R-:W-:-:S03]  /*28990*/  IADD3.X R21, R21, UR6, RZ, P3, !PT ;  /* 0x0000000615157c10 */ /* 0x000fc60009ffe4ff */
[----:B------:R1:W-:Y:S02]  /*289a0*/  STL [R1+0x500], R24 ;  /* 0x0005001801007387 */ /* 0x0003e40000100800 */
[----:B-1----:R-:W-:Y:S02]  /*289b0*/  IMAD.MOV.U32 R2, RZ, RZ, R17 ;  /* 0x000000ffff027224 */ /* 0x002fe400078e0011 */
[----:B------:R1:W-:Y:S04]  /*289c0*/  STL [R1+0x50c], R16 ;  /* 0x00050c1001007387 */ /* 0x0003e80000100800 */
[----:B------:R-:W2:Y:S04]  /*289d0*/  LDL.LU R27, [R1+0x684] ;  /* 0x00068400011b7983 */ /* 0x000ea80000300800 */
[----:B------:R1:W-:Y:S04]  /*289e0*/  STL [R1+0x508], R21 ;  /* 0x0005081501007387 */ /* 0x0003e80000100800 */
[----:B------:R-:W2:Y:S04]  /*289f0*/  LDL.LU R17, [R1+0x68c] ;  /* 0x00068c0001117983 */ /* 0x000ea80000300800 */
[----:B------:R-:W2:Y:S01]  /*28a00*/  LDL.LU R28, [R1+0x680] ;  /* 0x00068000011c7983 */ /* 0x000ea20000300800 */
[----:B------:R-:W-:-:S03]  /*28a10*/  IMAD.MOV.U32 R3, RZ, RZ, R24 ;  /* 0x000000ffff037224 */ /* 0x000fc600078e0018 */
[----:B------:R-:W2:Y:S04]  /*28a20*/  LDL.LU R24, [R1+0x688] ;  /* 0x0006880001187983 */ /* 0x000ea80000300800 */
[----:B------:R1:W-:Y:S02]  /*28a30*/  LDGSTS.E [R4+0x22600], [R2.64], P1 ;  /* 0x2260000002047fae */ /* 0x0003e40008921848 */
[----:B-1----:R-:W-:Y:S01]  /*28a40*/  IMAD.MOV.U32 R2, RZ, RZ, R16 ;  /* 0x000000ffff027224 */ /* 0x002fe200078e0010 */
[----:B------:R-:W-:Y:S01]  /*28a50*/  MOV R3, R21 ;  /* 0x0000001500037202 */ /* 0x000fe20000000f00 */
[----:B------:R-:W2:Y:S04]  /*28a60*/  LDL.LU R16, [R1+0x704] ;  /* 0x0007040001107983 */ /* 0x000ea80000300800 */
[----:B------:R-:W2:Y:S04]  /*28a70*/  LDL.LU R21, [R1+0x70c] ;  /* 0x00070c0001157983 */ /* 0x000ea80000300800 */
[----:B------:R1:W-:Y:S01]  /*28a80*/  LDGSTS.E [R4+0x22700], [R2.64], P0 ;  /* 0x2270000002047fae */ /* 0x0003e20008121848 */
[----:B---3--:R-:W-:-:S02]  /*28a90*/  IADD3 R20, P2, R20, UR7, RZ ;  /* 0x0000000714147c10 */ /* 0x008fc4000ff5e0ff */
[----:B------:R-:W-:-:S03]  /*28aa0*/  IADD3 R5, P3, R5, UR7, RZ ;  /* 0x0000000705057c10 */ /* 0x000fc6000ff7e0ff */
[----:B------:R3:W-:Y:S01]  /*28ab0*/  STL [R1+0x584], R20 ;  /* 0x0005841401007387 */ /* 0x0007e20000100800 */
[----:B-1----:R-:W-:Y:S01]  /*28ac0*/  IMAD.MOV.U32 R2, RZ, RZ, R20 ;  /* 0x000000ffff027224 */ /* 0x002fe200078e0014 */
[----:B------:R-:W-:Y:S02]  /*28ad0*/  IADD3.X R22, R22, UR6, RZ, P2, !PT ;  /* 0x0000000616167c10 */ /* 0x000fe400097fe4ff */
[----:B------:R-:W-:-:S03]  /*28ae0*/  IADD3.X R19, R19, UR6, RZ, P3, !PT ;  /* 0x0000000613137c10 */ /* 0x000fc60009ffe4ff */
[----:B------:R1:W-:Y:S04]  /*28af0*/  STL [R1+0x580], R22 ;  /* 0x0005801601007387 */ /* 0x0003e80000100800 */
[----:B------:R1:W-:Y:S04]  /*28b00*/  STL [R1+0x58c], R5 ;  /* 0x00058c0501007387 */ /* 0x0003e80000100800 */
[----:B---3--:R-:W3:Y:S01]  /*28b10*/  LDL.LU R20, [R1+0x700] ;  /* 0x0007000001147983 */ /* 0x008ee20000300800 */
[----:B------:R-:W-:-:S03]  /*28b20*/  IMAD.MOV.U32 R3, RZ, RZ, R22 ;  /* 0x000000ffff037224 */ /* 0x000fc600078e0016 */
[----:B------:R4:W-:Y:S04]  /*28b30*/  STL [R1+0x588], R19 ;  /* 0x0005881301007387 */ /* 0x0009e80000100800 */
[----:B-1----:R-:W3:Y:S04]  /*28b40*/  LDL.LU R22, [R1+0x708] ;  /* 0x0007080001167983 */ /* 0x002ee80000300800 */
[----:B------:R1:W-:Y:S02]  /*28b50*/  LDGSTS.E [R4+0x23600], [R2.64], P1 ;  /* 0x2360000002047fae */ /* 0x0003e40008921848 */
[----:B-1----:R-:W-:-:S02]  /*28b60*/  IMAD.MOV.U32 R2, RZ, RZ, R5 ;  /* 0x000000ffff027224 */ /* 0x002fc400078e0005 */
[----:B------:R-:W-:Y:S01]  /*28b70*/  IMAD.MOV.U32 R3, RZ, RZ, R19 ;  /* 0x000000ffff037224 */ /* 0x000fe200078e0013 */
[----:B------:R-:W3:Y:S04]  /*28b80*/  LDL.LU R5, [R1+0x784] ;  /* 0x0007840001057983 */ /* 0x000ee80000300800 */
[----:B----4-:R-:W4:Y:S01]  /*28b90*/  LDL.LU R19, [R1+0x78c] ;  /* 0x00078c0001137983 */ /* 0x010f220000300800 */
[----:B------:R-:W-:-:S03]  /*28ba0*/  IADD3 R18, P2, R18, UR7, RZ ;  /* 0x0000000712127c10 */ /* 0x000fc6000ff5e0ff */
[----:B------:R1:W-:Y:S04]  /*28bb0*/  LDGSTS.E [R4+0x23700], [R2.64], P0 ;  /* 0x2370000002047fae */ /* 0x0003e80008121848 */
[----:B------:R1:W-:Y:S01]  /*28bc0*/  STL [R1+0x604], R18 ;  /* 0x0006041201007387 */ /* 0x0003e20000100800 */
[----:B-----5:R-:W-:Y:S02]  /*28bd0*/  IADD3 R6, P3, R6, UR7, RZ ;  /* 0x0000000706067c10 */ /* 0x020fe4000ff7e0ff */
[----:B--2---:R-:W-:Y:S02]  /*28be0*/  IADD3.X R23, R23, UR6, RZ, P2, !PT ;  /* 0x0000000617177c10 */ /* 0x004fe400097fe4ff */
[----:B-1----:R-:W-:Y:S02]  /*28bf0*/  MOV R2, R18 ;  /* 0x0000001200027202 */ /* 0x002fe40000000f00 */
[----:B------:R-:W-:Y:S01]  /*28c00*/  IADD3.X R7, R7, UR6, RZ, P3, !PT ;  /* 0x0000000607077c10 */ /* 0x000fe20009ffe4ff */
[----:B------:R1:W-:Y:S01]  /*28c10*/  STL [R1+0x600], R23 ;  /* 0x0006001701007387 */ /* 0x0003e20000100800 */
[----:B------:R-:W-:-:S03]  /*28c20*/  IMAD.MOV.U32 R3, RZ, RZ, R23 ;  /* 0x000000ffff037224 */ /* 0x000fc600078e0017 */
[----:B------:R2:W-:Y:S04]  /*28c30*/  STL [R1+0x60c], R6 ;  /* 0x00060c0601007387 */ /* 0x0005e80000100800 */
[----:B------:R-:W5:Y:S04]  /*28c40*/  LDL.LU R18, [R1+0x780] ;  /* 0x0007800001127983 */ /* 0x000f680000300800 */
[----:B------:R2:W-:Y:S04]  /*28c50*/  STL [R1+0x608], R7 ;  /* 0x0006080701007387 */ /* 0x0005e80000100800 */
[----:B-1----:R-:W5:Y:S04]  /*28c60*/  LDL.LU R23, [R1+0x788] ;  /* 0x0007880001177983 */ /* 0x002f680000300800 */
[----:B------:R1:W-:Y:S01]  /*28c70*/  LDGSTS.E [R4+0x24600], [R2.64], P1 ;  /* 0x2460000002047fae */ /* 0x0003e20008921848 */
[----:B------:R-:W-:Y:S01]  /*28c80*/  IADD3 R27, P2, R27, UR7, RZ ;  /* 0x000000071b1b7c10 */ /* 0x000fe2000ff5e0ff */
[----:B-1----:R-:W-:-:S02]  /*28c90*/  IMAD.MOV.U32 R2, RZ, RZ, R6 ;  /* 0x000000ffff027224 */ /* 0x002fc400078e0006 */
[----:B------:R-:W-:Y:S01]  /*28ca0*/  IMAD.MOV.U32 R3, RZ, RZ, R7 ;  /* 0x000000ffff037224 */ /* 0x000fe200078e0007 */
[----:B--2---:R-:W5:Y:S01]  /*28cb0*/  LDL.LU R6, [R1+0x414] ;  /* 0x0004140001067983 */ /* 0x004f620000300800 */
[----:B------:R-:W-:-:S03]  /*28cc0*/  IADD3 R17, P3, R17, UR7, RZ ;  /* 0x0000000711117c10 */ /* 0x000fc6000ff7e0ff */
[----:B------:R1:W-:Y:S01]  /*28cd0*/  LDGSTS.E [R4+0x24700], [R2.64], P0 ;  /* 0x2470000002047fae */ /* 0x0003e20008121848 */
[----:B------:R-:W-:-:S03]  /*28ce0*/  IADD3.X R28, R28, UR6, RZ, P2, !PT ;  /* 0x000000061c1c7c10 */ /* 0x000fc600097fe4ff */
[----:B------:R-:W5:Y:S01]  /*28cf0*/  LDL.LU R7, [R1+0x41c] ;  /* 0x00041c0001077983 */ /* 0x000f620000300800 */
[----:B------:R-:W-:-:S03]  /*28d00*/  IADD3.X R24, R24, UR6, RZ, P3, !PT ;  /* 0x0000000618187c10 */ /* 0x000fc60009ffe4ff */
[----:B------:R-:W-:Y:S01]  /*28d10*/  STL [R1+0x684], R27 ;  /* 0x0006841b01007387 */ /* 0x000fe20000100800 */
[----:B-1----:R-:W-:Y:S01]  /*28d20*/  IMAD.MOV.U32 R2, RZ, RZ, R27 ;  /* 0x000000ffff027224 */ /* 0x002fe200078e001b */
[----:B------:R-:W-:Y:S02]  /*28d30*/  MOV R3, R28 ;  /* 0x0000001c00037202 */ /* 0x000fe40000000f00 */
[----:B------:R-:W-:Y:S04]  /*28d40*/  STL [R1+0x680], R28 ;  /* 0x0006801c01007387 */ /* 0x000fe80000100800 */
[----:B------:R1:W-:Y:S04]  /*28d50*/  STL [R1+0x68c], R17 ;  /* 0x00068c1101007387 */ /* 0x0003e80000100800 */
[----:B------:R1:W-:Y:S04]  /*28d60*/  LDGSTS.E [R4+0x25600], [R2.64], P1 ;  /* 0x2560000002047fae */ /* 0x0003e80008921848 */
[----:B------:R1:W-:Y:S02]  /*28d70*/  STL [R1+0x688], R24 ;  /* 0x0006881801007387 */ /* 0x0003e40000100800 */
[----:B-1----:R-:W-:-:S02]  /*28d80*/  IMAD.MOV.U32 R2, RZ, RZ, R17 ;  /* 0x000000ffff027224 */ /* 0x002fc400078e0011 */
[----:B------:R-:W5:Y:S01]  /*28d90*/  LDL.LU R17, [R1+0x410] ;  /* 0x0004100001117983 */ /* 0x000f620000300800 */
[----:B------:R-:W-:-:S03]  /*28da0*/  IMAD.MOV.U32 R3, RZ, RZ, R24 ;  /* 0x000000ffff037224 */ /* 0x000fc600078e0018 */
[----:B------:R-:W5:Y:S01]  /*28db0*/  LDL.LU R24, [R1+0x418] ;  /* 0x0004180001187983 */ /* 0x000f620000300800 */
[----:B------:R-:W-:Y:S02]  /*28dc0*/  IADD3 R16, P2, R16, UR7, RZ ;  /* 0x0000000710107c10 */ /* 0x000fe4000ff5e0ff */
[----:B------:R-:W-:Y:S01]  /*28dd0*/  IADD3 R21, P3, R21, UR7, RZ ;  /* 0x0000000715157c10 */ /* 0x000fe2000ff7e0ff */
[----:B------:R1:W-:Y:S04]  /*28de0*/  LDGSTS.E [R4+0x25700], [R2.64], P0 ;  /* 0x2570000002047fae */ /* 0x0003e80008121848 */
[----:B------:R3:W-:Y:S01]  /*28df0*/  STL [R1+0x704], R16 ;  /* 0x0007041001007387 */ /* 0x0007e20000100800 */
[----:B-1----:R-:W-:Y:S01]  /*28e00*/  IMAD.MOV.U32 R2, RZ, RZ, R16 ;  /* 0x000000ffff027224 */ /* 0x002fe200078e0010 */
[----:B---3--:R-:W-:-:S05]  /*28e10*/  IADD3.X R20, R20, UR6, RZ, P2, !PT ;  /* 0x0000000614147c10 */ /* 0x008fca00097fe4ff */
[----:B------:R-:W-:Y:S01]  /*28e20*/  IMAD.MOV.U32 R3, RZ, RZ, R20 ;  /* 0x000000ffff037224 */ /* 0x000fe200078e0014 */
[----:B------:R1:W-:Y:S01]  /*28e30*/  STL [R1+0x700], R20 ;  /* 0x0007001401007387 */ /* 0x0003e20000100800 */
[----:B------:R-:W-:-:S03]  /*28e40*/  IADD3.X R22, R22, UR6, RZ, P3, !PT ;  /* 0x0000000616167c10 */ /* 0x000fc60009ffe4ff */
[----:B------:R3:W-:Y:S04]  /*28e50*/  STL [R1+0x70c], R21 ;  /* 0x00070c1501007387 */ /* 0x0007e80000100800 */
[----:B------:R-:W2:Y:S04]  /*28e60*/  LDL.LU R16, [R1+0x494] ;  /* 0x0004940001107983 */ /* 0x000ea80000300800 */
[----:B------:R3:W-:Y:S04]  /*28e70*/  STL [R1+0x708], R22 ;  /* 0x0007081601007387 */ /* 0x0007e80000100800 */
[----:B------:R3:W-:Y:S04]  /*28e80*/  LDGSTS.E [R4+0x26600], [R2.64], P1 ;  /* 0x2660000002047fae */ /* 0x0007e80008921848 */
[----:B-1----:R-:W2:Y:S01]  /*28e90*/  LDL.LU R20, [R1+0x49c] ;  /* 0x00049c0001147983 */ /* 0x002ea20000300800 */
[----:B------:R-:W-:-:S02]  /*28ea0*/  IADD3 R5, P2, R5, UR7, RZ ;  /* 0x0000000705057c10 */ /* 0x000fc4000ff5e0ff */
[----:B---3--:R-:W-:Y:S02]  /*28eb0*/  MOV R2, R21 ;  /* 0x0000001500027202 */ /* 0x008fe40000000f00 */
[----:B------:R-:W3:Y:S01]  /*28ec0*/  LDL.LU R21, [R1+0x490] ;  /* 0x0004900001157983 */ /* 0x000ee20000300800 */
[----:B------:R-:W-:Y:S01]  /*28ed0*/  IMAD.MOV.U32 R3, RZ, RZ, R22 ;  /* 0x000000ffff037224 */ /* 0x000fe200078e0016 */
[----:B----4-:R-:W-:Y:S02]  /*28ee0*/  IADD3 R19, P3, R19, UR7, RZ ;  /* 0x0000000713137c10 */ /* 0x010fe4000ff7e0ff */
[----:B------:R-:W4:Y:S04]  /*28ef0*/  LDL.LU R22, [R1+0x498] ;  /* 0x0004980001167983 */ /* 0x000f280000300800 */
[----:B------:R1:W-:Y:S04]  /*28f00*/  LDGSTS.E [R4+0x26700], [R2.64], P0 ;  /* 0x2670000002047fae */ /* 0x0003e80008121848 */
[----:B------:R-:W-:Y:S01]  /*28f10*/  STL [R1+0x784], R5 ;  /* 0x0007840501007387 */ /* 0x000fe20000100800 */
[----:B-1----:R-:W-:Y:S01]  /*28f20*/  IMAD.MOV.U32 R2, RZ, RZ, R5 ;  /* 0x000000ffff027224 */ /* 0x002fe200078e0005 */
[----:B-----5:R-:W-:-:S05]  /*28f30*/  IADD3.X R18, R18, UR6, RZ, P2, !PT ;  /* 0x0000000612127c10 */ /* 0x020fca00097fe4ff */
[----:B------:R-:W-:Y:S01]  /*28f40*/  IMAD.MOV.U32 R3, RZ, RZ, R18 ;  /* 0x000000ffff037224 */ /* 0x000fe200078e0012 */
[----:B------:R1:W-:Y:S01]  /*28f50*/  STL [R1+0x780], R18 ;  /* 0x0007801201007387 */ /* 0x0003e20000100800 */
[----:B------:R-:W-:-:S03]  /*28f60*/  IADD3.X R23, R23, UR6, RZ, P3, !PT ;  /* 0x0000000617177c10 */ /* 0x000fc60009ffe4ff */
[----:B------:R-:W-:Y:S04]  /*28f70*/  STL [R1+0x78c], R19 ;  /* 0x00078c1301007387 */ /* 0x000fe80000100800 */
[----:B------:R5:W-:Y:S04]  /*28f80*/  LDGSTS.E [R4+0x27600], [R2.64], P1 ;  /* 0x2760000002047fae */ /* 0x000be80008921848 */
[----:B-1----:R-:W4:Y:S04]  /*28f90*/  LDL.LU R18, [R1+0x514] ;  /* 0x0005140001127983 */ /* 0x002f280000300800 */
[----:B------:R1:W-:Y:S04]  /*28fa0*/  STL [R1+0x788], R23 ;  /* 0x0007881701007387 */ /* 0x0003e80000100800 */
[----:B------:R-:W4:Y:S01]  /*28fb0*/  LDL.LU R5, [R1+0x51c] ;  /* 0x00051c0001057983 */ /* 0x000f220000300800 */
[----:B-----5:R-:W-:Y:S01]  /*28fc0*/  MOV R3, R23 ;  /* 0x0000001700037202 */ /* 0x020fe20000000f00 */
[----:B------:R-:W-:-:S02]  /*28fd0*/  IMAD.MOV.U32 R2, RZ, RZ, R19 ;  /* 0x000000ffff027224 */ /* 0x000fc400078e0013 */
[----:B-1----:R-:W5:Y:S01]  /*28fe0*/  LDL.LU R23, [R1+0x510] ;  /* 0x0005100001177983 */ /* 0x002f620000300800 */
[----:B------:R-:W-:-:S03]  /*28ff0*/  IADD3 R6, P2, R6, UR7, RZ ;  /* 0x0000000706067c10 */ /* 0x000fc6000ff5e0ff */
[----:B------:R-:W5:Y:S01]  /*29000*/  LDL.LU R19, [R1+0x518] ;  /* 0x0005180001137983 */ /* 0x000f620000300800 */
[----:B------:R-:W-:-:S03]  /*29010*/  IADD3 R7, P3, R7, UR7, RZ ;  /* 0x0000000707077c10 */ /* 0x000fc6000ff7e0ff */
[----:B------:R1:W-:Y:S04]  /*29020*/  LDGSTS.E [R4+0x27700], [R2.64], P0 ;  /* 0x2770000002047fae */ /* 0x0003e80008121848 */
[----:B------:R-:W-:Y:S01]  /*29030*/  STL [R1+0x414], R6 ;  /* 0x0004140601007387 */ /* 0x000fe20000100800 */
[----:B-1----:R-:W-:-:S03]  /*29040*/  IMAD.U32 R4, RZ, RZ, UR5 ;  /* 0x00000005ff047e24 */ /* 0x002fc6000f8e00ff */
[----:B------:R-:W-:Y:S01]  /*29050*/  STL [R1+0x41c], R7 ;  /* 0x00041c0701007387 */ /* 0x000fe20000100800 */
[----:B------:R-:W-:Y:S02]  /*29060*/  IMAD.MOV.U32 R2, RZ, RZ, R6 ;  /* 0x000000ffff027224 */ /* 0x000fe400078e0006 */
[----:B------:R-:W-:Y:S01]  /*29070*/  IMAD R4, R4, 0x8000, R26 ;  /* 0x0000800004047824 */ /* 0x000fe200078e021a */
[----:B------:R-:W-:Y:S02]  /*29080*/  IADD3.X R17, R17, UR6, RZ, P2, !PT ;  /* 0x0000000611117c10 */ /* 0x000fe400097fe4ff */
[----:B------:R-:W-:-:S03]  /*29090*/  IADD3.X R24, R24, UR6, RZ, P3, !PT ;  /* 0x0000000618187c10 */ /* 0x000fc60009ffe4ff */
[----:B------:R-:W-:Y:S01]  /*290a0*/  IMAD.MOV.U32 R3, RZ, RZ, R17 ;  /* 0x000000ffff037224 */ /* 0x000fe200078e0011 */
[----:B------:R1:W-:Y:S04]  /*290b0*/  STL [R1+0x410], R17 ;  /* 0x0004101101007387 */ /* 0x0003e80000100800 */
[----:B------:R1:W-:Y:S04]  /*290c0*/  LDGSTS.E [R4+0x20800], [R2.64], P1 ;  /* 0x2080000002047fae */ /* 0x0003e80008921848 */
[----:B-1----:R-:W5:Y:S04]  /*290d0*/  LDL.LU R17, [R1+0x594] ;  /* 0x0005940001117983 */ /* 0x002f680000300800 */
[----:B------:R-:W5:Y:S01]  /*290e0*/  LDL.LU R6, [R1+0x59c] ;  /* 0x00059c0001067983 */ /* 0x000f620000300800 */
[----:B------:R-:W-:-:S03]  /*290f0*/  IMAD.MOV.U32 R3, RZ, RZ, R24 ;  /* 0x000000ffff037224 */ /* 0x000fc600078e0018 */
[----:B------:R1:W-:Y:S01]  /*29100*/  STL [R1+0x418], R24 ;  /* 0x0004181801007387 */ /* 0x0003e20000100800 */
[----:B------:R-:W-:-:S05]  /*29110*/  MOV R2, R7 ;  /* 0x0000000700027202 */ /* 0x000fca0000000f00 */
[----:B------:R2:W-:Y:S04]  /*29120*/  LDGSTS.E [R4+0x20900], [R2.64], P0 ;  /* 0x2090000002047fae */ /* 0x0005e80008121848 */
[----:B-1----:R-:W5:Y:S04]  /*29130*/  LDL.LU R24, [R1+0x590] ;  /* 0x0005900001187983 */ /* 0x002f680000300800 */
[----:B------:R-:W5:Y:S01]  /*29140*/  LDL.LU R7, [R1+0x598] ;  /* 0x0005980001077983 */ /* 0x000f620000300800 */
[----:B--2---:R-:W-:-:S05]  /*29150*/  IADD3 R16, P2, R16, UR7, RZ ;  /* 0x0000000710107c10 */ /* 0x004fca000ff5e0ff */
[----:B------:R-:W-:Y:S01]  /*29160*/  STL [R1+0x494], R16 ;  /* 0x0004941001007387 */ /* 0x000fe20000100800 */
[----:B------:R-:W-:Y:S01]  /*29170*/  IMAD.MOV.U32 R2, RZ, RZ, R16 ;  /* 0x000000ffff027224 */ /* 0x000fe200078e0010 */
[----:B------:R-:W-:Y:S02]  /*29180*/  IADD3 R20, P3, R20, UR7, RZ ;  /* 0x0000000714147c10 */ /* 0x000fe4000ff7e0ff */
[----:B---3--:R-:W-:Y:S02]  /*29190*/  IADD3.X R21, R21, UR6, RZ, P2, !PT ;  /* 0x0000000615157c10 */ /* 0x008fe400097fe4ff */
[----:B----4-:R-:W-:-:S03]  /*291a0*/  IADD3.X R22, R22, UR6, RZ, P3, !PT ;  /* 0x0000000616167c10 */ /* 0x010fc60009ffe4ff */
[----:B------:R-:W-:Y:S01]  /*291b0*/  IMAD.MOV.U32 R3, RZ, RZ, R21 ;  /* 0x000000ffff037224 */ /* 0x000fe200078e0015 */
[----:B------:R1:W-:Y:S04]  /*291c0*/  STL [R1+0x490], R21 ;  /* 0x0004901501007387 */ /* 0x0003e80000100800 */
[----:B------:R-:W-:Y:S04]  /*291d0*/  STL [R1+0x49c], R20 ;  /* 0x00049c1401007387 */ /* 0x000fe80000100800 */
[----:B------:R2:W-:Y:S04]  /*291e0*/  LDGSTS.E [R4+0x21800], [R2.64], P1 ;  /* 0x2180000002047fae */ /* 0x0005e80008921848 */
[----:B-1----:R-:W3:Y:S04]  /*291f0*/  LDL.LU R21, [R1+0x614] ;  /* 0x0006140001157983 */ /* 0x002ee80000300800 */
[----:B------:R1:W-:Y:S04]  /*29200*/  STL [R1+0x498], R22 ;  /* 0x0004981601007387 */ /* 0x0003e80000100800 */
[----:B------:R-:W4:Y:S01]  /*29210*/  LDL.LU R16, [R1+0x61c] ;  /* 0x00061c0001107983 */ /* 0x000f220000300800 */
[----:B--2---:R-:W-:-:S03]  /*29220*/  MOV R3, R22 ;  /* 0x0000001600037202 */ /* 0x004fc60000000f00 */
[----:B-1----:R-:W2:Y:S01]  /*29230*/  LDL.LU R22, [R1+0x610] ;  /* 0x0006100001167983 */ /* 0x002ea20000300800 */
[----:B------:R-:W-:-:S03]  /*29240*/  IMAD.MOV.U32 R2, RZ, RZ, R20 ;  /* 0x000000ffff027224 */ /* 0x000fc600078e0014 */
[----:B------:R-:W2:Y:S04]  /*29250*/  LDL.LU R20, [R1+0x618] ;  /* 0x0006180001147983 */ /* 0x000ea80000300800 */
[----:B------:R1:W-:Y:S01]  /*29260*/  LDGSTS.E [R4+0x21900], [R2.64], P0 ;  /* 0x2190000002047fae */ /* 0x0003e20008121848 */
[----:B------:R-:W-:Y:S02]  /*29270*/  IADD3 R18, P2, R18, UR7, RZ ;  /* 0x0000000712127c10 */ /* 0x000fe4000ff5e0ff */
[----:B------:R-:W-:-:S03]  /*29280*/  IADD3 R5, P3, R5, UR7, RZ ;  /* 0x0000000705057c10 */ /* 0x000fc6000ff7e0ff */
[----:B------:R1:W-:Y:S01]  /*29290*/  STL [R1+0x514], R18 ;  /* 0x0005141201007387 */ /* 0x0003e20000100800 */
[----:B-----5:R-:W-:Y:S02]  /*292a0*/  IADD3.X R23, R23, UR6, RZ, P2, !PT ;  /* 0x0000000617177c10 */ /* 0x020fe400097fe4ff */
        /* <DEDUP_REMOVED lines=8> */
[----:B------:R-:W-:-:S03]  /*29330*/  IMAD.MOV.U32 R3, RZ, RZ, R23 ;  /* 0x000000ffff037224 */ /* 0x000fc600078e0017 */
[----:B-----5:R-:W5:Y:S04]  /*29340*/  LDL.LU R23, [R1+0x698] ;  /* 0x0006980001177983 */ /* 0x020f680000300800 */
[----:B------:R1:W-:Y:S02]  /*29350*/  LDGSTS.E [R4+0x22800], [R2.64], P1 ;  /* 0x2280000002047fae */ /* 0x0003e40008921848 */
[----:B-1----:R-:W-:Y:S02]  /*29360*/  IMAD.MOV.U32 R2, RZ, RZ, R5 ;  /* 0x000000ffff027224 */ /* 0x002fe400078e0005 */
[----:B------:R-:W-:Y:S01]  /*29370*/  IMAD.MOV.U32 R3, RZ, RZ, R19 ;  /* 0x000000ffff037224 */ /* 0x000fe200078e0013 */
[----:B------:R-:W5:Y:S04]  /*29380*/  LDL.LU R5, [R1+0x714] ;  /* 0x0007140001057983 */ /* 0x000f680000300800 */
[----:B------:R-:W5:Y:S01]  /*29390*/  LDL.LU R19, [R1+0x71c] ;  /* 0x00071c0001137983 */ /* 0x000f620000300800 */
[----:B------:R-:W-:-:S03]  /*293a0*/  IADD3 R17, P2, R17, UR7, RZ ;  /* 0x0000000711117c10 */ /* 0x000fc6000ff5e0ff */
[----:B------:R1:W-:Y:S01]  /*293b0*/  LDGSTS.E [R4+0x22900], [R2.64], P0 ;  /* 0x2290000002047fae */ /* 0x0003e20008121848 */
[----:B------:R-:W-:-:S03]  /*293c0*/  IADD3 R6, P3, R6, UR7, RZ ;  /* 0x0000000706067c10 */ /* 0x000fc6000ff7e0ff */
[----:B------:R1:W-:Y:S01]  /*293d0*/  STL [R1+0x594], R17 ;  /* 0x0005941101007387 */ /* 0x0003e20000100800 */
[----:B------:R-:W-:Y:S02]  /*293e0*/  IADD3.X R24, R24, UR6, RZ, P2, !PT ;  /* 0x0000000618187c10 */ /* 0x000fe400097fe4ff */
[----:B-1----:R-:W-:Y:S02]  /*293f0*/  MOV R2, R17 ;  /* 0x0000001100027202 */ /* 0x002fe40000000f00 */
[----:B------:R-:W-:Y:S01]  /*29400*/  IADD3.X R7, R7, UR6, RZ, P3, !PT ;  /* 0x0000000607077c10 */ /* 0x000fe20009ffe4ff */
        /* <DEDUP_REMOVED lines=10> */
[----:B------:R-:W5:Y:S04]  /*294b0*/  LDL.LU R7, [R1+0x79c] ;  /* 0x00079c0001077983 */ /* 0x000f680000300800 */
[----:B------:R1:W-:Y:S01]  /*294c0*/  LDGSTS.E [R4+0x23900], [R2.64], P0 ;  /* 0x2390000002047fae */ /* 0x0003e20008121848 */
[----:B---3--:R-:W-:-:S05]  /*294d0*/  IADD3 R21, P2, R21, UR7, RZ ;  /* 0x0000000715157c10 */ /* 0x008fca000ff5e0ff */
[----:B------:R3:W-:Y:S01]  /*294e0*/  STL [R1+0x614], R21 ;  /* 0x0006141501007387 */ /* 0x0007e20000100800 */
[----:B----4-:R-:W-:Y:S02]  /*294f0*/  IADD3 R16, P3, R16, UR7, RZ ;  /* 0x0000000710107c10 */ /* 0x010fe4000ff7e0ff */
[----:B--2---:R-:W-:Y:S01]  /*29500*/  IADD3.X R22, R22, UR6, RZ, P2, !PT ;  /* 0x0000000616167c10 */ /* 0x004fe200097fe4ff */
[----:B-1----:R-:W-:Y:S01]  /*29510*/  IMAD.MOV.U32 R2, RZ, RZ, R21 ;  /* 0x000000ffff027224 */ /* 0x002fe200078e0015 */
[----:B------:R-:W-:-:S03]  /*29520*/  IADD3.X R20, R20, UR6, RZ, P3, !PT ;  /* 0x0000000614147c10 */ /* 0x000fc60009ffe4ff */
[----:B------:R1:W-:Y:S01]  /*29530*/  STL [R1+0x610], R22 ;  /* 0x0006101601007387 */ /* 0x0003e20000100800 */
[----:B------:R-:W-:-:S03]  /*29540*/  MOV R3, R22 ;  /* 0x0000001600037202 */ /* 0x000fc60000000f00 */
[----:B------:R2:W-:Y:S04]  /*29550*/  STL [R1+0x61c], R16 ;  /* 0x00061c1001007387 */ /* 0x0005e80000100800 */
[----:B---3--:R-:W3:Y:S04]  /*29560*/  LDL.LU R21, [R1+0x790] ;  /* 0x0007900001157983 */ /* 0x008ee80000300800 */
[----:B------:R4:W-:Y:S04]  /*29570*/  STL [R1+0x618], R20 ;  /* 0x0006181401007387 */ /* 0x0009e80000100800 */
[----:B-1----:R-:W3:Y:S04]  /*29580*/  LDL.LU R22, [R1+0x798] ;  /* 0x0007980001167983 */ /* 0x002ee80000300800 */
[----:B------:R1:W-:Y:S01]  /*29590*/  LDGSTS.E [R4+0x24800], [R2.64], P1 ;  /* 0x2480000002047fae */ /* 0x0003e20008921848 */
[----:B------:R-:W-:Y:S01]  /*295a0*/  IADD3 R26, P2, R26, UR7, RZ ;  /* 0x000000071a1a7c10 */ /* 0x000fe2000ff5e0ff */
[----:B-1----:R-:W-:-:S02]  /*295b0*/  IMAD.MOV.U32 R2, RZ, RZ, R16 ;  /* 0x000000ffff027224 */ /* 0x002fc400078e0010 */
[----:B------:R-:W-:Y:S01]  /*295c0*/  IMAD.MOV.U32 R3, RZ, RZ, R20 ;  /* 0x000000ffff037224 */ /* 0x000fe200078e0014 */
[----:B--2---:R-:W2:Y:S01]  /*295d0*/  LDL.LU R16, [R1+0x424] ;  /* 0x0004240001107983 */ /* 0x004ea20000300800 */
[----:B------:R-:W-:-:S03]  /*295e0*/  IADD3 R18, P3, R18, UR7, RZ ;  /* 0x0000000712127c10 */ /* 0x000fc6000ff7e0ff */
[----:B------:R1:W-:Y:S01]  /*295f0*/  LDGSTS.E [R4+0x24900], [R2.64], P0 ;  /* 0x2490000002047fae */ /* 0x0003e20008121848 */
[----:B------:R-:W-:-:S03]  /*29600*/  IADD3.X R27, R27, UR6, RZ, P2, !PT ;  /* 0x000000061b1b7c10 */ /* 0x000fc600097fe4ff */
[----:B----4-:R-:W4:Y:S01]  /*29610*/  LDL.LU R20, [R1+0x42c] ;  /* 0x00042c0001147983 */ /* 0x010f220000300800 */
[----:B-----5:R-:W-:-:S03]  /*29620*/  IADD3.X R23, R23, UR6, RZ, P3, !PT ;  /* 0x0000000617177c10 */ /* 0x020fc60009ffe4ff */
[----:B------:R-:W-:Y:S01]  /*29630*/  STL [R1+0x694], R26 ;  /* 0x0006941a01007387 */ /* 0x000fe20000100800 */
[----:B-1----:R-:W-:Y:S02]  /*29640*/  IMAD.MOV.U32 R2, RZ, RZ, R26 ;  /* 0x000000ffff027224 */ /* 0x002fe400078e001a */
[----:B------:R-:W-:Y:S01]  /*29650*/  IMAD.MOV.U32 R3, RZ, RZ, R27 ;  /* 0x000000ffff037224 */ /* 0x000fe200078e001b */
[----:B------:R-:W-:Y:S04]  /*29660*/  STL [R1+0x690], R27 ;  /* 0x0006901b01007387 */ /* 0x000fe80000100800 */
[----:B------:R1:W-:Y:S04]  /*29670*/  STL [R1+0x69c], R18 ;  /* 0x00069c1201007387 */ /* 0x0003e80000100800 */
[----:B------:R5:W-:Y:S04]  /*29680*/  LDGSTS.E [R4+0x25800], [R2.64], P1 ;  /* 0x2580000002047fae */ /* 0x000be80008921848 */
[----:B------:R1:W-:Y:S01]  /*29690*/  STL [R1+0x698], R23 ;  /* 0x0006981701007387 */ /* 0x0003e20000100800 */
[----:B------:R-:W-:-:S02]  /*296a0*/  IADD3 R5, P2, R5, UR7, RZ ;  /* 0x0000000705057c10 */ /* 0x000fc4000ff5e0ff */
[----:B-----5:R-:W-:Y:S02]  /*296b0*/  MOV R2, R18 ;  /* 0x0000001200027202 */ /* 0x020fe40000000f00 */
[----:B-1----:R-:W4:Y:S01]  /*296c0*/  LDL.LU R18, [R1+0x420] ;  /* 0x0004200001127983 */ /* 0x002f220000300800 */
[----:B------:R-:W-:Y:S01]  /*296d0*/  IMAD.MOV.U32 R3, RZ, RZ, R23 ;  /* 0x000000ffff037224 */ /* 0x000fe200078e0017 */
[----:B------:R-:W-:Y:S02]  /*296e0*/  IADD3 R19, P3, R19, UR7, RZ ;  /* 0x0000000713137c10 */ /* 0x000fe4000ff7e0ff */
[----:B------:R-:W4:Y:S04]  /*296f0*/  LDL.LU R23, [R1+0x428] ;  /* 0x0004280001177983 */ /* 0x000f280000300800 */
[----:B------:R1:W-:Y:S04]  /*29700*/  LDGSTS.E [R4+0x25900], [R2.64], P0 ;  /* 0x2590000002047fae */ /* 0x0003e80008121848 */
[----:B------:R1:W-:Y:S02]  /*29710*/  STL [R1+0x714], R5 ;  /* 0x0007140501007387 */ /* 0x0003e40000100800 */
[----:B-1----:R-:W-:Y:S01]  /*29720*/  IMAD.MOV.U32 R2, RZ, RZ, R5 ;  /* 0x000000ffff027224 */ /* 0x002fe200078e0005 */
[----:B------:R-:W-:-:S05]  /*29730*/  IADD3.X R17, R17, UR6, RZ, P2, !PT ;  /* 0x0000000611117c10 */ /* 0x000fca00097fe4ff */
[----:B------:R-:W-:Y:S01]  /*29740*/  IMAD.MOV.U32 R3, RZ, RZ, R17 ;  /* 0x000000ffff037224 */ /* 0x000fe200078e0011 */
[----:B------:R1:W-:Y:S01]  /*29750*/  STL [R1+0x710], R17 ;  /* 0x0007101101007387 */ /* 0x0003e20000100800 */
[----:B------:R-:W-:-:S03]  /*29760*/  IADD3.X R24, R24, UR6, RZ, P3, !PT ;  /* 0x0000000618187c10 */ /* 0x000fc60009ffe4ff */
[----:B------:R1:W-:Y:S04]  /*29770*/  STL [R1+0x71c], R19 ;  /* 0x00071c1301007387 */ /* 0x0003e80000100800 */
[----:B------:R-:W4:Y:S04]  /*29780*/  LDL.LU R5, [R1+0x4a4] ;  /* 0x0004a40001057983 */ /* 0x000f280000300800 */
[----:B------:R1:W-:Y:S04]  /*29790*/  STL [R1+0x718], R24 ;  /* 0x0007181801007387 */ /* 0x0003e80000100800 */
[----:B------:R1:W-:Y:S04]  /*297a0*/  LDGSTS.E [R4+0x26800], [R2.64], P1 ;  /* 0x2680000002047fae */ /* 0x0003e80008921848 */
[----:B-1----:R-:W4:Y:S01]  /*297b0*/  LDL.LU R17, [R1+0x4ac] ;  /* 0x0004ac0001117983 */ /* 0x002f220000300800 */
[----:B------:R-:W-:-:S03]  /*297c0*/  IMAD.MOV.U32 R2, RZ, RZ, R19 ;  /* 0x000000ffff027224 */ /* 0x000fc600078e0013 */
[----:B------:R-:W4:Y:S01]  /*297d0*/  LDL.LU R19, [R1+0x4a0] ;  /* 0x0004a00001137983 */ /* 0x000f220000300800 */
[----:B------:R-:W-:-:S03]  /*297e0*/  MOV R3, R24 ;  /* 0x0000001800037202 */ /* 0x000fc60000000f00 */
[----:B------:R-:W4:Y:S01]  /*297f0*/  LDL.LU R24, [R1+0x4a8] ;  /* 0x0004a80001187983 */ /* 0x000f220000300800 */
[----:B------:R-:W-:Y:S02]  /*29800*/  IADD3 R6, P2, R6, UR7, RZ ;  /* 0x0000000706067c10 */ /* 0x000fe4000ff5e0ff */
[----:B------:R-:W-:Y:S01]  /*29810*/  IADD3 R7, P3, R7, UR7, RZ ;  /* 0x0000000707077c10 */ /* 0x000fe2000ff7e0ff */
[----:B------:R1:W-:Y:S04]  /*29820*/  LDGSTS.E [R4+0x26900], [R2.64], P0 ;  /* 0x2690000002047fae */ /* 0x0003e80008121848 */
[----:B------:R-:W-:Y:S01]  /*29830*/  STL [R1+0x794], R6 ;  /* 0x0007940601007387 */ /* 0x000fe20000100800 */
[----:B-1----:R-:W-:Y:S01]  /*29840*/  IMAD.MOV.U32 R2, RZ, RZ, R6 ;  /* 0x000000ffff027224 */ /* 0x002fe200078e0006 */
[----:B------:R-:W-:-:S02]  /*29850*/  LOP3.LUT R26, R203, 0x50, RZ, 0x3c, !PT ;  /* 0x00000050cb1a7812 */ /* 0x000fc400078e3cff */
[----:B---3--:R-:W-:-:S05]  /*29860*/  IADD3.X R21, R21, UR6, RZ, P2, !PT ;  /* 0x0000000615157c10 */ /* 0x008fca00097fe4ff */
        /* <DEDUP_REMOVED lines=8> */
[----:B---3--:R-:W-:-:S02]  /*298f0*/  IMAD.MOV.U32 R3, RZ, RZ, R22 ;  /* 0x000000ffff037224 */ /* 0x008fc400078e0016 */
[----:B------:R-:W-:Y:S01]  /*29900*/  IMAD.MOV.U32 R2, RZ, RZ, R7 ;  /* 0x000000ffff027224 */ /* 0x000fe200078e0007 */
[----:B-1----:R-:W3:Y:S01]  /*29910*/  LDL.LU R22, [R1+0x520] ;  /* 0x0005200001167983 */ /* 0x002ee20000300800 */
[----:B--2---:R-:W-:-:S03]  /*29920*/  IADD3 R16, P2, R16, UR7, RZ ;  /* 0x0000000710107c10 */ /* 0x004fc6000ff5e0ff */
[----:B------:R-:W2:Y:S04]  /*29930*/  LDL.LU R7, [R1+0x528] ;  /* 0x0005280001077983 */ /* 0x000ea80000300800 */
[----:B------:R1:W-:Y:S01]  /*29940*/  LDGSTS.E [R4+0x27900], [R2.64], P0 ;  /* 0x2790000002047fae */ /* 0x0003e20008121848 */
[----:B----4-:R-:W-:-:S03]  /*29950*/  IADD3 R20, P3, R20, UR7, RZ ;  /* 0x0000000714147c10 */ /* 0x010fc6000ff7e0ff */
[----:B------:R-:W-:Y:S01]  /*29960*/  STL [R1+0x424], R16 ;  /* 0x0004241001007387 */ /* 0x000fe20000100800 */
[----:B-1----:R-:W-:Y:S01]  /*29970*/  MOV R4, UR5 ;  /* 0x0000000500047c02 */ /* 0x002fe20008000f00 */
[----:B------:R-:W-:Y:S02]  /*29980*/  IMAD.MOV.U32 R2, RZ, RZ, R16 ;  /* 0x000000ffff027224 */ /* 0x000fe400078e0010 */
[----:B------:R-:W-:Y:S02]  /*29990*/  STL [R1+0x42c], R20 ;  /* 0x00042c1401007387 */ /* 0x000fe40000100800 */
[----:B------:R-:W-:Y:S01]  /*299a0*/  IMAD R4, R4, 0x8000, R26 ;  /* 0x0000800004047824 */ /* 0x000fe200078e021a */
[----:B------:R-:W-:Y:S02]  /*299b0*/  IADD3.X R18, R18, UR6, RZ, P2, !PT ;  /* 0x0000000612127c10 */ /* 0x000fe400097fe4ff */
[----:B------:R-:W-:-:S03]  /*299c0*/  IADD3.X R23, R23, UR6, RZ, P3, !PT ;  /* 0x0000000617177c10 */ /* 0x000fc60009ffe4ff */
[----:B------:R-:W-:Y:S01]  /*299d0*/  IMAD.MOV.U32 R3, RZ, RZ, R18 ;  /* 0x000000ffff037224 */ /* 0x000fe200078e0012 */
[----:B------:R1:W-:Y:S04]  /*299e0*/  STL [R1+0x420], R18 ;  /* 0x0004201201007387 */ /* 0x0003e80000100800 */
[----:B------:R4:W-:Y:S04]  /*299f0*/  LDGSTS.E [R4+0x20a00], [R2.64], P1 ;  /* 0x20a0000002047fae */ /* 0x0009e80008921848 */
[----:B-1----:R-:W2:Y:S04]  /*29a00*/  LDL.LU R18, [R1+0x5a4] ;  /* 0x0005a40001127983 */ /* 0x002ea80000300800 */
[----:B------:R-:W2:Y:S01]  /*29a10*/  LDL.LU R16, [R1+0x5ac] ;  /* 0x0005ac0001107983 */ /* 0x000ea20000300800 */
[----:B----4-:R-:W-:-:S03]  /*29a20*/  MOV R3, R23 ;  /* 0x0000001700037202 */ /* 0x010fc60000000f00 */
[----:B------:R1:W-:Y:S01]  /*29a30*/  STL [R1+0x428], R23 ;  /* 0x0004281701007387 */ /* 0x0003e20000100800 */
[----:B------:R-:W-:-:S05]  /*29a40*/  IMAD.MOV.U32 R2, RZ, RZ, R20 ;  /* 0x000000ffff027224 */ /* 0x000fca00078e0014 */
[----:B------:R4:W-:Y:S04]  /*29a50*/  LDGSTS.E [R4+0x20b00], [R2.64], P0 ;  /* 0x20b0000002047fae */ /* 0x0009e80008121848 */
[----:B-1----:R-:W2:Y:S04]  /*29a60*/  LDL.LU R23, [R1+0x5a0] ;  /* 0x0005a00001177983 */ /* 0x002ea80000300800 */
[----:B------:R-:W2:Y:S01]  /*29a70*/  LDL.LU R20, [R1+0x5a8] ;  /* 0x0005a80001147983 */ /* 0x000ea20000300800 */
[----:B------:R-:W-:-:S05]  /*29a80*/  IADD3 R5, P2, R5, UR7, RZ ;  /* 0x0000000705057c10 */ /* 0x000fca000ff5e0ff */
[----:B------:R-:W-:Y:S01]  /*29a90*/  STL [R1+0x4a4], R5 ;  /* 0x0004a40501007387 */ /* 0x000fe20000100800 */
[----:B----4-:R-:W-:Y:S01]  /*29aa0*/  IMAD.MOV.U32 R2, RZ, RZ, R5 ;  /* 0x000000ffff027224 */ /* 0x010fe200078e0005 */
[----:B------:R-:W-:Y:S02]  /*29ab0*/  IADD3 R17, P3, R17, UR7, RZ ;  /* 0x0000000711117c10 */ /* 0x000fe4000ff7e0ff */
[----:B------:R-:W-:Y:S02]  /*29ac0*/  IADD3.X R19, R19, UR6, RZ, P2, !PT ;  /* 0x0000000613137c10 */ /* 0x000fe400097fe4ff */
[----:B------:R-:W-:-:S03]  /*29ad0*/  IADD3.X R24, R24, UR6, RZ, P3, !PT ;  /* 0x0000000618187c10 */ /* 0x000fc60009ffe4ff */
[----:B------:R-:W-:Y:S01]  /*29ae0*/  IMAD.MOV.U32 R3, RZ, RZ, R19 ;  /* 0x000000ffff037224 */ /* 0x000fe200078e0013 */
[----:B------:R1:W-:Y:S04]  /*29af0*/  STL [R1+0x4a0], R19 ;  /* 0x0004a01301007387 */ /* 0x0003e80000100800 */
[----:B------:R-:W-:Y:S04]  /*29b00*/  STL [R1+0x4ac], R17 ;  /* 0x0004ac1101007387 */ /* 0x000fe80000100800 */
[----:B------:R4:W-:Y:S04]  /*29b10*/  LDGSTS.E [R4+0x21a00], [R2.64], P1 ;  /* 0x21a0000002047fae */ /* 0x0009e80008921848 */
[----:B-1----:R-:W2:Y:S04]  /*29b20*/  LDL.LU R19, [R1+0x624] ;  /* 0x0006240001137983 */ /* 0x002ea80000300800 */
[----:B------:R1:W-:Y:S04]  /*29b30*/  STL [R1+0x4a8], R24 ;  /* 0x0004a81801007387 */ /* 0x0003e80000100800 */
[----:B------:R-:W2:Y:S01]  /*29b40*/  LDL.LU R5, [R1+0x62c] ;  /* 0x00062c0001057983 */ /* 0x000ea20000300800 */
[----:B----4-:R-:W-:-:S03]  /*29b50*/  IMAD.MOV.U32 R3, RZ, RZ, R24 ;  /* 0x000000ffff037224 */ /* 0x010fc600078e0018 */
[----:B-1----:R-:W4:Y:S01]  /*29b60*/  LDL.LU R24, [R1+0x620] ;  /* 0x0006200001187983 */ /* 0x002f220000300800 */
[----:B------:R-:W-:-:S03]  /*29b70*/  IMAD.MOV.U32 R2, RZ, RZ, R17 ;  /* 0x000000ffff027224 */ /* 0x000fc600078e0011 */
[----:B------:R-:W4:Y:S04]  /*29b80*/  LDL.LU R17, [R1+0x628] ;  /* 0x0006280001117983 */ /* 0x000f280000300800 */
[----:B------:R1:W-:Y:S01]  /*29b90*/  LDGSTS.E [R4+0x21b00], [R2.64], P0 ;  /* 0x21b0000002047fae */ /* 0x0003e20008121848 */
[----:B-----5:R-:W-:Y:S02]  /*29ba0*/  IADD3 R21, P2, R21, UR7, RZ ;  /* 0x0000000715157c10 */ /* 0x020fe4000ff5e0ff */
[----:B------:R-:W-:-:S03]  /*29bb0*/  IADD3 R6, P3, R6, UR7, RZ ;  /* 0x0000000706067c10 */ /* 0x000fc6000ff7e0ff */
[----:B------:R5:W-:Y:S01]  /*29bc0*/  STL [R1+0x524], R21 ;  /* 0x0005241501007387 */ /* 0x000be20000100800 */
[----:B---3--:R-:W-:Y:S02]  /*29bd0*/  IADD3.X R22, R22, UR6, RZ, P2, !PT ;  /* 0x0000000616167c10 */ /* 0x008fe400097fe4ff */
[----:B--2---:R-:W-:-:S03]  /*29be0*/  IADD3.X R7, R7, UR6, RZ, P3, !PT ;  /* 0x0000000607077c10 */ /* 0x004fc60009ffe4ff */
[----:B------:R2:W-:Y:S01]  /*29bf0*/  STL [R1+0x520], R22 ;  /* 0x0005201601007387 */ /* 0x0005e20000100800 */
[----:B-1----:R-:W-:-:S03]  /*29c00*/  MOV R2, R21 ;  /* 0x0000001500027202 */ /* 0x002fc60000000f00 */
[----:B------:R1:W-:Y:S04]  /*29c10*/  STL [R1+0x52c], R6 ;  /* 0x00052c0601007387 */ /* 0x0003e80000100800 */
[----:B------:R-:W3:Y:S04]  /*29c20*/  LDL.LU R26, [R1+0x6a4] ;  /* 0x0006a400011a7983 */ /* 0x000ee80000300800 */
[----:B------:R1:W-:Y:S04]  /*29c30*/  STL [R1+0x528], R7 ;  /* 0x0005280701007387 */ /* 0x0003e80000100800 */
[----:B-----5:R-:W5:Y:S04]  /*29c40*/  LDL.LU R21, [R1+0x6ac] ;  /* 0x0006ac0001157983 */ /* 0x020f680000300800 */
[----:B------:R-:W5:Y:S01]  /*29c50*/  LDL.LU R27, [R1+0x6a0] ;  /* 0x0006a000011b7983 */ /* 0x000f620000300800 */
[----:B------:R-:W-:-:S03]  /*29c60*/  IMAD.MOV.U32 R3, RZ, RZ, R22 ;  /* 0x000000ffff037224 */ /* 0x000fc600078e0016 */
[----:B--2---:R-:W2:Y:S04]  /*29c70*/  LDL.LU R22, [R1+0x6a8] ;  /* 0x0006a80001167983 */ /* 0x004ea80000300800 */
[----:B------:R1:W-:Y:S02]  /*29c80*/  LDGSTS.E [R4+0x22a00], [R2.64], P1 ;  /* 0x22a0000002047fae */ /* 0x0003e40008921848 */
[----:B-1----:R-:W-:Y:S02]  /*29c90*/  IMAD.MOV.U32 R2, RZ, RZ, R6 ;  /* 0x000000ffff027224 */ /* 0x002fe400078e0006 */
[----:B------:R-:W-:Y:S01]  /*29ca0*/  IMAD.MOV.U32 R3, RZ, RZ, R7 ;  /* 0x000000ffff037224 */ /* 0x000fe200078e0007 */
[----:B------:R-:W2:Y:S04]  /*29cb0*/  LDL.LU R6, [R1+0x724] ;  /* 0x0007240001067983 */ /* 0x000ea80000300800 */
[----:B------:R-:W2:Y:S01]  /*29cc0*/  LDL.LU R7, [R1+0x72c] ;  /* 0x00072c0001077983 */ /* 0x000ea20000300800 */
        /* <DEDUP_REMOVED lines=9> */
[----:B------:R-:W2:Y:S01]  /*29d60*/  LDL.LU R18, [R1+0x720] ;  /* 0x0007200001127983 */ /* 0x000ea20000300800 */
[----:B------:R-:W-:-:S03]  /*29d70*/  MOV R3, R23 ;  /* 0x0000001700037202 */ /* 0x000fc60000000f00 */
[----:B------:R1:W-:Y:S04]  /*29d80*/  STL [R1+0x5a8], R20 ;  /* 0x0005a81401007387 */ /* 0x0003e80000100800 */
[----:B-1----:R-:W2:Y:S04]  /*29d90*/  LDL.LU R23, [R1+0x728] ;  /* 0x0007280001177983 */ /* 0x002ea80000300800 */
[----:B------:R1:W-:Y:S02]  /*29da0*/  LDGSTS.E [R4+0x23a00], [R2.64], P1 ;  /* 0x23a0000002047fae */ /* 0x0003e40008921848 */
[----:B-1----:R-:W-:-:S02]  /*29db0*/  IMAD.MOV.U32 R2, RZ, RZ, R16 ;  /* 0x000000ffff027224 */ /* 0x002fc400078e0010 */
[----:B------:R-:W-:Y:S01]  /*29dc0*/  IMAD.MOV.U32 R3, RZ, RZ, R20 ;  /* 0x000000ffff037224 */ /* 0x000fe200078e0014 */
[----:B------:R-:W2:Y:S04]  /*29dd0*/  LDL.LU R16, [R1+0x7a4] ;  /* 0x0007a40001107983 */ /* 0x000ea80000300800 */
[----:B------:R-:W2:Y:S01]  /*29de0*/  LDL.LU R20, [R1+0x7ac] ;  /* 0x0007ac0001147983 */ /* 0x000ea20000300800 */
[----:B------:R-:W-:-:S03]  /*29df0*/  IADD3 R19, P2, R19, UR7, RZ ;  /* 0x0000000713137c10 */ /* 0x000fc6000ff5e0ff */
[----:B------:R1:W-:Y:S01]  /*29e00*/  LDGSTS.E [R4+0x23b00], [R2.64], P0 ;  /* 0x23b0000002047fae */ /* 0x0003e20008121848 */
[----:B------:R-:W-:-:S03]  /*29e10*/  IADD3 R5, P3, R5, UR7, RZ ;  /* 0x0000000705057c10 */ /* 0x000fc6000ff7e0ff */
[----:B------:R4:W-:Y:S02]  /*29e20*/  STL [R1+0x624], R19 ;  /* 0x0006241301007387 */ /* 0x0009e40000100800 */
[----:B----4-:R-:W-:Y:S01]  /*29e30*/  IADD3.X R24, R24, UR6, RZ, P2, !PT ;  /* 0x0000000618187c10 */ /* 0x010fe200097fe4ff */
[----:B-1----:R-:W-:Y:S01]  /*29e40*/  IMAD.MOV.U32 R2, RZ, RZ, R19 ;  /* 0x000000ffff027224 */ /* 0x002fe200078e0013 */
[----:B------:R-:W-:-:S03]  /*29e50*/  IADD3.X R17, R17, UR6, RZ, P3, !PT ;  /* 0x0000000611117c10 */ /* 0x000fc60009ffe4ff */
[----:B------:R1:W-:Y:S04]  /*29e60*/  STL [R1+0x620], R24 ;  /* 0x0006201801007387 */ /* 0x0003e80000100800 */
[----:B------:R4:W-:Y:S04]  /*29e70*/  STL [R1+0x62c], R5 ;  /* 0x00062c0501007387 */ /* 0x0009e80000100800 */
[----:B------:R-:W2:Y:S01]  /*29e80*/  LDL.LU R19, [R1+0x7a0] ;  /* 0x0007a00001137983 */ /* 0x000ea20000300800 */
[----:B------:R-:W-:-:S03]  /*29e90*/  IMAD.MOV.U32 R3, RZ, RZ, R24 ;  /* 0x000000ffff037224 */ /* 0x000fc600078e0018 */
[----:B------:R4:W-:Y:S04]  /*29ea0*/  STL [R1+0x628], R17 ;  /* 0x0006281101007387 */ /* 0x0009e80000100800 */
[----:B-1----:R-:W2:Y:S04]  /*29eb0*/  LDL.LU R24, [R1+0x7a8] ;  /* 0x0007a80001187983 */ /* 0x002ea80000300800 */
[----:B------:R1:W-:Y:S02]  /*29ec0*/  LDGSTS.E [R4+0x24a00], [R2.64], P1 ;  /* 0x24a0000002047fae */ /* 0x0003e40008921848 */
[----:B-1----:R-:W-:Y:S01]  /*29ed0*/  MOV R2, R5 ;  /* 0x0000000500027202 */ /* 0x002fe20000000f00 */
[----:B------:R-:W-:Y:S01]  /*29ee0*/  IMAD.MOV.U32 R3, RZ, RZ, R17 ;  /* 0x000000ffff037224 */ /* 0x000fe200078e0011 */
[----:B----4-:R-:W4:Y:S04]  /*29ef0*/  LDL.LU R5, [R1+0x434] ;  /* 0x0004340001057983 */ /* 0x010f280000300800 */
[----:B------:R1:W-:Y:S04]  /*29f00*/  LDGSTS.E [R4+0x24b00], [R2.64], P0 ;  /* 0x24b0000002047fae */ /* 0x0003e80008121848 */
[----:B------:R-:W4:Y:S01]  /*29f10*/  LDL.LU R17, [R1+0x43c] ;  /* 0x00043c0001117983 */ /* 0x000f220000300800 */
[----:B---3--:R-:W-:-:S05]  /*29f20*/  IADD3 R26, P2, R26, UR7, RZ ;  /* 0x000000071a1a7c10 */ /* 0x008fca000ff5e0ff */
[----:B-1----:R-:W-:Y:S01]  /*29f30*/  IMAD.MOV.U32 R2, RZ, RZ, R26 ;  /* 0x000000ffff027224 */ /* 0x002fe200078e001a */
[----:B-----5:R-:W-:Y:S02]  /*29f40*/  IADD3 R21, P3, R21, UR7, RZ ;  /* 0x0000000715157c10 */ /* 0x020fe4000ff7e0ff */
        /* <DEDUP_REMOVED lines=8> */
[----:B------:R-:W-:Y:S01]  /*29fd0*/  IADD3 R6, P2, R6, UR7, RZ ;  /* 0x0000000706067c10 */ /* 0x000fe2000ff5e0ff */
[----:B--2---:R-:W-:-:S02]  /*29fe0*/  IMAD.MOV.U32 R2, RZ, RZ, R21 ;  /* 0x000000ffff027224 */ /* 0x004fc400078e0015 */
[----:B-1----:R-:W2:Y:S01]  /*29ff0*/  LDL.LU R21, [R1+0x430] ;  /* 0x0004300001157983 */ /* 0x002ea20000300800 */
[----:B------:R-:W-:Y:S02]  /*2a000*/  MOV R3, R22 ;  /* 0x0000001600037202 */ /* 0x000fe40000000f00 */
[----:B------:R-:W-:Y:S01]  /*2a010*/  IADD3 R7, P3, R7, UR7, RZ ;  /* 0x0000000707077c10 */ /* 0x000fe2000ff7e0ff */
[----:B---3--:R-:W3:Y:S04]  /*2a020*/  LDL.LU R22, [R1+0x438] ;  /* 0x0004380001167983 */ /* 0x008ee80000300800 */
[----:B------:R1:W-:Y:S04]  /*2a030*/  LDGSTS.E [R4+0x25b00], [R2.64], P0 ;  /* 0x25b0000002047fae */ /* 0x0003e80008121848 */
[----:B------:R5:W-:Y:S01]  /*2a040*/  STL [R1+0x724], R6 ;  /* 0x0007240601007387 */ /* 0x000be20000100800 */
[----:B-1----:R-:W-:Y:S01]  /*2a050*/  IMAD.MOV.U32 R2, RZ, RZ, R6 ;  /* 0x000000ffff027224 */ /* 0x002fe200078e0006 */
[----:B------:R-:W-:-:S05]  /*2a060*/  IADD3.X R18, R18, UR6, RZ, P2, !PT ;  /* 0x0000000612127c10 */ /* 0x000fca00097fe4ff */
[----:B------:R-:W-:Y:S01]  /*2a070*/  IMAD.MOV.U32 R3, RZ, RZ, R18 ;  /* 0x000000ffff037224 */ /* 0x000fe200078e0012 */
[----:B------:R1:W-:Y:S01]  /*2a080*/  STL [R1+0x720], R18 ;  /* 0x0007201201007387 */ /* 0x0003e20000100800 */
[----:B------:R-:W-:-:S03]  /*2a090*/  IADD3.X R23, R23, UR6, RZ, P3, !PT ;  /* 0x0000000617177c10 */ /* 0x000fc60009ffe4ff */
[----:B------:R1:W-:Y:S04]  /*2a0a0*/  STL [R1+0x72c], R7 ;  /* 0x00072c0701007387 */ /* 0x0003e80000100800 */
[----:B-----5:R-:W5:Y:S04]  /*2a0b0*/  LDL.LU R6, [R1+0x4b4] ;  /* 0x0004b40001067983 */ /* 0x020f680000300800 */
[----:B------:R1:W-:Y:S04]  /*2a0c0*/  STL [R1+0x728], R23 ;  /* 0x0007281701007387 */ /* 0x0003e80000100800 */
[----:B------:R1:W-:Y:S04]  /*2a0d0*/  LDGSTS.E [R4+0x26a00], [R2.64], P1 ;  /* 0x26a0000002047fae */ /* 0x0003e80008921848 */
[----:B-1----:R-:W5:Y:S01]  /*2a0e0*/  LDL.LU R18, [R1+0x4bc] ;  /* 0x0004bc0001127983 */ /* 0x002f620000300800 */
[----:B------:R-:W-:Y:S01]  /*2a0f0*/  IADD3 R16, P2, R16, UR7, RZ ;  /* 0x0000000710107c10 */ /* 0x000fe2000ff5e0ff */
[----:B------:R-:W-:-:S02]  /*2a100*/  IMAD.MOV.U32 R2, RZ, RZ, R7 ;  /* 0x000000ffff027224 */ /* 0x000fc400078e0007 */
[----:B------:R-:W5:Y:S01]  /*2a110*/  LDL.LU R7, [R1+0x4b0] ;  /* 0x0004b00001077983 */ /* 0x000f620000300800 */
        /* <DEDUP_REMOVED lines=10> */
[----:B------:R-:W-:Y:S04]  /*2a1c0*/  STL [R1+0x7ac], R20 ;  /* 0x0007ac1401007387 */ /* 0x000fe80000100800 */
[----:B------:R-:W5:Y:S04]  /*2a1d0*/  LDL.LU R16, [R1+0x534] ;  /* 0x0005340001107983 */ /* 0x000f680000300800 */
[----:B------:R4:W-:Y:S04]  /*2a1e0*/  STL [R1+0x7a8], R24 ;  /* 0x0007a81801007387 */ /* 0x0009e80000100800 */
[----:B------:R4:W-:Y:S04]  /*2a1f0*/  LDGSTS.E [R4+0x27a00], [R2.64], P1 ;  /* 0x27a0000002047fae */ /* 0x0009e80008921848 */
[----:B-1----:R-:W5:Y:S01]  /*2a200*/  LDL.LU R19, [R1+0x53c] ;  /* 0x00053c0001137983 */ /* 0x002f620000300800 */
[----:B----4-:R-:W-:-:S03]  /*2a210*/  IMAD.MOV.U32 R3, RZ, RZ, R24 ;  /* 0x000000ffff037224 */ /* 0x010fc600078e0018 */
[----:B------:R-:W4:Y:S01]  /*2a220*/  LDL.LU R24, [R1+0x530] ;  /* 0x0005300001187983 */ /* 0x000f220000300800 */
[----:B------:R-:W-:-:S03]  /*2a230*/  IMAD.MOV.U32 R2, RZ, RZ, R20 ;  /* 0x000000ffff027224 */ /* 0x000fc600078e0014 */
[----:B------:R-:W4:Y:S01]  /*2a240*/  LDL.LU R20, [R1+0x538] ;  /* 0x0005380001147983 */ /* 0x000f220000300800 */
[----:B------:R-:W-:-:S03]  /*2a250*/  IADD3 R5, P2, R5, UR7, RZ ;  /* 0x0000000705057c10 */ /* 0x000fc6000ff5e0ff */
[----:B------:R1:W-:Y:S01]  /*2a260*/  LDGSTS.E [R4+0x27b00], [R2.64], P0 ;  /* 0x27b0000002047fae */ /* 0x0003e20008121848 */
[----:B------:R-:W-:-:S03]  /*2a270*/  IADD3 R17, P3, R17, UR7, RZ ;  /* 0x0000000711117c10 */ /* 0x000fc6000ff7e0ff */
[----:B------:R-:W-:Y:S01]  /*2a280*/  STL [R1+0x434], R5 ;  /* 0x0004340501007387 */ /* 0x000fe20000100800 */
[----:B-1----:R-:W-:-:S03]  /*2a290*/  IMAD.U32 R4, RZ, RZ, UR5 ;  /* 0x00000005ff047e24 */ /* 0x002fc6000f8e00ff */
[----:B------:R-:W-:Y:S01]  /*2a2a0*/  STL [R1+0x43c], R17 ;  /* 0x00043c1101007387 */ /* 0x000fe20000100800 */
[----:B------:R-:W-:Y:S01]  /*2a2b0*/  IMAD.MOV.U32 R2, RZ, RZ, R5 ;  /* 0x000000ffff027224 */ /* 0x000fe200078e0005 */
[----:B------:R-:W-:Y:S02]  /*2a2c0*/  LEA R4, R4, R25, 0xf ;  /* 0x0000001904047211 */ /* 0x000fe400078e78ff */
[----:B--2---:R-:W-:Y:S02]  /*2a2d0*/  IADD3.X R21, R21, UR6, RZ, P2, !PT ;  /* 0x0000000615157c10 */ /* 0x004fe400097fe4ff */
[----:B---3--:R-:W-:-:S03]  /*2a2e0*/  IADD3.X R22, R22, UR6, RZ, P3, !PT ;  /* 0x0000000616167c10 */ /* 0x008fc60009ffe4ff */
[----:B------:R-:W-:Y:S01]  /*2a2f0*/  IMAD.MOV.U32 R3, RZ, RZ, R21 ;  /* 0x000000ffff037224 */ /* 0x000fe200078e0015 */
[----:B------:R1:W-:Y:S04]  /*2a300*/  STL [R1+0x430], R21 ;  /* 0x0004301501007387 */ /* 0x0003e80000100800 */
        /* <DEDUP_REMOVED lines=9> */
[----:B-----5:R-:W-:-:S04]  /*2a3a0*/  IADD3 R6, P2, R6, UR7, RZ ;  /* 0x0000000706067c10 */ /* 0x020fc8000ff5e0ff */
[----:B--2---:R-:W-:Y:S01]  /*2a3b0*/  MOV R2, R6 ;  /* 0x0000000600027202 */ /* 0x004fe20000000f00 */
[----:B------:R-:W-:Y:S01]  /*2a3c0*/  STL [R1+0x4b4], R6 ;  /* 0x0004b40601007387 */ /* 0x000fe20000100800 */
[----:B------:R-:W-:Y:S02]  /*2a3d0*/  IADD3 R18, P3, R18, UR7, RZ ;  /* 0x0000000712127c10 */ /* 0x000fe4000ff7e0ff */
[----:B------:R-:W-:Y:S02]  /*2a3e0*/  IADD3.X R7, R7, UR6, RZ, P2, !PT ;  /* 0x0000000607077c10 */ /* 0x000fe400097fe4ff */
[----:B------:R-:W-:-:S03]  /*2a3f0*/  IADD3.X R23, R23, UR6, RZ, P3, !PT ;  /* 0x0000000617177c10 */ /* 0x000fc60009ffe4ff */
[----:B------:R-:W-:Y:S01]  /*2a400*/  IMAD.MOV.U32 R3, RZ, RZ, R7 ;  /* 0x000000ffff037224 */ /* 0x000fe200078e0007 */
[----:B------:R1:W-:Y:S04]  /*2a410*/  STL [R1+0x4b0], R7 ;  /* 0x0004b00701007387 */ /* 0x0003e80000100800 */
[----:B------:R2:W-:Y:S04]  /*2a420*/  STL [R1+0x4bc], R18 ;  /* 0x0004bc1201007387 */ /* 0x0005e80000100800 */
[----:B------:R5:W-:Y:S04]  /*2a430*/  LDGSTS.E [R4+0x21c00], [R2.64], P1 ;  /* 0x21c0000002047fae */ /* 0x000be80008921848 */
[----:B-1----:R-:W3:Y:S04]  /*2a440*/  LDL.LU R7, [R1+0x634] ;  /* 0x0006340001077983 */ /* 0x002ee80000300800 */
[----:B------:R1:W-:Y:S04]  /*2a450*/  STL [R1+0x4b8], R23 ;  /* 0x0004b81701007387 */ /* 0x0003e80000100800 */
[----:B------:R-:W3:Y:S01]  /*2a460*/  LDL.LU R6, [R1+0x63c] ;  /* 0x00063c0001067983 */ /* 0x000ee20000300800 */
[----:B-----5:R-:W-:-:S03]  /*2a470*/  IMAD.MOV.U32 R2, RZ, RZ, R18 ;  /* 0x000000ffff027224 */ /* 0x020fc600078e0012 */
[----:B--2---:R-:W2:Y:S01]  /*2a480*/  LDL.LU R18, [R1+0x630] ;  /* 0x0006300001127983 */ /* 0x004ea20000300800 */
[----:B------:R-:W-:-:S03]  /*2a490*/  IMAD.MOV.U32 R3, RZ, RZ, R23 ;  /* 0x000000ffff037224 */ /* 0x000fc600078e0017 */
[----:B-1----:R-:W5:Y:S01]  /*2a4a0*/  LDL.LU R23, [R1+0x638] ;  /* 0x0006380001177983 */ /* 0x002f620000300800 */
[----:B------:R-:W-:-:S03]  /*2a4b0*/  IADD3 R16, P2, R16, UR7, RZ ;  /* 0x0000000710107c10 */ /* 0x000fc6000ff5e0ff */
[----:B------:R1:W-:Y:S04]  /*2a4c0*/  LDGSTS.E [R4+0x21d00], [R2.64], P0 ;  /* 0x21d0000002047fae */ /* 0x0003e80008121848 */
[----:B------:R4:W-:Y:S01]  /*2a4d0*/  STL [R1+0x534], R16 ;  /* 0x0005341001007387 */ /* 0x0009e20000100800 */
[----:B------:R-:W-:Y:S01]  /*2a4e0*/  IADD3 R19, P3, R19, UR7, RZ ;  /* 0x0000000713137c10 */ /* 0x000fe2000ff7e0ff */
[----:B-1----:R-:W-:Y:S01]  /*2a4f0*/  IMAD.MOV.U32 R2, RZ, RZ, R16 ;  /* 0x000000ffff027224 */ /* 0x002fe200078e0010 */
[----:B----4-:R-:W-:Y:S02]  /*2a500*/  IADD3.X R24, R24, UR6, RZ, P2, !PT ;  /* 0x0000000618187c10 */ /* 0x010fe400097fe4ff */
[----:B------:R-:W-:-:S03]  /*2a510*/  IADD3.X R20, R20, UR6, RZ, P3, !PT ;  /* 0x0000000614147c10 */ /* 0x000fc60009ffe4ff */
[----:B------:R1:W-:Y:S04]  /*2a520*/  STL [R1+0x530], R24 ;  /* 0x0005301801007387 */ /* 0x0003e80000100800 */
[----:B------:R4:W-:Y:S04]  /*2a530*/  STL [R1+0x53c], R19 ;  /* 0x00053c1301007387 */ /* 0x0009e80000100800 */
[----:B------:R-:W5:Y:S04]  /*2a540*/  LDL.LU R25, [R1+0x6b4] ;  /* 0x0006b40001197983 */ /* 0x000f680000300800 */
[----:B------:R1:W-:Y:S04]  /*2a550*/  STL [R1+0x538], R20 ;  /* 0x0005381401007387 */ /* 0x0003e80000100800 */
[----:B------:R-:W5:Y:S04]  /*2a560*/  LDL.LU R16, [R1+0x6bc] ;  /* 0x0006bc0001107983 */ /* 0x000f680000300800 */
[----:B------:R-:W5:Y:S01]  /*2a570*/  LDL.LU R26, [R1+0x6b0] ;  /* 0x0006b000011a7983 */ /* 0x000f620000300800 */
[----:B------:R-:W-:-:S03]  /*2a580*/  MOV R3, R24 ;  /* 0x0000001800037202 */ /* 0x000fc60000000f00 */
[----:B-1----:R-:W5:Y:S04]  /*2a590*/  LDL.LU R24, [R1+0x6b8] ;  /* 0x0006b80001187983 */ /* 0x002f680000300800 */
[----:B------:R1:W-:Y:S02]  /*2a5a0*/  LDGSTS.E [R4+0x22c00], [R2.64], P1 ;  /* 0x22c0000002047fae */ /* 0x0003e40008921848 */
[----:B-1----:R-:W-:Y:S02]  /*2a5b0*/  IMAD.MOV.U32 R2, RZ, RZ, R19 ;  /* 0x000000ffff027224 */ /* 0x002fe400078e0013 */
[----:B------:R-:W-:Y:S01]  /*2a5c0*/  IMAD.MOV.U32 R3, RZ, RZ, R20 ;  /* 0x000000ffff037224 */ /* 0x000fe200078e0014 */
[----:B----4-:R-:W4:Y:S04]  /*2a5d0*/  LDL.LU R19, [R1+0x734] ;  /* 0x0007340001137983 */ /* 0x010f280000300800 */
[----:B------:R-:W4:Y:S04]  /*2a5e0*/  LDL.LU R20, [R1+0x73c] ;  /* 0x00073c0001147983 */ /* 0x000f280000300800 */
        /* <DEDUP_REMOVED lines=8> */
[----:B------:R-:W-:Y:S01]  /*2a670*/  STL [R1+0x5bc], R5 ;  /* 0x0005bc0501007387 */ /* 0x000fe20000100800 */
[----:B------:R-:W-:-:S03]  /*2a680*/  IMAD.MOV.U32 R3, RZ, RZ, R22 ;  /* 0x000000ffff037224 */ /* 0x000fc600078e0016 */
[----:B---3--:R-:W3:Y:S04]  /*2a690*/  LDL.LU R21, [R1+0x730] ;  /* 0x0007300001157983 */ /* 0x008ee80000300800 */
[----:B------:R1:W-:Y:S04]  /*2a6a0*/  STL [R1+0x5b8], R17 ;  /* 0x0005b81101007387 */ /* 0x0003e80000100800 */
[----:B-1----:R-:W3:Y:S04]  /*2a6b0*/  LDL.LU R22, [R1+0x738] ;  /* 0x0007380001167983 */ /* 0x002ee80000300800 */
[----:B------:R1:W-:Y:S02]  /*2a6c0*/  LDGSTS.E [R4+0x23c00], [R2.64], P1 ;  /* 0x23c0000002047fae */ /* 0x0003e40008921848 */
[----:B-1----:R-:W-:Y:S01]  /*2a6d0*/  MOV R2, R5 ;  /* 0x0000000500027202 */ /* 0x002fe20000000f00 */
[----:B------:R-:W-:-:S02]  /*2a6e0*/  IMAD.MOV.U32 R3, RZ, RZ, R17 ;  /* 0x000000ffff037224 */ /* 0x000fc400078e0011 */
[----:B------:R-:W3:Y:S04]  /*2a6f0*/  LDL.LU R17, [R1+0x7b4] ;  /* 0x0007b40001117983 */ /* 0x000ee80000300800 */
[----:B------:R-:W3:Y:S04]  /*2a700*/  LDL.LU R5, [R1+0x7bc] ;  /* 0x0007bc0001057983 */ /* 0x000ee80000300800 */
[----:B------:R1:W-:Y:S01]  /*2a710*/  LDGSTS.E [R4+0x23d00], [R2.64], P0 ;  /* 0x23d0000002047fae */ /* 0x0003e20008121848 */
[----:B------:R-:W-:Y:S02]  /*2a720*/  IADD3 R7, P2, R7, UR7, RZ ;  /* 0x0000000707077c10 */ /* 0x000fe4000ff5e0ff */
[----:B------:R-:W-:-:S02]  /*2a730*/  IADD3 R6, P3, R6, UR7, RZ ;  /* 0x0000000706067c10 */ /* 0x000fc4000ff7e0ff */
[----:B--2---:R-:W-:Y:S01]  /*2a740*/  IADD3.X R18, R18, UR6, RZ, P2, !PT ;  /* 0x0000000612127c10 */ /* 0x004fe200097fe4ff */
[----:B------:R-:W-:Y:S01]  /*2a750*/  STL [R1+0x634], R7 ;  /* 0x0006340701007387 */ /* 0x000fe20000100800 */
[----:B-----5:R-:W-:-:S03]  /*2a760*/  IADD3.X R23, R23, UR6, RZ, P3, !PT ;  /* 0x0000000617177c10 */ /* 0x020fc60009ffe4ff */
[----:B------:R2:W-:Y:S01]  /*2a770*/  STL [R1+0x630], R18 ;  /* 0x0006301201007387 */ /* 0x0005e20000100800 */
[----:B-1----:R-:W-:-:S03]  /*2a780*/  IMAD.MOV.U32 R3, RZ, RZ, R18 ;  /* 0x000000ffff037224 */ /* 0x002fc600078e0012 */
[----:B------:R-:W-:Y:S01]  /*2a790*/  STL [R1+0x63c], R6 ;  /* 0x00063c0601007387 */ /* 0x000fe20000100800 */
[----:B------:R-:W-:-:S03]  /*2a7a0*/  IMAD.MOV.U32 R2, RZ, RZ, R7 ;  /* 0x000000ffff027224 */ /* 0x000fc600078e0007 */
[----:B--2---:R-:W2:Y:S04]  /*2a7b0*/  LDL.LU R18, [R1+0x7b0] ;  /* 0x0007b00001127983 */ /* 0x004ea80000300800 */
[----:B------:R1:W-:Y:S04]  /*2a7c0*/  STL [R1+0x638], R23 ;  /* 0x0006381701007387 */ /* 0x0003e80000100800 */
[----:B------:R-:W5:Y:S04]  /*2a7d0*/  LDL.LU R7, [R1+0x7b8] ;  /* 0x0007b80001077983 */ /* 0x000f680000300800 */
[----:B------:R1:W-:Y:S02]  /*2a7e0*/  LDGSTS.E [R4+0x24c00], [R2.64], P1 ;  /* 0x24c0000002047fae */ /* 0x0003e40008921848 */
[----:B-1----:R-:W-:Y:S01]  /*2a7f0*/  IMAD.MOV.U32 R2, RZ, RZ, R6 ;  /* 0x000000ffff027224 */ /* 0x002fe200078e0006 */
[----:B------:R-:W-:-:S02]  /*2a800*/  IADD3 R25, P2, R25, UR7, RZ ;  /* 0x0000000719197c10 */ /* 0x000fc4000ff5e0ff */
[----:B------:R-:W-:Y:S02]  /*2a810*/  MOV R3, R23 ;  /* 0x0000001700037202 */ /* 0x000fe40000000f00 */
[----:B------:R-:W5:Y:S01]  /*2a820*/  LDL.LU R23, [R1+0x444] ;  /* 0x0004440001177983 */ /* 0x000f620000300800 */
[----:B------:R-:W-:-:S03]  /*2a830*/  IADD3 R16, P3, R16, UR7, RZ ;  /* 0x0000000710107c10 */ /* 0x000fc6000ff7e0ff */
[----:B------:R1:W-:Y:S01]  /*2a840*/  LDGSTS.E [R4+0x24d00], [R2.64], P0 ;  /* 0x24d0000002047fae */ /* 0x0003e20008121848 */
[----:B------:R-:W-:-:S03]  /*2a850*/  IADD3.X R26, R26, UR6, RZ, P2, !PT ;  /* 0x000000061a1a7c10 */ /* 0x000fc600097fe4ff */
[----:B------:R-:W5:Y:S01]  /*2a860*/  LDL.LU R6, [R1+0x44c] ;  /* 0x00044c0001067983 */ /* 0x000f620000300800 */
[----:B------:R-:W-:-:S03]  /*2a870*/  IADD3.X R24, R24, UR6, RZ, P3, !PT ;  /* 0x0000000618187c10 */ /* 0x000fc60009ffe4ff */
[----:B------:R-:W-:Y:S01]  /*2a880*/  STL [R1+0x6b4], R25 ;  /* 0x0006b41901007387 */ /* 0x000fe20000100800 */
[----:B-1----:R-:W-:Y:S02]  /*2a890*/  IMAD.MOV.U32 R2, RZ, RZ, R25 ;  /* 0x000000ffff027224 */ /* 0x002fe400078e0019 */
[----:B------:R-:W-:Y:S01]  /*2a8a0*/  IMAD.MOV.U32 R3, RZ, RZ, R26 ;  /* 0x000000ffff037224 */ /* 0x000fe200078e001a */
[----:B------:R-:W-:Y:S04]  /*2a8b0*/  STL [R1+0x6b0], R26 ;  /* 0x0006b01a01007387 */ /* 0x000fe80000100800 */
[----:B------:R-:W-:Y:S04]  /*2a8c0*/  STL [R1+0x6bc], R16 ;  /* 0x0006bc1001007387 */ /* 0x000fe80000100800 */
[----:B------:R1:W-:Y:S04]  /*2a8d0*/  LDGSTS.E [R4+0x25c00], [R2.64], P1 ;  /* 0x25c0000002047fae */ /* 0x0003e80008921848 */
[----:B------:R4:W-:Y:S01]  /*2a8e0*/  STL [R1+0x6b8], R24 ;  /* 0x0006b81801007387 */ /* 0x0009e20000100800 */
[----:B-1----:R-:W-:-:S03]  /*2a8f0*/  IMAD.MOV.U32 R3, RZ, RZ, R24 ;  /* 0x000000ffff037224 */ /* 0x002fc600078e0018 */
[----:B----4-:R-:W5:Y:S01]  /*2a900*/  LDL.LU R24, [R1+0x440] ;  /* 0x0004400001187983 */ /* 0x010f620000300800 */
[----:B------:R-:W-:-:S03]  /*2a910*/  IMAD.MOV.U32 R2, RZ, RZ, R16 ;  /* 0x000000ffff027224 */ /* 0x000fc600078e0010 */
[----:B------:R-:W5:Y:S01]  /*2a920*/  LDL.LU R16, [R1+0x448] ;  /* 0x0004480001107983 */ /* 0x000f620000300800 */
[----:B------:R-:W-:Y:S02]  /*2a930*/  IADD3 R19, P2, R19, UR7, RZ ;  /* 0x0000000713137c10 */ /* 0x000fe4000ff5e0ff */
[----:B------:R-:W-:Y:S01]  /*2a940*/  IADD3 R20, P3, R20, UR7, RZ ;  /* 0x0000000714147c10 */ /* 0x000fe2000ff7e0ff */
[----:B------:R1:W-:Y:S04]  /*2a950*/  LDGSTS.E [R4+0x25d00], [R2.64], P0 ;  /* 0x25d0000002047fae */ /* 0x0003e80008121848 */
[----:B------:R-:W-:Y:S01]  /*2a960*/  STL [R1+0x734], R19 ;  /* 0x0007341301007387 */ /* 0x000fe20000100800 */
[----:B-1----:R-:W-:Y:S02]  /*2a970*/  MOV R2, R19 ;  /* 0x0000001300027202 */ /* 0x002fe40000000f00 */
[----:B------:R-:W-:Y:S01]  /*2a980*/  LOP3.LUT R25, R203, 0x70, RZ, 0x3c, !PT ;  /* 0x00000070cb197812 */ /* 0x000fe200078e3cff */
[-C--:B------:R-:W-:Y:S08]  /*2a990*/  HMMA.1688.F32.TF32 R48, R156, R30.reuse, R48 ;  /* 0x0000001e9c30723c */ /* 0x080ff00000081030 */
[-C--:B------:R-:W-:Y:S08]  /*2a9a0*/  HMMA.1688.F32.TF32 R92, R140, R30.reuse, R92 ;  /* 0x0000001e8c5c723c */ /* 0x080ff0000008105c */
[----:B------:R-:W-:Y:S01]  /*2a9b0*/  HMMA.1688.F32.TF32 R56, R100, R30, R56 ;  /* 0x0000001e6438723c */ /* 0x000fe20000081038 */
[----:B---3--:R-:W-:-:S05]  /*2a9c0*/  IADD3.X R21, R21, UR6, RZ, P2, !PT ;  /* 0x0000000615157c10 */ /* 0x008fca00097fe4ff */
        /* <DEDUP_REMOVED lines=8> */
[----:B---3--:R-:W-:Y:S01]  /*2aa50*/  IMAD.MOV.U32 R3, RZ, RZ, R22 ;  /* 0x000000ffff037224 */ /* 0x008fe200078e0016 */
[----:B------:R-:W-:Y:S01]  /*2aa60*/  IADD3 R17, P2, R17, UR7, RZ ;  /* 0x0000000711117c10 */ /* 0x000fe2000ff5e0ff */
[----:B------:R-:W-:Y:S01]  /*2aa70*/  IMAD.MOV.U32 R2, RZ, RZ, R20 ;  /* 0x000000ffff027224 */ /* 0x000fe200078e0014 */
[----:B-1----:R-:W3:Y:S01]  /*2aa80*/  LDL.LU R22, [R1+0x4c0] ;  /* 0x0004c00001167983 */ /* 0x002ee20000300800 */
[----:B------:R-:W-:-:S03]  /*2aa90*/  IADD3 R5, P3, R5, UR7, RZ ;  /* 0x0000000705057c10 */ /* 0x000fc6000ff7e0ff */
[----:B------:R-:W3:Y:S04]  /*2aaa0*/  LDL.LU R20, [R1+0x4c8] ;  /* 0x0004c80001147983 */ /* 0x000ee80000300800 */
[----:B------:R-:W-:Y:S04]  /*2aab0*/  STL [R1+0x7b4], R17 ;  /* 0x0007b41101007387 */ /* 0x000fe80000100800 */
[----:B------:R1:W-:Y:S02]  /*2aac0*/  LDGSTS.E [R4+0x26d00], [R2.64], P0 ;  /* 0x26d0000002047fae */ /* 0x0003e40008121848 */
[----:B-1----:R-:W-:Y:S01]  /*2aad0*/  IMAD.MOV.U32 R2, RZ, RZ, R17 ;  /* 0x000000ffff027224 */ /* 0x002fe200078e0011 */
[----:B--2---:R-:W-:-:S04]  /*2aae0*/  IADD3.X R18, R18, UR6, RZ, P2, !PT ;  /* 0x0000000612127c10 */ /* 0x004fc800097fe4ff */
[----:B------:R-:W-:Y:S01]  /*2aaf0*/  MOV R3, R18 ;  /* 0x0000001200037202 */ /* 0x000fe20000000f00 */
[----:B------:R1:W-:Y:S01]  /*2ab00*/  STL [R1+0x7b0], R18 ;  /* 0x0007b01201007387 */ /* 0x0003e20000100800 */
[----:B-----5:R-:W-:-:S03]  /*2ab10*/  IADD3.X R7, R7, UR6, RZ, P3, !PT ;  /* 0x0000000607077c10 */ /* 0x020fc60009ffe4ff */
[----:B------:R-:W-:Y:S04]  /*2ab20*/  STL [R1+0x7bc], R5 ;  /* 0x0007bc0501007387 */ /* 0x000fe80000100800 */
[----:B------:R2:W-:Y:S04]  /*2ab30*/  STL [R1+0x7b8], R7 ;  /* 0x0007b80701007387 */ /* 0x0005e80000100800 */
[----:B-1----:R-:W5:Y:S04]  /*2ab40*/  LDL.LU R18, [R1+0x540] ;  /* 0x0005400001127983 */ /* 0x002f680000300800 */
[----:B------:R-:W5:Y:S04]  /*2ab50*/  LDL.LU R17, [R1+0x544] ;  /* 0x0005440001117983 */ /* 0x000f680000300800 */
[----:B------:R1:W-:Y:S01]  /*2ab60*/  LDGSTS.E [R4+0x27c00], [R2.64], P1 ;  /* 0x27c0000002047fae */ /* 0x0003e20008921848 */
[----:B------:R-:W-:Y:S01]  /*2ab70*/  IADD3 R23, P2, R23, UR7, RZ ;  /* 0x0000000717177c10 */ /* 0x000fe2000ff5e0ff */
[----:B-1----:R-:W-:-:S02]  /*2ab80*/  IMAD.MOV.U32 R3, RZ, RZ, R7 ;  /* 0x000000ffff037224 */ /* 0x002fc400078e0007 */
[----:B------:R-:W-:Y:S01]  /*2ab90*/  IMAD.MOV.U32 R2, RZ, RZ, R5 ;  /* 0x000000ffff027224 */ /* 0x000fe200078e0005 */
[----:B--2---:R-:W3:Y:S04]  /*2aba0*/  LDL.LU R7, [R1+0x548] ;  /* 0x0005480001077983 */ /* 0x004ee80000300800 */
[----:B------:R-:W3:Y:S01]  /*2abb0*/  LDL.LU R5, [R1+0x54c] ;  /* 0x00054c0001057983 */ /* 0x000ee20000300800 */
[----:B------:R-:W-:-:S03]  /*2abc0*/  IADD3 R6, P3, R6, UR7, RZ ;  /* 0x0000000706067c10 */ /* 0x000fc6000ff7e0ff */
[----:B------:R1:W-:Y:S04]  /*2abd0*/  LDGSTS.E [R4+0x27d00], [R2.64], P0 ;  /* 0x27d0000002047fae */ /* 0x0003e80008121848 */
[----:B------:R-:W-:Y:S01]  /*2abe0*/  STL [R1+0x444], R23 ;  /* 0x0004441701007387 */ /* 0x000fe20000100800 */
[----:B-1----:R-:W-:Y:S01]  /*2abf0*/  IMAD.U32 R4, RZ, RZ, UR5 ;  /* 0x00000005ff047e24 */ /* 0x002fe2000f8e00ff */
[----:B------:R-:W-:-:S03]  /*2ac00*/  MOV R2, R23 ;  /* 0x0000001700027202 */ /* 0x000fc60000000f00 */
[----:B------:R-:W-:Y:S01]  /*2ac10*/  IMAD R4, R4, 0x8000, R25 ;  /* 0x0000800004047824 */ /* 0x000fe200078e0219 */
[----:B------:R-:W-:Y:S01]  /*2ac20*/  IADD3.X R24, R24, UR6, RZ, P2, !PT ;  /* 0x0000000618187c10 */ /* 0x000fe200097fe4ff */
[----:B------:R-:W-:Y:S01]  /*2ac30*/  STL [R1+0x44c], R6 ;  /* 0x00044c0601007387 */ /* 0x000fe20000100800 */
[----:B------:R-:W-:-:S03]  /*2ac40*/  IADD3.X R16, R16, UR6, RZ, P3, !PT ;  /* 0x0000000610107c10 */ /* 0x000fc60009ffe4ff */
[----:B------:R-:W-:Y:S01]  /*2ac50*/  IMAD.MOV.U32 R3, RZ, RZ, R24 ;  /* 0x000000ffff037224 */ /* 0x000fe200078e0018 */
[----:B------:R-:W-:Y:S04]  /*2ac60*/  STL [R1+0x440], R24 ;  /* 0x0004401801007387 */ /* 0x000fe80000100800 */
[----:B------:R1:W-:Y:S04]  /*2ac70*/  LDGSTS.E [R4+0x20e00], [R2.64], P1 ;  /* 0x20e0000002047fae */ /* 0x0003e80008921848 */
[----:B------:R1:W-:Y:S02]  /*2ac80*/  STL [R1+0x448], R16 ;  /* 0x0004481001007387 */ /* 0x0003e40000100800 */
[----:B-1----:R-:W-:-:S02]  /*2ac90*/  IMAD.MOV.U32 R3, RZ, RZ, R16 ;  /* 0x000000ffff037224 */ /* 0x002fc400078e0010 */
[----:B------:R-:W-:Y:S01]  /*2aca0*/  IMAD.MOV.U32 R2, RZ, RZ, R6 ;  /* 0x000000ffff027224 */ /* 0x000fe200078e0006 */
[----:B------:R-:W3:Y:S04]  /*2acb0*/  LDL.LU R16, [R1+0x5c0] ;  /* 0x0005c00001107983 */ /* 0x000ee80000300800 */
[----:B------:R-:W3:Y:S04]  /*2acc0*/  LDL.LU R6, [R1+0x5c4] ;  /* 0x0005c40001067983 */ /* 0x000ee80000300800 */
[----:B------:R-:W3:Y:S04]  /*2acd0*/  LDL.LU R30, [R1+0x5c8] ;  /* 0x0005c800011e7983 */ /* 0x000ee80000300800 */
[----:B------:R-:W3:Y:S04]  /*2ace0*/  LDL.LU R29, [R1+0x5cc] ;  /* 0x0005cc00011d7983 */ /* 0x000ee80000300800 */
[----:B------:R1:W-:Y:S01]  /*2acf0*/  LDGSTS.E [R4+0x20f00], [R2.64], P0 ;  /* 0x20f0000002047fae */ /* 0x0003e20008121848 */
[----:B----4-:R-:W-:-:S02]  /*2ad00*/  IADD3 R21, P2, R21, UR7, RZ ;  /* 0x0000000715157c10 */ /* 0x010fc4000ff5e0ff */
[----:B------:R-:W-:-:S03]  /*2ad10*/  IADD3 R19, P3, R19, UR7, RZ ;  /* 0x0000000713137c10 */ /* 0x000fc6000ff7e0ff */
[----:B------:R4:W-:Y:S01]  /*2ad20*/  STL [R1+0x4c4], R21 ;  /* 0x0004c41501007387 */ /* 0x0009e20000100800 */
[----:B---3--:R-:W-:Y:S02]  /*2ad30*/  IADD3.X R22, R22, UR6, RZ, P2, !PT ;  /* 0x0000000616167c10 */ /* 0x008fe400097fe4ff */
[----:B------:R-:W-:-:S03]  /*2ad40*/  IADD3.X R20, R20, UR6, RZ, P3, !PT ;  /* 0x0000000614147c10 */ /* 0x000fc60009ffe4ff */
[----:B------:R3:W-:Y:S04]  /*2ad50*/  STL [R1+0x4c0], R22 ;  /* 0x0004c01601007387 */ /* 0x0007e80000100800 */
[----:B------:R-:W-:Y:S04]  /*2ad60*/  STL [R1+0x4cc], R19 ;  /* 0x0004cc1301007387 */ /* 0x000fe80000100800 */
[----:B------:R1:W-:Y:S04]  /*2ad70*/  STL [R1+0x4c8], R20 ;  /* 0x0004c81401007387 */ /* 0x0003e80000100800 */
[----:B------:R-:W2:Y:S04]  /*2ad80*/  LDL.LU R28, [R1+0x640] ;  /* 0x00064000011c7983 */ /* 0x000ea80000300800 */
[----:B------:R-:W2:Y:S04]  /*2ad90*/  LDL.LU R27, [R1+0x644] ;  /* 0x00064400011b7983 */ /* 0x000ea80000300800 */
[----:B------:R-:W2:Y:S04]  /*2ada0*/  LDL.LU R26, [R1+0x648] ;  /* 0x00064800011a7983 */ /* 0x000ea80000300800 */
[----:B------:R-:W2:Y:S01]  /*2adb0*/  LDL.LU R25, [R1+0x64c] ;  /* 0x00064c0001197983 */ /* 0x000ea20000300800 */
[----:B-1----:R-:W-:-:S03]  /*2adc0*/  IMAD.MOV.U32 R2, RZ, RZ, R21 ;  /* 0x000000ffff027224 */ /* 0x002fc600078e0015 */
[----:B------:R-:W2:Y:S04]  /*2add0*/  LDL.LU R23, [R1+0x6c4] ;  /* 0x0006c40001177983 */ /* 0x000ea80000300800 */
[----:B----4-:R-:W4:Y:S01]  /*2ade0*/  LDL.LU R21, [R1+0x6cc] ;  /* 0x0006cc0001157983 */ /* 0x010f220000300800 */
[----:B------:R-:W-:-:S05]  /*2adf0*/  MOV R3, R22 ;  /* 0x0000001600037202 */ /* 0x000fca0000000f00 */
[----:B------:R1:W-:Y:S01]  /*2ae00*/  LDGSTS.E [R4+0x21e00], [R2.64], P1 ;  /* 0x21e0000002047fae */ /* 0x0003e20008921848 */
[----:B-----5:R-:W-:-:S04]  /*2ae10*/  IADD3 R17, P2, R17, UR7, RZ ;  /* 0x0000000711117c10 */ /* 0x020fc8000ff5e0ff */
[----:B------:R-:W-:Y:S01]  /*2ae20*/  IADD3.X R18, R18, UR6, RZ, P2, !PT ;  /* 0x0000000612127c10 */ /* 0x000fe200097fe4ff */
[----:B------:R-:W-:Y:S04]  /*2ae30*/  STL [R1+0x544], R17 ;  /* 0x0005441101007387 */ /* 0x000fe80000100800 */
[----:B------:R5:W-:Y:S01]  /*2ae40*/  STL [R1+0x540], R18 ;  /* 0x0005401201007387 */ /* 0x000be20000100800 */
[----:B-1----:R-:W-:Y:S01]  /*2ae50*/  IMAD.MOV.U32 R2, RZ, RZ, R19 ;  /* 0x000000ffff027224 */ /* 0x002fe200078e0013 */
[----:B---3--:R-:W-:-:S04]  /*2ae60*/  IADD3 R5, P3, R5, UR7, RZ ;  /* 0x0000000705057c10 */ /* 0x008fc8000ff7e0ff */
[----:B------:R-:W-:Y:S01]  /*2ae70*/  IADD3.X R7, R7, UR6, RZ, P3, !PT ;  /* 0x0000000607077c10 */ /* 0x000fe20009ffe4ff */
[----:B------:R-:W-:Y:S04]  /*2ae80*/  STL [R1+0x54c], R5 ;  /* 0x00054c0501007387 */ /* 0x000fe80000100800 */
[----:B------:R-:W3:Y:S01]  /*2ae90*/  LDL.LU R24, [R1+0x6c0] ;  /* 0x0006c00001187983 */ /* 0x000ee20000300800 */
[----:B------:R-:W-:-:S03]  /*2aea0*/  IMAD.MOV.U32 R3, RZ, RZ, R20 ;  /* 0x000000ffff037224 */ /* 0x000fc600078e0014 */
[----:B------:R1:W-:Y:S04]  /*2aeb0*/  STL [R1+0x548], R7 ;  /* 0x0005480701007387 */ /* 0x0003e80000100800 */
[----:B------:R-:W3:Y:S04]  /*2aec0*/  LDL.LU R22, [R1+0x6c8] ;  /* 0x0006c80001167983 */ /* 0x000ee80000300800 */
[----:B------:R-:W3:Y:S04]  /*2aed0*/  LDL.LU R20, [R1+0x740] ;  /* 0x0007400001147983 */ /* 0x000ee80000300800 */
[----:B------:R-:W3:Y:S04]  /*2aee0*/  LDL.LU R19, [R1+0x744] ;  /* 0x0007440001137983 */ /* 0x000ee80000300800 */
[----:B------:R1:W-:Y:S02]  /*2aef0*/  LDGSTS.E [R4+0x21f00], [R2.64], P0 ;  /* 0x21f0000002047fae */ /* 0x0003e40008121848 */
[----:B-1----:R-:W-:-:S02]  /*2af00*/  IMAD.MOV.U32 R2, RZ, RZ, R17 ;  /* 0x000000ffff027224 */ /* 0x002fc400078e0011 */
[----:B------:R-:W-:Y:S02]  /*2af10*/  IMAD.MOV.U32 R3, RZ, RZ, R18 ;  /* 0x000000ffff037224 */ /* 0x000fe400078e0012 */
[----:B-----5:R-:W5:Y:S04]  /*2af20*/  LDL.LU R18, [R1+0x748] ;  /* 0x0007480001127983 */ /* 0x020f680000300800 */
[----:B------:R-:W5:Y:S04]  /*2af30*/  LDL.LU R17, [R1+0x74c] ;  /* 0x00074c0001117983 */ /* 0x000f680000300800 */
[----:B------:R1:W-:Y:S01]  /*2af40*/  LDGSTS.E [R4+0x22e00], [R2.64], P1 ;  /* 0x22e0000002047fae */ /* 0x0003e20008921848 */
[----:B------:R-:W-:-:S04]  /*2af50*/  IADD3 R6, P2, R6, UR7, RZ ;  /* 0x0000000706067c10 */ /* 0x000fc8000ff5e0ff */
[----:B------:R-:W-:Y:S02]  /*2af60*/  IADD3.X R16, R16, UR6, RZ, P2, !PT ;  /* 0x0000000610107c10 */ /* 0x000fe400097fe4ff */
[----:B-1----:R-:W-:Y:S01]  /*2af70*/  MOV R2, R5 ;  /* 0x0000000500027202 */ /* 0x002fe20000000f00 */
[----:B------:R-:W-:Y:S01]  /*2af80*/  IMAD.MOV.U32 R3, RZ, RZ, R7 ;  /* 0x000000ffff037224 */ /* 0x000fe200078e0007 */
[----:B------:R-:W-:Y:S01]  /*2af90*/  IADD3 R29, P3, R29, UR7, RZ ;  /* 0x000000071d1d7c10 */ /* 0x000fe2000ff7e0ff */
[----:B------:R-:W5:Y:S04]  /*2afa0*/  LDL.LU R7, [R1+0x7c4] ;  /* 0x0007c40001077983 */ /* 0x000f680000300800 */
[----:B------:R-:W5:Y:S04]  /*2afb0*/  LDL.LU R5, [R1+0x7cc] ;  /* 0x0007cc0001057983 */ /* 0x000f680000300800 */
[----:B------:R-:W-:Y:S04]  /*2afc0*/  STL [R1+0x5c4], R6 ;  /* 0x0005c40601007387 */ /* 0x000fe80000100800 */
[----:B------:R1:W-:Y:S04]  /*2afd0*/  LDGSTS.E [R4+0x22f00], [R2.64], P0 ;  /* 0x22f0000002047fae */ /* 0x0003e80008121848 */
[----:B------:R1:W-:Y:S04]  /*2afe0*/  STL [R1+0x5c0], R16 ;  /* 0x0005c01001007387 */ /* 0x0003e80000100800 */
[----:B------:R-:W-:Y:S01]  /*2aff0*/  STL [R1+0x5cc], R29 ;  /* 0x0005cc1d01007387 */ /* 0x000fe20000100800 */
[----:B-1----:R-:W-:-:S03]  /*2b000*/  IMAD.MOV.U32 R3, RZ, RZ, R16 ;  /* 0x000000ffff037224 */ /* 0x002fc600078e0010 */
[----:B------:R-:W5:Y:S01]  /*2b010*/  LDL.LU R16, [R1+0x7c0] ;  /* 0x0007c00001107983 */ /* 0x000f620000300800 */
[----:B------:R-:W-:Y:S01]  /*2b020*/  IADD3.X R30, R30, UR6, RZ, P3, !PT ;  /* 0x000000061e1e7c10 */ /* 0x000fe20009ffe4ff */
[----:B------:R-:W-:-:S04]  /*2b030*/  IMAD.MOV.U32 R2, RZ, RZ, R6 ;  /* 0x000000ffff027224 */ /* 0x000fc800078e0006 */
[----:B------:R-:W-:Y:S04]  /*2b040*/  STL [R1+0x5c8], R30 ;  /* 0x0005c81e01007387 */ /* 0x000fe80000100800 */
[----:B------:R-:W5:Y:S04]  /*2b050*/  LDL.LU R6, [R1+0x7c8] ;  /* 0x0007c80001067983 */ /* 0x000f680000300800 */
[----:B------:R1:W-:Y:S02]  /*2b060*/  LDGSTS.E [R4+0x23e00], [R2.64], P1 ;  /* 0x23e0000002047fae */ /* 0x0003e40008921848 */
[----:B-1----:R-:W-:Y:S01]  /*2b070*/  IMAD.MOV.U32 R2, RZ, RZ, R29 ;  /* 0x000000ffff027224 */ /* 0x002fe200078e001d */
[----:B------:R-:W-:-:S05]  /*2b080*/  MOV R3, R30 ;  /* 0x0000001e00037202 */ /* 0x000fca0000000f00 */
[----:B------:R1:W-:Y:S01]  /*2b090*/  LDGSTS.E [R4+0x23f00], [R2.64], P0 ;  /* 0x23f0000002047fae */ /* 0x0003e20008121848 */
[----:B------:R-:W-:-:S05]  /*2b0a0*/  IMAD.MOV.U32 R200, RZ, RZ, 0x7f ;  /* 0x0000007fffc87424 */ /* 0x000fca00078e00ff */
[----:B------:R-:W-:Y:S02]  /*2b0b0*/  IADD3 R200, R200, c[0x0][0x180], RZ ;  /* 0x00006000c8c87a10 */ /* 0x000fe40007ffe0ff */
[----:B------:R-:W-:Y:S01]  /*2b0c0*/  IADD3 R204, R204, 0x1, RZ ;  /* 0x00000001cccc7810 */ /* 0x000fe20007ffe0ff */
[C---:B------:R-:W-:Y:S08]  /*2b0d0*/  HMMA.1688.F32.TF32 R40, R156.reuse, R34, R40 ;  /* 0x000000229c28723c */ /* 0x040ff00000081028 */
[C---:B------:R-:W-:Y:S08]  /*2b0e0*/  HMMA.1688.F32.TF32 R148, R156.reuse, R146, R148 ;  /* 0x000000929c94723c */ /* 0x040ff00000081094 */
[----:B------:R-:W-:Y:S08]  /*2b0f0*/  HMMA.1688.F32.TF32 R104, R156, R78, R104 ;  /* 0x0000004e9c68723c */ /* 0x000ff00000081068 */
[----:B------:R-:W-:Y:S01]  /*2b100*/  HMMA.1688.F32.TF32 R96, R140, R34, R96 ;  /* 0x000000228c60723c */ /* 0x000fe20000081060 */
[----:B--2---:R-:W-:-:S04]  /*2b110*/  IADD3 R27, P2, R27, UR7, RZ ;  /* 0x000000071b1b7c10 */ /* 0x004fc8000ff5e0ff */
[----:B------:R-:W-:Y:S01]  /*2b120*/  IADD3.X R28, R28, UR6, RZ, P2, !PT ;  /* 0x000000061c1c7c10 */ /* 0x000fe200097fe4ff */
[----:B-1----:R-:W-:Y:S01]  /*2b130*/  IMAD.MOV.U32 R2, RZ, RZ, R27 ;  /* 0x000000ffff027224 */ /* 0x002fe200078e001b */
[----:B------:R-:W-:-:S03]  /*2b140*/  IADD3 R25, P3, R25, UR7, RZ ;  /* 0x0000000719197c10 */ /* 0x000fc6000ff7e0ff */
[----:B------:R-:W-:Y:S01]  /*2b150*/  IMAD.MOV.U32 R3, RZ, RZ, R28 ;  /* 0x000000ffff037224 */ /* 0x000fe200078e001c */
[----:B------:R-:W-:Y:S02]  /*2b160*/  IADD3.X R26, R26, UR6, RZ, P3, !PT ;  /* 0x000000061a1a7c10 */ /* 0x000fe40009ffe4ff */
[----:B------:R-:W-:Y:S02]  /*2b170*/  IADD3 R23, P2, R23, UR7, RZ ;  /* 0x0000000717177c10 */ /* 0x000fe4000ff5e0ff */
[----:B------:R1:W-:Y:S01]  /*2b180*/  LDGSTS.E [R4+0x24e00], [R2.64], P1 ;  /* 0x24e0000002047fae */ /* 0x0003e20008921848 */
[----:B----4-:R-:W-:Y:S01]  /*2b190*/  IADD3 R21, P3, R21, UR7, RZ ;  /* 0x0000000715157c10 */ /* 0x010fe2000ff7e0ff */
[----:B-1----:R-:W-:Y:S02]  /*2b1a0*/  IMAD.MOV.U32 R2, RZ, RZ, R25 ;  /* 0x000000ffff027224 */ /* 0x002fe400078e0019 */
[----:B------:R-:W-:-:S05]  /*2b1b0*/  IMAD.MOV.U32 R3, RZ, RZ, R26 ;  /* 0x000000ffff037224 */ /* 0x000fca00078e001a */
[----:B------:R1:W-:Y:S02]  /*2b1c0*/  LDGSTS.E [R4+0x24f00], [R2.64], P0 ;  /* 0x24f0000002047fae */ /* 0x0003e40008121848 */
[----:B-1----:R-:W-:Y:S02]  /*2b1d0*/  MOV R2, R23 ;  /* 0x0000001700027202 */ /* 0x002fe40000000f00 */
[----:B------:R-:W-:Y:S01]  /*2b1e0*/  STL [R1+0x644], R27 ;  /* 0x0006441b01007387 */ /* 0x000fe20000100800 */
[----:B---3--:R-:W-:-:S05]  /*2b1f0*/  IADD3.X R24, R24, UR6, RZ, P2, !PT ;  /* 0x0000000618187c10 */ /* 0x008fca00097fe4ff */
[----:B------:R-:W-:Y:S01]  /*2b200*/  IMAD.MOV.U32 R3, RZ, RZ, R24 ;  /* 0x000000ffff037224 */ /* 0x000fe200078e0018 */
[----:B------:R-:W-:-:S04]  /*2b210*/  IADD3.X R22, R22, UR6, RZ, P3, !PT ;  /* 0x0000000616167c10 */ /* 0x000fc80009ffe4ff */
[----:B------:R1:W-:Y:S01]  /*2b220*/  LDGSTS.E [R4+0x25e00], [R2.64], P1 ;  /* 0x25e0000002047fae */ /* 0x0003e20008921848 */
[----:B------:R-:W-:-:S04]  /*2b230*/  IADD3 R19, P2, R19, UR7, RZ ;  /* 0x0000000713137c10 */ /* 0x000fc8000ff5e0ff */
[----:B------:R-:W-:Y:S01]  /*2b240*/  IADD3.X R20, R20, UR6, RZ, P2, !PT ;  /* 0x0000000614147c10 */ /* 0x000fe200097fe4ff */
[----:B-1----:R-:W-:Y:S02]  /*2b250*/  IMAD.MOV.U32 R2, RZ, RZ, R21 ;  /* 0x000000ffff027224 */ /* 0x002fe400078e0015 */
[----:B------:R-:W-:-:S05]  /*2b260*/  IMAD.MOV.U32 R3, RZ, RZ, R22 ;  /* 0x000000ffff037224 */ /* 0x000fca00078e0016 */
[----:B------:R1:W-:Y:S01]  /*2b270*/  LDGSTS.E [R4+0x25f00], [R2.64], P0 ;  /* 0x25f0000002047fae */ /* 0x0003e20008121848 */
[----:B-----5:R-:W-:Y:S01]  /*2b280*/  IADD3 R17, P3, R17, UR7, RZ ;  /* 0x0000000711117c10 */ /* 0x020fe2000ff7e0ff */
[----:B-1----:R-:W-:Y:S01]  /*2b290*/  IMAD.MOV.U32 R2, RZ, RZ, R19 ;  /* 0x000000ffff027224 */ /* 0x002fe200078e0013 */
[----:B------:R-:W-:Y:S02]  /*2b2a0*/  MOV R3, R20 ;  /* 0x0000001400037202 */ /* 0x000fe40000000f00 */
[----:B------:R-:W-:Y:S01]  /*2b2b0*/  IADD3.X R18, R18, UR6, RZ, P3, !PT ;  /* 0x0000000612127c10 */ /* 0x000fe20009ffe4ff */
[----:B------:R-:W-:Y:S04]  /*2b2c0*/  STL [R1+0x640], R28 ;  /* 0x0006401c01007387 */ /* 0x000fe80000100800 */
[----:B------:R1:W-:Y:S04]  /*2b2d0*/  LDGSTS.E [R4+0x26e00], [R2.64], P1 ;  /* 0x26e0000002047fae */ /* 0x0003e80008921848 */
[----:B------:R-:W-:Y:S01]  /*2b2e0*/  STL [R1+0x64c], R25 ;  /* 0x00064c1901007387 */ /* 0x000fe20000100800 */
[----:B------:R-:W-:-:S03]  /*2b2f0*/  IADD3 R7, P2, R7, UR7, RZ ;  /* 0x0000000707077c10 */ /* 0x000fc6000ff5e0ff */
[----:B------:R-:W-:Y:S01]  /*2b300*/  STL [R1+0x648], R26 ;  /* 0x0006481a01007387 */ /* 0x000fe20000100800 */
[----:B-1----:R-:W-:Y:S02]  /*2b310*/  IMAD.MOV.U32 R2, RZ, RZ, R17 ;  /* 0x000000ffff027224 */ /* 0x002fe400078e0011 */
[----:B------:R-:W-:Y:S01]  /*2b320*/  IMAD.MOV.U32 R3, RZ, RZ, R18 ;  /* 0x000000ffff037224 */ /* 0x000fe200078e0012 */
[----:B------:R-:W-:Y:S04]  /*2b330*/  STL [R1+0x6c4], R23 ;  /* 0x0006c41701007387 */ /* 0x000fe80000100800 */
[----:B------:R-:W-:Y:S01]  /*2b340*/  STL [R1+0x6c0], R24 ;  /* 0x0006c01801007387 */ /* 0x000fe20000100800 */
[----:B------:R-:W-:-:S03]  /*2b350*/  IADD3 R5, P3, R5, UR7, RZ ;  /* 0x0000000705057c10 */ /* 0x000fc6000ff7e0ff */
[----:B------:R-:W-:Y:S04]  /*2b360*/  STL [R1+0x6cc], R21 ;  /* 0x0006cc1501007387 */ /* 0x000fe80000100800 */
[----:B------:R-:W-:Y:S04]  /*2b370*/  STL [R1+0x6c8], R22 ;  /* 0x0006c81601007387 */ /* 0x000fe80000100800 */
[----:B------:R1:W-:Y:S01]  /*2b380*/  LDGSTS.E [R4+0x26f00], [R2.64], P0 ;  /* 0x26f0000002047fae */ /* 0x0003e20008121848 */
[----:B------:R-:W-:-:S03]  /*2b390*/  IADD3.X R16, R16, UR6, RZ, P2, !PT ;  /* 0x0000000610107c10 */ /* 0x000fc600097fe4ff */
[----:B------:R-:W-:Y:S04]  /*2b3a0*/  STL [R1+0x744], R19 ;  /* 0x0007441301007387 */ /* 0x000fe80000100800 */
[----:B------:R-:W-:Y:S01]  /*2b3b0*/  STL [R1+0x740], R20 ;  /* 0x0007401401007387 */ /* 0x000fe20000100800 */
[----:B-1----:R-:W-:Y:S01]  /*2b3c0*/  IMAD.MOV.U32 R2, RZ, RZ, R7 ;  /* 0x000000ffff027224 */ /* 0x002fe200078e0007 */
[----:B------:R-:W-:Y:S02]  /*2b3d0*/  MOV R3, R16 ;  /* 0x0000001000037202 */ /* 0x000fe40000000f00 */
[----:B------:R-:W-:Y:S04]  /*2b3e0*/  STL [R1+0x74c], R17 ;  /* 0x00074c1101007387 */ /* 0x000fe80000100800 */
[----:B------:R-:W-:Y:S04]  /*2b3f0*/  STL [R1+0x748], R18 ;  /* 0x0007481201007387 */ /* 0x000fe80000100800 */
[----:B------:R-:W-:Y:S01]  /*2b400*/  STL [R1+0x7c4], R7 ;  /* 0x0007c40701007387 */ /* 0x000fe20000100800 */
[----:B------:R-:W-:-:S03]  /*2b410*/  IADD3.X R6, R6, UR6, RZ, P3, !PT ;  /* 0x0000000606067c10 */ /* 0x000fc60009ffe4ff */
[----:B------:R-:W-:Y:S04]  /*2b420*/  STL [R1+0x7c0], R16 ;  /* 0x0007c01001007387 */ /* 0x000fe80000100800 */
[----:B------:R1:W-:Y:S04]  /*2b430*/  LDGSTS.E [R4+0x27e00], [R2.64], P1 ;  /* 0x27e0000002047fae */ /* 0x0003e80008921848 */
[----:B------:R2:W-:Y:S01]  /*2b440*/  STL [R1+0x7cc], R5 ;  /* 0x0007cc0501007387 */ /* 0x0005e20000100800 */
[----:B-1----:R-:W-:Y:S01]  /*2b450*/  IMAD.MOV.U32 R2, RZ, RZ, R5 ;  /* 0x000000ffff027224 */ /* 0x002fe200078e0005 */
[----:B--2---:R-:W-:Y:S01]  /*2b460*/  SHF.R.S32.HI R5, RZ, 0x1f, R200 ;  /* 0x0000001fff057819 */ /* 0x004fe200000114c8 */
[----:B------:R-:W-:-:S03]  /*2b470*/  IMAD.MOV.U32 R3, RZ, RZ, R6 ;  /* 0x000000ffff037224 */ /* 0x000fc600078e0006 */
[----:B------:R-:W-:Y:S01]  /*2b480*/  LEA.HI R5, R5, R200, RZ, 0x7 ;  /* 0x000000c805057211 */ /* 0x000fe200078f38ff */
[----:B------:R1:W-:Y:S03]  /*2b490*/  STL [R1+0x7c8], R6 ;  /* 0x0007c80601007387 */ /* 0x0003e60000100800 */
[----:B------:R-:W-:Y:S01]  /*2b4a0*/  SHF.R.S32.HI R5, RZ, 0x7, R5 ;  /* 0x00000007ff057819 */ /* 0x000fe20000011405 */
[----:B------:R1:W-:Y:S03]  /*2b4b0*/  LDGSTS.E [R4+0x27f00], [R2.64], P0 ;  /* 0x27f0000002047fae */ /* 0x0003e60008121848 */
[----:B------:R-:W-:Y:S01]  /*2b4c0*/  ISETP.NE.U32.AND P0, PT, R204, R5, PT ;  /* 0x00000005cc00720c */ /* 0x000fe20003f05070 */
[C---:B------:R-:W-:Y:S01]  /*2b4d0*/  HMMA.1688.F32.TF32 R72, R140.reuse, R146, R72 ;  /* 0x000000928c48723c */ /* 0x040fe20000081048 */
[----:B------:R-:W0:Y:S07]  /*2b4e0*/  LDGDEPBAR ;  /* 0x00000000000079af */ /* 0x000e2e0000000000 */
[----:B------:R-:W-:Y:S08]  /*2b4f0*/  HMMA.1688.F32.TF32 R44, R140, R78, R44 ;  /* 0x0000004e8c2c723c */ /* 0x000ff0000008102c */
[C---:B------:R-:W-:Y:S08]  /*2b500*/  HMMA.1688.F32.TF32 R52, R100.reuse, R34, R52 ;  /* 0x000000226434723c */ /* 0x040ff00000081034 */
[C---:B------:R-:W-:Y:S08]  /*2b510*/  HMMA.1688.F32.TF32 R36, R100.reuse, R146, R36 ;  /* 0x000000926424723c */ /* 0x040ff00000081024 */
[----:B------:R-:W-:Y:S01]  /*2b520*/  HMMA.1688.F32.TF32 R64, R100, R78, R64 ;  /* 0x0000004e6440723c */ /* 0x000fe20000081040 */
[----:B-1----:R-:W-:Y:S01]  /*2b530*/  @!P0 CALL.REL.NOINC `(.L_x_0) ;  /* 0x0000001000008944 */ /* 0x002fe20003c00000 */
[----:B------:R-:W-:Y:S06]  /*2b540*/  BRA `(.L_x_1) ;  /* 0xfffed38000007947 */ /* 0x000fec000383ffff */
.L_x_0:
[----:B--2--5:R-:W2:Y:S01]  /*2b550*/  LDL.LU R7, [R1+0xff4] ;  /* 0x000ff40001077983 */ /* 0x024ea20000300800 */
[----:B------:R-:W-:-:S04]  /*2b560*/  DEPBAR.LE SB0, 0x0 ;  /* 0x000080000000791a */ /* 0x000fc80000000000 */
[----:B------:R-:W3:Y:S04]  /*2b570*/  LDL.LU R6, [R1+0xff0] ;  /* 0x000ff00001067983 */ /* 0x000ee80000300800 */
[----:B------:R-:W4:Y:S04]  /*2b580*/  LDL.LU R5, [R1+0xfec] ;  /* 0x000fec0001057983 */ /* 0x000f280000300800 */
[----:B------:R-:W1:Y:S04]  /*2b590*/  S2R R16, SR_TID.X ;  /* 0x0000000000107919 */ /* 0x000e680000002100 */
[----:B------:R-:W4:Y:S04]  /*2b5a0*/  LDL.LU R145, [R1+0x1088] ;  /* 0x0010880001917983 */ /* 0x000f280000300800 */
[----:B------:R-:W4:Y:S04]  /*2b5b0*/  LDL.LU R144, [R1+0x108c] ;  /* 0x00108c0001907983 */ /* 0x000f280000300800 */
[----:B------:R-:W4:Y:S04]  /*2b5c0*/  LDL.LU R143, [R1+0x1084] ;  /* 0x00108400018f7983 */ /* 0x000f280000300800 */
[----:B------:R-:W4:Y:S04]  /*2b5d0*/  LDL.LU R142, [R1+0x1080] ;  /* 0x00108000018e7983 */ /* 0x000f280000300800 */
[----:B------:R-:W4:Y:S01]  /*2b5e0*/  LDL.LU R141, [R1] ;  /* 0x00000000018d7983 */ /* 0x000f220000300800 */
[C---:B-1----:R-:W-:Y:S01]  /*2b5f0*/  IMAD.SHL.U32 R0, R16.reuse, 0x80, RZ ;  /* 0x0000008010007824 */ /* 0x042fe200078e00ff */
[C---:B------:R-:W-:Y:S01]  /*2b600*/  SHF.L.U32 R2, R16.reuse, 0x2, RZ ;  /* 0x0000000210027819 */ /* 0x040fe200000006ff */
[----:B------:R-:W-:Y:S01]  /*2b610*/  IMAD.SHL.U32 R3, R16, 0x20, RZ ;  /* 0x0000002010037824 */ /* 0x000fe200078e00ff */
[----:B------:R-:W4:Y:S02]  /*2b620*/  LDL.LU R140, [R1+0x4] ;  /* 0x00000400018c7983 */ /* 0x000f240000300800 */
[----:B------:R-:W-:-:S04]  /*2b630*/  LOP3.LUT R0, R0, 0xc00, RZ, 0xc0, !PT ;  /* 0x00000c0000007812 */ /* 0x000fc800078ec0ff */
[----:B------:R-:W-:Y:S01]  /*2b640*/  LOP3.LUT R3, R0, 0x60, R3, 0xf8, !PT ;  /* 0x0000006000037812 */ /* 0x000fe200078ef803 */
[C---:B------:R-:W-:Y:S02]  /*2b650*/  IMAD.SHL.U32 R0, R16.reuse, 0x8, RZ ;  /* 0x0000000810007824 */ /* 0x040fe400078e00ff */
[----:B------:R-:W-:Y:S01]  /*2b660*/  IMAD.SHL.U32 R4, R16, 0x200, RZ ;  /* 0x0000020010047824 */ /* 0x000fe200078e00ff */
[----:B------:R-:W-:Y:S02]  /*2b670*/  LOP3.LUT R3, R3, 0x70, R2, 0x78, !PT ;  /* 0x0000007003037812 */ /* 0x000fe400078e7802 */
[----:B------:R-:W-:Y:S02]  /*2b680*/  LOP3.LUT R0, R0, 0x100, RZ, 0xc0, !PT ;  /* 0x0000010000007812 */ /* 0x000fe400078ec0ff */
[----:B------:R-:W-:Y:S02]  /*2b690*/  LOP3.LUT R2, R4, 0xc00, RZ, 0xc0, !PT ;  /* 0x00000c0004027812 */ /* 0x000fe400078ec0ff */
[----:B------:R-:W-:Y:S01]  /*2b6a0*/  MOV R4, R12 ;  /* 0x0000000c00047202 */ /* 0x000fe20000000f00 */
[----:B------:R-:W-:-:S02]  /*2b6b0*/  IMAD.IADD R0, R0, 0x1, R3 ;  /* 0x0000000100007824 */ /* 0x000fc400078e0203 */
[----:B------:R-:W-:Y:S01]  /*2b6c0*/  IMAD.MOV.U32 R12, RZ, RZ, R136 ;  /* 0x000000ffff0c7224 */ /* 0x000fe200078e0088 */
[----:B------:R-:W-:-:S05]  /*2b6d0*/  LOP3.LUT R16, R16, 0x3f, RZ, 0xc0, !PT ;  /* 0x0000003f10107812 */ /* 0x000fca00078ec0ff */
[----:B------:R-:W-:Y:S01]  /*2b6e0*/  IMAD R2, R16, 0x10, R2 ;  /* 0x0000001010027824 */ /* 0x000fe200078e0202 */
[----:B------:R-:W-:Y:S04]  /*2b6f0*/  BAR.SYNC.DEFER_BLOCKING 0x0 ;  /* 0x0000000000007b1d */ /* 0x000fe80000010000 */
[----:B------:R-:W-:Y:S02]  /*2b700*/  LOP3.LUT R3, R2, 0x60, RZ, 0x3c, !PT ;  /* 0x0000006002037812 */ /* 0x000fe400078e3cff */
[----:B--2---:R-:W-:Y:S01]  /*2b710*/  ISETP.GE.AND P2, PT, R7, c[0x0][0x17c], PT ;  /* 0x00005f0007007a0c */ /* 0x004fe20003f46270 */
[----:B------:R-:W-:Y:S01]  /*2b720*/  IMAD.MOV.U32 R7, RZ, RZ, R9 ;  /* 0x000000ffff077224 */ /* 0x000fe200078e0009 */
[----:B------:R-:W-:Y:S02]  /*2b730*/  MOV R9, R15 ;  /* 0x0000000f00097202 */ /* 0x000fe40000000f00 */
[----:B---3--:R-:W-:Y:S01]  /*2b740*/  ISETP.GE.AND P4, PT, R6, c[0x0][0x17c], PT ;  /* 0x00005f0006007a0c */ /* 0x008fe20003f86270 */
[----:B------:R-:W-:-:S02]  /*2b750*/  IMAD.MOV.U32 R6, RZ, RZ, R8 ;  /* 0x000000ffff067224 */ /* 0x000fc400078e0008 */
[----:B------:R-:W-:Y:S01]  /*2b760*/  IMAD.MOV.U32 R8, RZ, RZ, R14 ;  /* 0x000000ffff087224 */ /* 0x000fe200078e000e */
[----:B----4-:R-:W-:Y:S01]  /*2b770*/  ISETP.GE.AND P0, PT, R5, c[0x0][0x17c], PT ;  /* 0x00005f0005007a0c */ /* 0x010fe20003f06270 */
[----:B------:R-:W-:Y:S02]  /*2b780*/  IMAD.MOV.U32 R5, RZ, RZ, R13 ;  /* 0x000000ffff057224 */ /* 0x000fe400078e000d */
[----:B------:R-:W-:Y:S01]  /*2b790*/  IMAD.MOV.U32 R14, RZ, RZ, R164 ;  /* 0x000000ffff0e7224 */ /* 0x000fe200078e00a4 */
[----:B------:R-:W-:Y:S01]  /*2b7a0*/  MOV R164, R138 ;  /* 0x0000008a00a47202 */ /* 0x000fe20000000f00 */
[----:B------:R-:W-:Y:S02]  /*2b7b0*/  IMAD.MOV.U32 R15, RZ, RZ, R165 ;  /* 0x000000ffff0f7224 */ /* 0x000fe400078e00a5 */
[----:B------:R-:W-:Y:S02]  /*2b7c0*/  IMAD.MOV.U32 R13, RZ, RZ, R137 ;  /* 0x000000ffff0d7224 */ /* 0x000fe400078e0089 */
[----:B------:R-:W-:Y:S01]  /*2b7d0*/  IMAD.MOV.U32 R165, RZ, RZ, R139 ;  /* 0x000000ffffa57224 */ /* 0x000fe200078e008b */
[----:B------:R1:W-:Y:S04]  /*2b7e0*/  STS.128 [R0], R4 ;  /* 0x0000000400007388 */ /* 0x0003e80000000c00 */
[----:B------:R2:W-:Y:S04]  /*2b7f0*/  STS.128 [R0+0x80], R8 ;  /* 0x0000800800007388 */ /* 0x0005e80000000c00 */
[----:B------:R3:W-:Y:S04]  /*2b800*/  STS.128 [R0+0x200], R12 ;  /* 0x0002000c00007388 */ /* 0x0007e80000000c00 */
[----:B------:R-:W-:Y:S04]  /*2b810*/  STS.128 [R0+0x280], R164 ;  /* 0x000280a400007388 */ /* 0x000fe80000000c00 */
[----:B------:R-:W-:Y:S01]  /*2b820*/  BAR.SYNC.DEFER_BLOCKING 0x0 ;  /* 0x0000000000007b1d */ /* 0x000fe20000010000 */
[----:B-1----:R-:W-:-:S02]  /*2b830*/  LOP3.LUT R4, R2, 0x20, RZ, 0x3c, !PT ;  /* 0x0000002002047812 */ /* 0x002fc400078e3cff */
[----:B------:R-:W-:Y:S01]  /*2b840*/  LOP3.LUT R5, R2, 0x40, RZ, 0x3c, !PT ;  /* 0x0000004002057812 */ /* 0x000fe200078e3cff */
[----:B--2---:R-:W-:Y:S01]  /*2b850*/  IMAD.MOV.U32 R10, RZ, RZ, R152 ;  /* 0x000000ffff0a7224 */ /* 0x004fe200078e0098 */
[----:B------:R-:W-:Y:S01]  /*2b860*/  MOV R11, R153 ;  /* 0x00000099000b7202 */ /* 0x000fe20000000f00 */
[----:B------:R-:W1:Y:S04]  /*2b870*/  LDS.128 R16, [R2] ;  /* 0x0000000002107984 */ /* 0x000e680000000c00 */
[----:B------:R-:W-:Y:S04]  /*2b880*/  LDS.128 R28, [R4] ;  /* 0x00000000041c7984 */ /* 0x000fe80000000c00 */
[----:B------:R-:W-:Y:S04]  /*2b890*/  LDS.128 R24, [R5] ;  /* 0x0000000005187984 */ /* 0x000fe80000000c00 */
[----:B------:R-:W-:Y:S01]  /*2b8a0*/  LDS.128 R20, [R3] ;  /* 0x0000000003147984 */ /* 0x000fe20000000c00 */
[----:B---3--:R-:W-:Y:S01]  /*2b8b0*/  MOV R14, R172 ;  /* 0x000000ac000e7202 */ /* 0x008fe20000000f00 */
[----:B------:R-:W-:-:S02]  /*2b8c0*/  IMAD.MOV.U32 R15, RZ, RZ, R173 ;  /* 0x000000ffff0f7224 */ /* 0x000fc400078e00ad */
[----:B------:R-:W-:Y:S02]  /*2b8d0*/  IMAD.MOV.U32 R8, RZ, RZ, R168 ;  /* 0x000000ffff087224 */ /* 0x000fe400078e00a8 */
[----:B------:R-:W-:Y:S01]  /*2b8e0*/  IMAD.MOV.U32 R9, RZ, RZ, R169 ;  /* 0x000000ffff097224 */ /* 0x000fe200078e00a9 */
[----:B------:R-:W-:Y:S01]  /*2b8f0*/  BAR.SYNC.DEFER_BLOCKING 0x0 ;  /* 0x0000000000007b1d */ /* 0x000fe20000010000 */
[----:B------:R-:W-:Y:S02]  /*2b900*/  IMAD.MOV.U32 R152, RZ, RZ, R170 ;  /* 0x000000ffff987224 */ /* 0x000fe400078e00aa */
[----:B------:R-:W-:Y:S02]  /*2b910*/  IMAD.MOV.U32 R153, RZ, RZ, R171 ;  /* 0x000000ffff997224 */ /* 0x000fe400078e00ab */
[----:B------:R-:W-:Y:S02]  /*2b920*/  IMAD.MOV.U32 R12, RZ, RZ, R176 ;  /* 0x000000ffff0c7224 */ /* 0x000fe400078e00b0 */
[----:B------:R-:W-:-:S02]  /*2b930*/  IMAD.MOV.U32 R13, RZ, RZ, R177 ;  /* 0x000000ffff0d7224 */ /* 0x000fc400078e00b1 */
[----:B------:R-:W-:Y:S02]  /*2b940*/  IMAD.MOV.U32 R172, RZ, RZ, R178 ;  /* 0x000000ffffac7224 */ /* 0x000fe400078e00b2 */
[----:B------:R-:W-:Y:S01]  /*2b950*/  IMAD.MOV.U32 R173, RZ, RZ, R179 ;  /* 0x000000ffffad7224 */ /* 0x000fe200078e00b3 */
[----:B------:R2:W-:Y:S04]  /*2b960*/  STS.128 [R0], R8 ;  /* 0x0000000800007388 */ /* 0x0005e80000000c00 */
[----:B------:R-:W-:Y:S04]  /*2b970*/  STS.128 [R0+0x80], R152 ;  /* 0x0000809800007388 */ /* 0x000fe80000000c00 */
[----:B------:R3:W-:Y:S04]  /*2b980*/  STS.128 [R0+0x200], R12 ;  /* 0x0002000c00007388 */ /* 0x0007e80000000c00 */
[----:B------:R-:W-:Y:S04]  /*2b990*/  STS.128 [R0+0x280], R172 ;  /* 0x000280ac00007388 */ /* 0x000fe80000000c00 */
[----:B------:R-:W-:Y:S01]  /*2b9a0*/  BAR.SYNC.DEFER_BLOCKING 0x0 ;  /* 0x0000000000007b1d */ /* 0x000fe20000010000 */
[----:B--2---:R-:W-:Y:S01]  /*2b9b0*/  IMAD.MOV.U32 R10, RZ, RZ, R48 ;  /* 0x000000ffff0a7224 */ /* 0x004fe200078e0030 */
[----:B------:R-:W-:Y:S01]  /*2b9c0*/  MOV R9, R41 ;  /* 0x0000002900097202 */ /* 0x000fe20000000f00 */
[----:B------:R-:W-:-:S02]  /*2b9d0*/  IMAD.MOV.U32 R11, RZ, RZ, R49 ;  /* 0x000000ffff0b7224 */ /* 0x000fc400078e0031 */
[----:B------:R-:W-:Y:S02]  /*2b9e0*/  IMAD.MOV.U32 R8, RZ, RZ, R40 ;  /* 0x000000ffff087224 */ /* 0x000fe400078e0028 */
[----:B------:R-:W-:Y:S02]  /*2b9f0*/  IMAD.MOV.U32 R48, RZ, RZ, R42 ;  /* 0x000000ffff307224 */ /* 0x000fe400078e002a */
[----:B------:R-:W-:Y:S01]  /*2ba00*/  IMAD.MOV.U32 R49, RZ, RZ, R43 ;  /* 0x000000ffff317224 */ /* 0x000fe200078e002b */
[----:B------:R-:W2:Y:S04]  /*2ba10*/  LDS.128 R100, [R2] ;  /* 0x0000000002647984 */ /* 0x000ea80000000c00 */
[----:B------:R-:W4:Y:S04]  /*2ba20*/  LDS.128 R76, [R4] ;  /* 0x00000000044c7984 */ /* 0x000f280000000c00 */
[----:B------:R-:W1:Y:S04]  /*2ba30*/  LDS.128 R40, [R5] ;  /* 0x0000000005287984 */ /* 0x000e680000000c00 */
[----:B------:R-:W1:Y:S04]  /*2ba40*/  LDS.128 R32, [R3] ;  /* 0x0000000003207984 */ /* 0x000e680000000c00 */
[----:B------:R-:W-:Y:S01]  /*2ba50*/  BAR.SYNC.DEFER_BLOCKING 0x0 ;  /* 0x0000000000007b1d */ /* 0x000fe20000010000 */
[----:B---3--:R-:W-:Y:S01]  /*2ba60*/  IMAD.MOV.U32 R14, RZ, RZ, R124 ;  /* 0x000000ffff0e7224 */ /* 0x008fe200078e007c */
[----:B------:R-:W-:Y:S01]  /*2ba70*/  MOV R12, R128 ;  /* 0x00000080000c7202 */ /* 0x000fe20000000f00 */
[----:B------:R-:W-:Y:S01]  /*2ba80*/  IMAD.MOV.U32 R15, RZ, RZ, R125 ;  /* 0x000000ffff0f7224 */ /* 0x000fe200078e007d */
[----:B------:R-:W-:Y:S01]  /*2ba90*/  MOV R125, R131 ;  /* 0x00000083007d7202 */ /* 0x000fe20000000f00 */
[----:B------:R-:W-:-:S02]  /*2baa0*/  IMAD.MOV.U32 R13, RZ, RZ, R129 ;  /* 0x000000ffff0d7224 */ /* 0x000fc400078e0081 */
[----:B------:R-:W-:Y:S01]  /*2bab0*/  IMAD.MOV.U32 R124, RZ, RZ, R130 ;  /* 0x000000ffff7c7224 */ /* 0x000fe200078e0082 */
[----:B------:R3:W-:Y:S04]  /*2bac0*/  STS.128 [R0], R8 ;  /* 0x0000000800007388 */ /* 0x0007e80000000c00 */
[----:B------:R-:W-:Y:S04]  /*2bad0*/  STS.128 [R0+0x80], R48 ;  /* 0x0000803000007388 */ /* 0x000fe80000000c00 */
[----:B------:R1:W-:Y:S04]  /*2bae0*/  STS.128 [R0+0x200], R12 ;  /* 0x0002000c00007388 */ /* 0x0003e80000000c00 */
[----:B------:R2:W-:Y:S04]  /*2baf0*/  STS.128 [R0+0x280], R124 ;  /* 0x0002807c00007388 */ /* 0x0005e80000000c00 */
[----:B------:R-:W-:Y:S01]  /*2bb00*/  BAR.SYNC.DEFER_BLOCKING 0x0 ;  /* 0x0000000000007b1d */ /* 0x000fe20000010000 */
[----:B---3--:R-:W-:Y:S01]  /*2bb10*/  IMAD.MOV.U32 R10, RZ, RZ, R92 ;  /* 0x000000ffff0a7224 */ /* 0x008fe200078e005c */
[----:B------:R-:W-:Y:S01]  /*2bb20*/  MOV R92, R98 ;  /* 0x00000062005c7202 */ /* 0x000fe20000000f00 */
[----:B------:R-:W-:-:S02]  /*2bb30*/  IMAD.MOV.U32 R11, RZ, RZ, R93 ;  /* 0x000000ffff0b7224 */ /* 0x000fc400078e005d */
[----:B------:R-:W-:Y:S02]  /*2bb40*/  IMAD.MOV.U32 R8, RZ, RZ, R96 ;  /* 0x000000ffff087224 */ /* 0x000fe400078e0060 */
[----:B------:R-:W-:Y:S01]  /*2bb50*/  IMAD.MOV.U32 R9, RZ, RZ, R97 ;  /* 0x000000ffff097224 */ /* 0x000fe200078e0061 */
[----:B-1----:R-:W-:Y:S01]  /*2bb60*/  MOV R15, R57 ;  /* 0x00000039000f7202 */ /* 0x002fe20000000f00 */
[----:B------:R-:W-:Y:S02]  /*2bb70*/  IMAD.MOV.U32 R93, RZ, RZ, R99 ;  /* 0x000000ffff5d7224 */ /* 0x000fe400078e0063 */
[----:B------:R-:W-:Y:S02]  /*2bb80*/  IMAD.MOV.U32 R12, RZ, RZ, R52 ;  /* 0x000000ffff0c7224 */ /* 0x000fe400078e0034 */
[----:B------:R-:W-:Y:S02]  /*2bb90*/  IMAD.MOV.U32 R13, RZ, RZ, R53 ;  /* 0x000000ffff0d7224 */ /* 0x000fe400078e0035 */
[----:B------:R-:W-:-:S02]  /*2bba0*/  IMAD.MOV.U32 R14, RZ, RZ, R56 ;  /* 0x000000ffff0e7224 */ /* 0x000fc400078e0038 */
[----:B--2---:R-:W-:Y:S02]  /*2bbb0*/  IMAD.MOV.U32 R124, RZ, RZ, R54 ;  /* 0x000000ffff7c7224 */ /* 0x004fe400078e0036 */
[----:B------:R-:W-:Y:S02]  /*2bbc0*/  IMAD.MOV.U32 R125, RZ, RZ, R55 ;  /* 0x000000ffff7d7224 */ /* 0x000fe400078e0037 */
[----:B------:R-:W-:Y:S02]  /*2bbd0*/  IMAD.MOV.U32 R126, RZ, RZ, R58 ;  /* 0x000000ffff7e7224 */ /* 0x000fe400078e003a */
[----:B------:R-:W-:Y:S01]  /*2bbe0*/  IMAD.MOV.U32 R127, RZ, RZ, R59 ;  /* 0x000000ffff7f7224 */ /* 0x000fe200078e003b */
[----:B------:R-:W1:Y:S04]  /*2bbf0*/  LDS.128 R96, [R2] ;  /* 0x0000000002607984 */ /* 0x000e680000000c00 */
[----:B------:R-:W-:Y:S04]  /*2bc00*/  LDS.128 R56, [R4] ;  /* 0x0000000004387984 */ /* 0x000fe80000000c00 */
[----:B------:R-:W-:Y:S04]  /*2bc10*/  LDS.128 R52, [R5] ;  /* 0x0000000005347984 */ /* 0x000fe80000000c00 */
[----:B------:R-:W-:Y:S04]  /*2bc20*/  LDS.128 R48, [R3] ;  /* 0x0000000003307984 */ /* 0x000fe80000000c00 */
[----:B------:R-:W-:Y:S06]  /*2bc30*/  BAR.SYNC.DEFER_BLOCKING 0x0 ;  /* 0x0000000000007b1d */ /* 0x000fec0000010000 */
[----:B------:R2:W-:Y:S04]  /*2bc40*/  STS.128 [R0], R8 ;  /* 0x0000000800007388 */ /* 0x0005e80000000c00 */
[----:B------:R-:W-:Y:S04]  /*2bc50*/  STS.128 [R0+0x80], R92 ;  /* 0x0000805c00007388 */ /* 0x000fe80000000c00 */
[----:B------:R3:W-:Y:S04]  /*2bc60*/  STS.128 [R0+0x200], R12 ;  /* 0x0002000c00007388 */ /* 0x0007e80000000c00 */
[----:B------:R1:W-:Y:S04]  /*2bc70*/  STS.128 [R0+0x280], R124 ;  /* 0x0002807c00007388 */ /* 0x0003e80000000c00 */
[----:B------:R-:W-:Y:S01]  /*2bc80*/  BAR.SYNC.DEFER_BLOCKING 0x0 ;  /* 0x0000000000007b1d */ /* 0x000fe20000010000 */
[----:B--2---:R-:W-:Y:S01]  /*2bc90*/  IMAD.MOV.U32 R10, RZ, RZ, R132 ;  /* 0x000000ffff0a7224 */ /* 0x004fe200078e0084 */
[----:B------:R-:W-:Y:S01]  /*2bca0*/  MOV R8, R80 ;  /* 0x0000005000087202 */ /* 0x000fe20000000f00 */
[----:B------:R-:W-:Y:S01]  /*2bcb0*/  IMAD.MOV.U32 R11, RZ, RZ, R133 ;  /* 0x000000ffff0b7224 */ /* 0x000fe200078e0085 */
[----:B------:R-:W-:Y:S01]  /*2bcc0*/  MOV R133, R83 ;  /* 0x0000005300857202 */ /* 0x000fe20000000f00 */
[----:B------:R-:W-:-:S02]  /*2bcd0*/  IMAD.MOV.U32 R9, RZ, RZ, R81 ;  /* 0x000000ffff097224 */ /* 0x000fc400078e0051 */
[----:B------:R-:W-:Y:S02]  /*2bce0*/  IMAD.MOV.U32 R132, RZ, RZ, R82 ;  /* 0x000000ffff847224 */ /* 0x000fe400078e0052 */
[----:B---3--:R-:W-:Y:S02]  /*2bcf0*/  IMAD.MOV.U32 R12, RZ, RZ, R120 ;  /* 0x000000ffff0c7224 */ /* 0x008fe400078e0078 */
[----:B------:R-:W-:Y:S01]  /*2bd00*/  IMAD.MOV.U32 R13, RZ, RZ, R121 ;  /* 0x000000ffff0d7224 */ /* 0x000fe200078e0079 */
[----:B-1----:R-:W-:Y:S01]  /*2bd10*/  MOV R124, R122 ;  /* 0x0000007a007c7202 */ /* 0x002fe20000000f00 */
[----:B------:R-:W-:Y:S02]  /*2bd20*/  IMAD.MOV.U32 R14, RZ, RZ, R116 ;  /* 0x000000ffff0e7224 */ /* 0x000fe400078e0074 */
[----:B------:R-:W-:Y:S02]  /*2bd30*/  IMAD.MOV.U32 R15, RZ, RZ, R117 ;  /* 0x000000ffff0f7224 */ /* 0x000fe400078e0075 */
[----:B------:R-:W-:-:S02]  /*2bd40*/  IMAD.MOV.U32 R125, RZ, RZ, R123 ;  /* 0x000000ffff7d7224 */ /* 0x000fc400078e007b */
[----:B------:R-:W-:Y:S02]  /*2bd50*/  IMAD.MOV.U32 R126, RZ, RZ, R118 ;  /* 0x000000ffff7e7224 */ /* 0x000fe400078e0076 */
[----:B------:R-:W-:Y:S01]  /*2bd60*/  IMAD.MOV.U32 R127, RZ, RZ, R119 ;  /* 0x000000ffff7f7224 */ /* 0x000fe200078e0077 */
[----:B------:R-:W1:Y:S04]  /*2bd70*/  LDS.128 R120, [R2] ;  /* 0x0000000002787984 */ /* 0x000e680000000c00 */
[----:B------:R-:W2:Y:S04]  /*2bd80*/  LDS.128 R116, [R4] ;  /* 0x0000000004747984 */ /* 0x000ea80000000c00 */
[----:B------:R-:W3:Y:S04]  /*2bd90*/  LDS.128 R92, [R5] ;  /* 0x00000000055c7984 */ /* 0x000ee80000000c00 */
[----:B------:R-:W1:Y:S04]  /*2bda0*/  LDS.128 R80, [R3] ;  /* 0x0000000003507984 */ /* 0x000e680000000c00 */
[----:B------:R-:W-:Y:S06]  /*2bdb0*/  BAR.SYNC.DEFER_BLOCKING 0x0 ;  /* 0x0000000000007b1d */ /* 0x000fec0000010000 */
[----:B------:R1:W-:Y:S04]  /*2bdc0*/  STS.128 [R0], R8 ;  /* 0x0000000800007388 */ /* 0x0003e80000000c00 */
[----:B------:R-:W-:Y:S04]  /*2bdd0*/  STS.128 [R0+0x80], R132 ;  /* 0x0000808400007388 */ /* 0x000fe80000000c00 */
[----:B------:R2:W-:Y:S04]  /*2bde0*/  STS.128 [R0+0x200], R12 ;  /* 0x0002000c00007388 */ /* 0x0005e80000000c00 */
[----:B------:R-:W-:Y:S04]  /*2bdf0*/  STS.128 [R0+0x280], R124 ;  /* 0x0002807c00007388 */ /* 0x000fe80000000c00 */
[----:B------:R-:W-:Y:S01]  /*2be00*/  BAR.SYNC.DEFER_BLOCKING 0x0 ;  /* 0x0000000000007b1d */ /* 0x000fe20000010000 */
[----:B-1----:R-:W-:Y:S01]  /*2be10*/  IMAD.MOV.U32 R10, RZ, RZ, R84 ;  /* 0x000000ffff0a7224 */ /* 0x002fe200078e0054 */
[----:B------:R-:W-:Y:S01]  /*2be20*/  MOV R9, R89 ;  /* 0x0000005900097202 */ /* 0x000fe20000000f00 */
[----:B------:R-:W-:Y:S01]  /*2be30*/  IMAD.MOV.U32 R11, RZ, RZ, R85 ;  /* 0x000000ffff0b7224 */ /* 0x000fe200078e0055 */
[----:B------:R-:W-:Y:S01]  /*2be40*/  MOV R129, R63 ;  /* 0x0000003f00817202 */ /* 0x000fe20000000f00 */
[----:B------:R-:W-:-:S02]  /*2be50*/  IMAD.MOV.U32 R8, RZ, RZ, R88 ;  /* 0x000000ffff087224 */ /* 0x000fc400078e0058 */
[----:B------:R-:W-:Y:S01]  /*2be60*/  IMAD.MOV.U32 R84, RZ, RZ, R90 ;  /* 0x000000ffff547224 */ /* 0x000fe200078e005a */
[----:B--2---:R-:W-:Y:S01]  /*2be70*/  MOV R12, R60 ;  /* 0x0000003c000c7202 */ /* 0x004fe20000000f00 */
[----:B------:R-:W-:Y:S02]  /*2be80*/  IMAD.MOV.U32 R85, RZ, RZ, R91 ;  /* 0x000000ffff557224 */ /* 0x000fe400078e005b */
[----:B------:R-:W-:Y:S02]  /*2be90*/  IMAD.MOV.U32 R13, RZ, RZ, R61 ;  /* 0x000000ffff0d7224 */ /* 0x000fe400078e003d */
[----:B------:R-:W-:Y:S02]  /*2bea0*/  IMAD.MOV.U32 R14, RZ, RZ, R68 ;  /* 0x000000ffff0e7224 */ /* 0x000fe400078e0044 */
[----:B------:R-:W-:Y:S02]  /*2beb0*/  IMAD.MOV.U32 R15, RZ, RZ, R69 ;  /* 0x000000ffff0f7224 */ /* 0x000fe400078e0045 */
[----:B------:R-:W-:-:S02]  /*2bec0*/  IMAD.MOV.U32 R128, RZ, RZ, R62 ;  /* 0x000000ffff807224 */ /* 0x000fc400078e003e */
[----:B------:R-:W-:Y:S02]  /*2bed0*/  IMAD.MOV.U32 R130, RZ, RZ, R70 ;  /* 0x000000ffff827224 */ /* 0x000fe400078e0046 */
[----:B------:R-:W-:Y:S01]  /*2bee0*/  IMAD.MOV.U32 R131, RZ, RZ, R71 ;  /* 0x000000ffff837224 */ /* 0x000fe200078e0047 */
[----:B------:R-:W1:Y:S04]  /*2bef0*/  LDS.128 R124, [R2] ;  /* 0x00000000027c7984 */ /* 0x000e680000000c00 */
[----:B------:R-:W-:Y:S04]  /*2bf00*/  LDS.128 R88, [R4] ;  /* 0x0000000004587984 */ /* 0x000fe80000000c00 */
[----:B------:R-:W-:Y:S04]  /*2bf10*/  LDS.128 R68, [R5] ;  /* 0x0000000005447984 */ /* 0x000fe80000000c00 */
[----:B------:R-:W-:Y:S04]  /*2bf20*/  LDS.128 R60, [R3] ;  /* 0x00000000033c7984 */ /* 0x000fe80000000c00 */
[----:B------:R-:W-:Y:S06]  /*2bf30*/  BAR.SYNC.DEFER_BLOCKING 0x0 ;  /* 0x0000000000007b1d */ /* 0x000fec0000010000 */
[----:B------:R-:W-:Y:S04]  /*2bf40*/  STS.128 [R0], R8 ;  /* 0x0000000800007388 */ /* 0x000fe80000000c00 */
[----:B------:R-:W-:Y:S04]  /*2bf50*/  STS.128 [R0+0x80], R84 ;  /* 0x0000805400007388 */ /* 0x000fe80000000c00 */
[----:B------:R2:W-:Y:S04]  /*2bf60*/  STS.128 [R0+0x200], R12 ;  /* 0x0002000c00007388 */ /* 0x0005e80000000c00 */
[----:B------:R-:W-:Y:S04]  /*2bf70*/  STS.128 [R0+0x280], R128 ;  /* 0x0002808000007388 */ /* 0x000fe80000000c00 */
[----:B------:R-:W-:Y:S01]  /*2bf80*/  BAR.SYNC.DEFER_BLOCKING 0x0 ;  /* 0x0000000000007b1d */ /* 0x000fe20000010000 */
[----:B------:R-:W-:Y:S01]  /*2bf90*/  IMAD.MOV.U32 R132, RZ, RZ, R114 ;  /* 0x000000ffff847224 */ /* 0x000fe200078e0072 */
[----:B------:R-:W-:Y:S01]  /*2bfa0*/  MOV R134, R110 ;  /* 0x0000006e00867202 */ /* 0x000fe20000000f00 */
[----:B------:R-:W-:-:S02]  /*2bfb0*/  IMAD.MOV.U32 R133, RZ, RZ, R115 ;  /* 0x000000ffff857224 */ /* 0x000fc400078e0073 */
[----:B------:R-:W-:Y:S02]  /*2bfc0*/  IMAD.MOV.U32 R135, RZ, RZ, R111 ;  /* 0x000000ffff877224 */ /* 0x000fe400078e006f */
[----:B--2---:R-:W-:Y:S01]  /*2bfd0*/  IMAD.MOV.U32 R12, RZ, RZ, R112 ;  /* 0x000000ffff0c7224 */ /* 0x004fe200078e0070 */
[----:B------:R-:W-:Y:S01]  /*2bfe0*/  MOV R13, R113 ;  /* 0x00000071000d7202 */ /* 0x000fe20000000f00 */
[----:B------:R-:W-:Y:S02]  /*2bff0*/  IMAD.MOV.U32 R14, RZ, RZ, R108 ;  /* 0x000000ffff0e7224 */ /* 0x000fe400078e006c */
[----:B------:R-:W-:Y:S01]  /*2c000*/  IMAD.MOV.U32 R15, RZ, RZ, R109 ;  /* 0x000000ffff0f7224 */ /* 0x000fe200078e006d */
[----:B------:R-:W2:Y:S04]  /*2c010*/  LDS.128 R128, [R2] ;  /* 0x0000000002807984 */ /* 0x000ea80000000c00 */
[----:B------:R-:W1:Y:S04]  /*2c020*/  LDS.128 R112, [R4] ;  /* 0x0000000004707984 */ /* 0x000e680000000c00 */
[----:B------:R-:W1:Y:S04]  /*2c030*/  LDS.128 R108, [R5] ;  /* 0x00000000056c7984 */ /* 0x000e680000000c00 */
[----:B------:R-:W1:Y:S04]  /*2c040*/  LDS.128 R84, [R3] ;  /* 0x0000000003547984 */ /* 0x000e680000000c00 */
[----:B------:R-:W-:Y:S01]  /*2c050*/  BAR.SYNC.DEFER_BLOCKING 0x0 ;  /* 0x0000000000007b1d */ /* 0x000fe20000010000 */
[----:B------:R-:W-:Y:S01]  /*2c060*/  MOV R10, R104 ;  /* 0x00000068000a7202 */ /* 0x000fe20000000f00 */
[----:B------:R-:W-:-:S02]  /*2c070*/  IMAD.MOV.U32 R11, RZ, RZ, R105 ;  /* 0x000000ffff0b7224 */ /* 0x000fc400078e0069 */
[----:B------:R-:W-:Y:S02]  /*2c080*/  IMAD.MOV.U32 R8, RZ, RZ, R148 ;  /* 0x000000ffff087224 */ /* 0x000fe400078e0094 */
[----:B------:R-:W-:Y:S02]  /*2c090*/  IMAD.MOV.U32 R9, RZ, RZ, R149 ;  /* 0x000000ffff097224 */ /* 0x000fe400078e0095 */
[----:B------:R-:W-:Y:S02]  /*2c0a0*/  IMAD.MOV.U32 R104, RZ, RZ, R150 ;  /* 0x000000ffff687224 */ /* 0x000fe400078e0096 */
[----:B------:R-:W-:Y:S01]  /*2c0b0*/  IMAD.MOV.U32 R105, RZ, RZ, R151 ;  /* 0x000000ffff697224 */ /* 0x000fe200078e0097 */
[----:B------:R1:W-:Y:S04]  /*2c0c0*/  STS.128 [R0], R8 ;  /* 0x0000000800007388 */ /* 0x0003e80000000c00 */
[----:B------:R-:W-:Y:S04]  /*2c0d0*/  STS.128 [R0+0x80], R104 ;  /* 0x0000806800007388 */ /* 0x000fe80000000c00 */
[----:B------:R-:W-:Y:S04]  /*2c0e0*/  STS.128 [R0+0x200], R12 ;  /* 0x0002000c00007388 */ /* 0x000fe80000000c00 */
[----:B------:R-:W-:Y:S04]  /*2c0f0*/  STS.128 [R0+0x280], R132 ;  /* 0x0002808400007388 */ /* 0x000fe80000000c00 */
[----:B------:R-:W-:Y:S01]  /*2c100*/  BAR.SYNC.DEFER_BLOCKING 0x0 ;  /* 0x0000000000007b1d */ /* 0x000fe20000010000 */
[----:B-1----:R-:W-:Y:S01]  /*2c110*/  IMAD.MOV.U32 R10, RZ, RZ, R44 ;  /* 0x000000ffff0a7224 */ /* 0x002fe200078e002c */
[----:B------:R-:W-:Y:S01]  /*2c120*/  MOV R11, R45 ;  /* 0x0000002d000b7202 */ /* 0x000fe20000000f00 */
[----:B------:R-:W-:-:S02]  /*2c130*/  IMAD.MOV.U32 R8, RZ, RZ, R72 ;  /* 0x000000ffff087224 */ /* 0x000fc400078e0048 */
[----:B------:R-:W-:Y:S02]  /*2c140*/  IMAD.MOV.U32 R9, RZ, RZ, R73 ;  /* 0x000000ffff097224 */ /* 0x000fe400078e0049 */
[----:B------:R-:W-:Y:S02]  /*2c150*/  IMAD.MOV.U32 R44, RZ, RZ, R74 ;  /* 0x000000ffff2c7224 */ /* 0x000fe400078e004a */
[----:B------:R-:W-:Y:S01]  /*2c160*/  IMAD.MOV.U32 R45, RZ, RZ, R75 ;  /* 0x000000ffff2d7224 */ /* 0x000fe200078e004b */
[----:B------:R-:W1:Y:S04]  /*2c170*/  LDS.128 R12, [R2] ;  /* 0x00000000020c7984 */ /* 0x000e680000000c00 */
[----:B------:R-:W-:Y:S04]  /*2c180*/  LDS.128 R72, [R4] ;  /* 0x0000000004487984 */ /* 0x000fe80000000c00 */
[----:B------:R-:W-:Y:S04]  /*2c190*/  LDS.128 R104, [R5] ;  /* 0x0000000005687984 */ /* 0x000fe80000000c00 */
[----:B------:R-:W-:Y:S04]  /*2c1a0*/  LDS.128 R132, [R3] ;  /* 0x0000000003847984 */ /* 0x000fe80000000c00 */
[----:B------:R-:W-:Y:S01]  /*2c1b0*/  BAR.SYNC.DEFER_BLOCKING 0x0 ;  /* 0x0000000000007b1d */ /* 0x000fe20000010000 */
[----:B------:R-:W-:-:S02]  /*2c1c0*/  IMAD R7, R141, c[0x0][0x194], RZ ;  /* 0x000065008d077a24 */ /* 0x000fc400078e02ff */
[----:B------:R-:W-:-:S03]  /*2c1d0*/  IMAD R136, R140, c[0x0][0x194], RZ ;  /* 0x000065008c887a24 */ /* 0x000fc600078e02ff */
[----:B------:R-:W-:-:S04]  /*2c1e0*/  LEA R6, P5, R7, c[0x0][0x170], 0x2 ;  /* 0x00005c0007067a11 */ /* 0x000fc800078a10ff */
[----:B------:R-:W-:Y:S01]  /*2c1f0*/  LEA.HI.X.SX32 R7, R7, c[0x0][0x174], 0x2, P5 ;  /* 0x00005d0007077a11 */ /* 0x000fe200028f16ff */
[----:B------:R1:W-:Y:S02]  /*2c200*/  STS.128 [R0], R8 ;  /* 0x0000000800007388 */ /* 0x0003e40000000c00 */
[----:B-1----:R-:W-:Y:S01]  /*2c210*/  IMAD.MOV.U32 R8, RZ, RZ, R36 ;  /* 0x000000ffff087224 */ /* 0x002fe200078e0024 */
[----:B------:R-:W-:Y:S01]  /*2c220*/  MOV R10, R64 ;  /* 0x00000040000a7202 */ /* 0x000fe20000000f00 */
[----:B------:R-:W-:Y:S02]  /*2c230*/  IMAD.MOV.U32 R9, RZ, RZ, R37 ;  /* 0x000000ffff097224 */ /* 0x000fe400078e0025 */
[----:B------:R-:W-:Y:S02]  /*2c240*/  IMAD.MOV.U32 R11, RZ, RZ, R65 ;  /* 0x000000ffff0b7224 */ /* 0x000fe400078e0041 */
[----:B------:R-:W-:Y:S02]  /*2c250*/  IMAD.MOV.U32 R64, RZ, RZ, R38 ;  /* 0x000000ffff407224 */ /* 0x000fe400078e0026 */
[----:B------:R-:W-:Y:S01]  /*2c260*/  IMAD.MOV.U32 R65, RZ, RZ, R39 ;  /* 0x000000ffff417224 */ /* 0x000fe200078e0027 */
[----:B------:R1:W-:Y:S04]  /*2c270*/  STS.128 [R0+0x200], R8 ;  /* 0x0002000800007388 */ /* 0x0003e80000000c00 */
[----:B------:R2:W-:Y:S04]  /*2c280*/  STS.128 [R0+0x280], R64 ;  /* 0x0002804000007388 */ /* 0x0005e80000000c00 */
[----:B------:R2:W-:Y:S04]  /*2c290*/  STS.128 [R0+0x80], R44 ;  /* 0x0000802c00007388 */ /* 0x0005e80000000c00 */
[----:B------:R-:W-:Y:S01]  /*2c2a0*/  BAR.SYNC.DEFER_BLOCKING 0x0 ;  /* 0x0000000000007b1d */ /* 0x000fe20000010000 */
[----:B-1----:R-:W-:-:S04]  /*2c2b0*/  LEA R8, P5, R136, c[0x0][0x170], 0x2 ;  /* 0x00005c0088087a11 */ /* 0x002fc800078a10ff */
[----:B------:R-:W-:Y:S02]  /*2c2c0*/  LEA.HI.X.SX32 R9, R136, c[0x0][0x174], 0x2, P5 ;  /* 0x00005d0088097a11 */ /* 0x000fe400028f16ff */
[----:B------:R-:W3:Y:S04]  /*2c2d0*/  LDL.LU R136, [R1+0x107c] ;  /* 0x00107c0001887983 */ /* 0x000ee80000300800 */
[----:B--2---:R-:W2:Y:S04]  /*2c2e0*/  LDL.LU R66, [R1+0x1078] ;  /* 0x0010780001427983 */ /* 0x004ea80000300800 */
[----:B------:R-:W2:Y:S04]  /*2c2f0*/  LDL.LU R64, [R1+0x1074] ;  /* 0x0010740001407983 */ /* 0x000ea80000300800 */
[----:B------:R-:W2:Y:S01]  /*2c300*/  LDL.LU R0, [R1+0x1070] ;  /* 0x0010700001007983 */ /* 0x000ea20000300800 */
[----:B------:R-:W-:Y:S01]  /*2c310*/  ISETP.GE.AND P1, PT, R141, c[0x0][0x178], PT ;  /* 0x00005e008d007a0c */ /* 0x000fe20003f26270 */
[----:B------:R-:W-:Y:S01]  /*2c320*/  IMAD R137, R252, c[0x0][0x198], RZ ;  /* 0x00006600fc897a24 */ /* 0x000fe200078e02ff */
[----:B------:R-:W-:-:S02]  /*2c330*/  ISETP.GE.AND P3, PT, R140, c[0x0][0x178], PT ;  /* 0x00005e008c007a0c */ /* 0x000fc40003f66270 */
[C---:B------:R-:W-:Y:S02]  /*2c340*/  ISETP.LT.AND P1, PT, R252.reuse, c[0x0][0x17c], !P1 ;  /* 0x00005f00fc007a0c */ /* 0x040fe40004f21270 */
[----:B------:R-:W-:Y:S02]  /*2c350*/  ISETP.LT.AND P3, PT, R252, c[0x0][0x17c], !P3 ;  /* 0x00005f00fc007a0c */ /* 0x000fe40005f61270 */
[----:B------:R-:W-:Y:S01]  /*2c360*/  ISETP.LT.AND P6, PT, R141, c[0x0][0x178], !P2 ;  /* 0x00005e008d007a0c */ /* 0x000fe200057c1270 */
[C---:B------:R-:W-:Y:S01]  /*2c370*/  IMAD.WIDE R36, R137.reuse, 0x4, R6 ;  /* 0x0000000489247825 */ /* 0x040fe200078e0206 */
[----:B------:R-:W-:Y:S02]  /*2c380*/  ISETP.LT.AND P2, PT, R140, c[0x0][0x178], !P2 ;  /* 0x00005e008c007a0c */ /* 0x000fe40005741270 */
[----:B------:R-:W-:Y:S02]  /*2c390*/  IADD3 R45, R137, c[0x0][0x198], RZ ;  /* 0x00006600892d7a10 */ /* 0x000fe40007ffe0ff */
[----:B------:R-:W-:-:S02]  /*2c3a0*/  ISETP.LT.AND P5, PT, R141, c[0x0][0x178], !P4 ;  /* 0x00005e008d007a0c */ /* 0x000fc400067a1270 */
[----:B------:R-:W-:Y:S01]  /*2c3b0*/  IADD3 R65, R45, c[0x0][0x198], RZ ;  /* 0x000066002d417a10 */ /* 0x000fe20007ffe0ff */
[----:B------:R1:W-:Y:S01]  /*2c3c0*/  @P1 STG.E [R36.64], R16 ;  /* 0x0000001024001986 */ /* 0x0003e2000c101908 */
[----:B------:R-:W-:Y:S01]  /*2c3d0*/  IMAD.WIDE R10, R137, 0x4, R8 ;  /* 0x00000004890a7825 */ /* 0x000fe200078e0208 */
[----:B------:R-:W-:-:S03]  /*2c3e0*/  ISETP.GE.AND P1, PT, R145, c[0x0][0x17c], PT ;  /* 0x00005f0091007a0c */ /* 0x000fc60003f26270 */
[C---:B------:R-:W-:Y:S01]  /*2c3f0*/  IMAD.WIDE R38, R45.reuse, 0x4, R8 ;  /* 0x000000042d267825 */ /* 0x040fe200078e0208 */
[----:B------:R4:W-:Y:S01]  /*2c400*/  @P3 STG.E [R10.64], R100 ;  /* 0x000000640a003986 */ /* 0x0009e2000c101908 */
[----:B------:R-:W-:Y:S02]  /*2c410*/  ISETP.LT.AND P4, PT, R140, c[0x0][0x178], !P4 ;  /* 0x00005e008c007a0c */ /* 0x000fe40006781270 */
[----:B-1----:R-:W-:-:S04]  /*2c420*/  IMAD.WIDE R36, R45, 0x4, R6 ;  /* 0x000000042d247825 */ /* 0x002fc800078e0206 */
[----:B------:R-:W-:Y:S01]  /*2c430*/  IMAD.WIDE R44, R65, 0x4, R6 ;  /* 0x00000004412c7825 */ /* 0x000fe200078e0206 */
[----:B------:R1:W-:Y:S01]  /*2c440*/  @P6 STG.E [R36.64], R17 ;  /* 0x0000001124006986 */ /* 0x0003e2000c101908 */
[----:B------:R-:W-:Y:S02]  /*2c450*/  ISETP.LT.AND P6, PT, R141, c[0x0][0x178], !P0 ;  /* 0x00005e008d007a0c */ /* 0x000fe400047c1270 */
[C---:B------:R-:W-:Y:S01]  /*2c460*/  IMAD.WIDE R46, R65.reuse, 0x4, R8 ;  /* 0x00000004412e7825 */ /* 0x040fe200078e0208 */
[----:B------:R1:W-:Y:S01]  /*2c470*/  @P2 STG.E [R38.64], R101 ;  /* 0x0000006526002986 */ /* 0x0003e2000c101908 */
[----:B------:R-:W-:Y:S02]  /*2c480*/  IADD3 R65, R65, c[0x0][0x198], RZ ;  /* 0x0000660041417a10 */ /* 0x000fe40007ffe0ff */
[----:B------:R-:W-:Y:S01]  /*2c490*/  ISETP.LT.AND P0, PT, R140, c[0x0][0x178], !P0 ;  /* 0x00005e008c007a0c */ /* 0x000fe20004701270 */
[----:B------:R-:W-:Y:S01]  /*2c4a0*/  @P5 STG.E [R44.64], R28 ;  /* 0x0000001c2c005986 */ /* 0x000fe2000c101908 */
[----:B------:R-:W-:-:S02]  /*2c4b0*/  ISETP.LT.AND P5, PT, R141, c[0x0][0x178], !P1 ;  /* 0x00005e008d007a0c */ /* 0x000fc40004fa1270 */
[C---:B------:R-:W-:Y:S01]  /*2c4c0*/  IADD3 R67, R65.reuse, c[0x0][0x198], RZ ;  /* 0x0000660041437a10 */ /* 0x040fe20007ffe0ff */
[----:B----4-:R-:W-:Y:S01]  /*2c4d0*/  IMAD.WIDE R10, R65, 0x4, R6 ;  /* 0x00000004410a7825 */ /* 0x010fe200078e0206 */
[----:B------:R-:W-:-:S03]  /*2c4e0*/  ISETP.GE.AND P3, PT, R144, c[0x0][0x17c], PT ;  /* 0x00005f0090007a0c */ /* 0x000fc60003f66270 */
[----:B-1----:R-:W-:Y:S01]  /*2c4f0*/  IMAD.WIDE R16, R65, 0x4, R8 ;  /* 0x0000000441107825 */ /* 0x002fe200078e0208 */
[----:B------:R-:W-:Y:S01]  /*2c500*/  ISETP.GE.AND P2, PT, R143, c[0x0][0x17c], PT ;  /* 0x00005f008f007a0c */ /* 0x000fe20003f46270 */
[----:B------:R1:W-:Y:S02]  /*2c510*/  @P4 STG.E [R46.64], R76 ;  /* 0x0000004c2e004986 */ /* 0x0003e4000c101908 */
[----:B------:R-:W-:Y:S01]  /*2c520*/  IMAD.WIDE R36, R67, 0x4, R6 ;  /* 0x0000000443247825 */ /* 0x000fe200078e0206 */
[C---:B------:R-:W-:Y:S01]  /*2c530*/  ISETP.LT.AND P1, PT, R140.reuse, c[0x0][0x178], !P1 ;  /* 0x00005e008c007a0c */ /* 0x040fe20004f21270 */
[----:B------:R4:W-:Y:S01]  /*2c540*/  @P6 STG.E [R10.64], R29 ;  /* 0x0000001d0a006986 */ /* 0x0009e2000c101908 */
[----:B------:R-:W-:Y:S01]  /*2c550*/  ISETP.LT.AND P6, PT, R141, c[0x0][0x178], !P3 ;  /* 0x00005e008d007a0c */ /* 0x000fe20005fc1270 */
[C---:B------:R-:W-:Y:S01]  /*2c560*/  IMAD.WIDE R38, R67.reuse, 0x4, R8 ;  /* 0x0000000443267825 */ /* 0x040fe200078e0208 */
[----:B------:R-:W-:Y:S01]  /*2c570*/  IADD3 R67, R67, c[0x0][0x198], RZ ;  /* 0x0000660043437a10 */ /* 0x000fe20007ffe0ff */
[----:B------:R4:W-:Y:S01]  /*2c580*/  @P0 STG.E [R16.64], R77 ;  /* 0x0000004d10000986 */ /* 0x0009e2000c101908 */
[----:B------:R-:W-:-:S03]  /*2c590*/  ISETP.LT.AND P3, PT, R140, c[0x0][0x178], !P3 ;  /* 0x00005e008c007a0c */ /* 0x000fc60005f61270 */
[----:B------:R-:W-:Y:S01]  /*2c5a0*/  @P5 STG.E [R36.64], R24 ;  /* 0x0000001824005986 */ /* 0x000fe2000c101908 */
[----:B------:R-:W-:Y:S02]  /*2c5b0*/  ISETP.LT.AND P5, PT, R141, c[0x0][0x178], !P2 ;  /* 0x00005e008d007a0c */ /* 0x000fe400057a1270 */
[----:B------:R-:W-:Y:S01]  /*2c5c0*/  ISETP.LT.AND P2, PT, R140, c[0x0][0x178], !P2 ;  /* 0x00005e008c007a0c */ /* 0x000fe20005741270 */
[----:B-1----:R-:W3:Y:S01]  /*2c5d0*/  LDL.LU R46, [R1+0x106c] ;  /* 0x00106c00012e7983 */ /* 0x002ee20000300800 */
[C---:B------:R-:W-:Y:S01]  /*2c5e0*/  IADD3 R47, R67.reuse, c[0x0][0x198], RZ ;  /* 0x00006600432f7a10 */ /* 0x040fe20007ffe0ff */
[----:B------:R-:W-:-:S04]  /*2c5f0*/  IMAD.WIDE R44, R67, 0x4, R6 ;  /* 0x00000004432c7825 */ /* 0x000fc800078e0206 */
[----:B----4-:R-:W-:Y:S01]  /*2c600*/  IMAD.WIDE R10, R67, 0x4, R8 ;  /* 0x00000004430a7825 */ /* 0x010fe200078e0208 */
[----:B------:R1:W-:Y:S03]  /*2c610*/  @P1 STG.E [R38.64], R40 ;  /* 0x0000002826001986 */ /* 0x0003e6000c101908 */
[C---:B------:R-:W-:Y:S01]  /*2c620*/  IMAD.WIDE R16, R47.reuse, 0x4, R6 ;  /* 0x000000042f107825 */ /* 0x040fe200078e0206 */
[----:B------:R4:W-:Y:S03]  /*2c630*/  @P6 STG.E [R44.64], R25 ;  /* 0x000000192c006986 */ /* 0x0009e6000c101908 */
[----:B------:R-:W-:Y:S01]  /*2c640*/  IMAD.WIDE R28, R47, 0x4, R8 ;  /* 0x000000042f1c7825 */ /* 0x000fe200078e0208 */
[----:B------:R2:W-:Y:S04]  /*2c650*/  @P3 STG.E [R10.64], R41 ;  /* 0x000000290a003986 */ /* 0x0005e8000c101908 */
[----:B------:R-:W-:Y:S04]  /*2c660*/  @P5 STG.E [R16.64], R20 ;  /* 0x0000001410005986 */ /* 0x000fe8000c101908 */
[----:B-1----:R-:W3:Y:S04]  /*2c670*/  LDL.LU R40, [R1+0x1068] ;  /* 0x0010680001287983 */ /* 0x002ee80000300800 */
[----:B------:R1:W-:Y:S04]  /*2c680*/  @P2 STG.E [R28.64], R32 ;  /* 0x000000201c002986 */ /* 0x0003e8000c101908 */
[----:B------:R-:W3:Y:S01]  /*2c690*/  LDL.LU R38, [R1+0x1064] ;  /* 0x0010640001267983 */ /* 0x000ee20000300800 */
[----:B--2---:R-:W-:-:S03]  /*2c6a0*/  ISETP.GE.AND P2, PT, R0, c[0x0][0x17c], PT ;  /* 0x00005f0000007a0c */ /* 0x004fc60003f46270 */
[----:B------:R-:W2:Y:S01]  /*2c6b0*/  LDL.LU R0, [R1+0x1060] ;  /* 0x0010600001007983 */ /* 0x000ea20000300800 */
[----:B------:R-:W-:Y:S02]  /*2c6c0*/  ISETP.GE.AND P4, PT, R142, c[0x0][0x17c], PT ;  /* 0x00005f008e007a0c */ /* 0x000fe40003f86270 */
[----:B---3--:R-:W-:Y:S02]  /*2c6d0*/  ISETP.GE.AND P0, PT, R136, c[0x0][0x17c], PT ;  /* 0x00005f0088007a0c */ /* 0x008fe40003f06270 */
[----:B------:R-:W-:Y:S02]  /*2c6e0*/  IADD3 R47, R47, c[0x0][0x198], RZ ;  /* 0x000066002f2f7a10 */ /* 0x000fe40007ffe0ff */
[C---:B------:R-:W-:Y:S02]  /*2c6f0*/  ISETP.LT.AND P6, PT, R141.reuse, c[0x0][0x178], !P4 ;  /* 0x00005e008d007a0c */ /* 0x040fe400067c1270 */
[----:B------:R-:W-:Y:S02]  /*2c700*/  ISETP.LT.AND P4, PT, R140, c[0x0][0x178], !P4 ;  /* 0x00005e008c007a0c */ /* 0x000fe40006781270 */
[----:B------:R-:W-:Y:S01]  /*2c710*/  ISETP.LT.AND P5, PT, R141, c[0x0][0x178], !P0 ;  /* 0x00005e008d007a0c */ /* 0x000fe200047a1270 */
[----:B----4-:R-:W-:-:S04]  /*2c720*/  IMAD.WIDE R24, R47, 0x4, R6 ;  /* 0x000000042f187825 */ /* 0x010fc800078e0206 */
[C---:B------:R-:W-:Y:S01]  /*2c730*/  IMAD.WIDE R36, R47.reuse, 0x4, R8 ;  /* 0x000000042f247825 */ /* 0x040fe200078e0208 */
[----:B------:R-:W-:Y:S02]  /*2c740*/  IADD3 R47, R47, c[0x0][0x198], RZ ;  /* 0x000066002f2f7a10 */ /* 0x000fe40007ffe0ff */
[----:B------:R-:W-:-:S03]  /*2c750*/  ISETP.GE.AND P1, PT, R66, c[0x0][0x17c], PT ;  /* 0x00005f0042007a0c */ /* 0x000fc60003f26270 */
[C-C-:B------:R-:W-:Y:S01]  /*2c760*/  IMAD.WIDE R10, R47.reuse, 0x4, R6.reuse ;  /* 0x000000042f0a7825 */ /* 0x140fe200078e0206 */
[----:B------:R-:W-:Y:S01]  /*2c770*/  ISETP.GE.AND P3, PT, R64, c[0x0][0x17c], PT ;  /* 0x00005f0040007a0c */ /* 0x000fe20003f66270 */
[----:B------:R3:W-:Y:S01]  /*2c780*/  @P6 STG.E [R24.64], R21 ;  /* 0x0000001518006986 */ /* 0x0007e2000c101908 */
[C---:B------:R-:W-:Y:S02]  /*2c790*/  ISETP.LT.AND P0, PT, R140.reuse, c[0x0][0x178], !P0 ;  /* 0x00005e008c007a0c */ /* 0x040fe40004701270 */
[----:B------:R-:W-:Y:S01]  /*2c7a0*/  IADD3 R39, R47, c[0x0][0x198], RZ ;  /* 0x000066002f277a10 */ /* 0x000fe20007ffe0ff */
[----:B------:R4:W-:Y:S01]  /*2c7b0*/  @P4 STG.E [R36.64], R33 ;  /* 0x0000002124004986 */ /* 0x0009e2000c101908 */
[C---:B------:R-:W-:Y:S02]  /*2c7c0*/  ISETP.LT.AND P6, PT, R141.reuse, c[0x0][0x178], !P1 ;  /* 0x00005e008d007a0c */ /* 0x040fe40004fc1270 */
[C---:B------:R-:W-:Y:S01]  /*2c7d0*/  ISETP.LT.AND P1, PT, R140.reuse, c[0x0][0x178], !P1 ;  /* 0x00005e008c007a0c */ /* 0x040fe20004f21270 */
[----:B------:R3:W-:Y:S01]  /*2c7e0*/  @P5 STG.E [R10.64], R18 ;  /* 0x000000120a005986 */ /* 0x0007e2000c101908 */
[----:B------:R-:W-:Y:S01]  /*2c7f0*/  ISETP.LT.AND P5, PT, R141, c[0x0][0x178], !P3 ;  /* 0x00005e008d007a0c */ /* 0x000fe20005fa1270 */
[----:B-1----:R-:W-:Y:S01]  /*2c800*/  IMAD.WIDE R28, R39, 0x4, R6 ;  /* 0x00000004271c7825 */ /* 0x002fe200078e0206 */
[----:B------:R-:W-:-:S03]  /*2c810*/  ISETP.LT.AND P3, PT, R140, c[0x0][0x178], !P3 ;  /* 0x00005e008c007a0c */ /* 0x000fc60005f61270 */
[C-C-:B---3--:R-:W-:Y:S01]  /*2c820*/  IMAD.WIDE R20, R39.reuse, 0x4, R8.reuse ;  /* 0x0000000427147825 */ /* 0x148fe200078e0208 */
[----:B------:R-:W-:Y:S01]  /*2c830*/  IADD3 R39, R39, c[0x0][0x198], RZ ;  /* 0x0000660027277a10 */ /* 0x000fe20007ffe0ff */
[----:B----4-:R-:W3:Y:S02]  /*2c840*/  LDL.LU R37, [R1+0x105c] ;  /* 0x00105c0001257983 */ /* 0x010ee40000300800 */
[----:B------:R-:W-:Y:S02]  /*2c850*/  IMAD.WIDE R16, R47, 0x4, R8 ;  /* 0x000000042f107825 */ /* 0x000fe400078e0208 */
[----:B------:R-:W4:Y:S02]  /*2c860*/  LDL.LU R36, [R1+0x1058] ;  /* 0x0010580001247983 */ /* 0x000f240000300800 */
[C---:B------:R-:W-:Y:S02]  /*2c870*/  IMAD.WIDE R24, R39.reuse, 0x4, R6 ;  /* 0x0000000427187825 */ /* 0x040fe400078e0206 */
[----:B------:R-:W-:Y:S02]  /*2c880*/  @P0 STG.E [R16.64], R102 ;  /* 0x0000006610000986 */ /* 0x000fe4000c101908 */
[----:B------:R-:W-:-:S02]  /*2c890*/  IMAD.WIDE R10, R39, 0x4, R8 ;  /* 0x00000004270a7825 */ /* 0x000fc400078e0208 */
[----:B------:R1:W-:Y:S04]  /*2c8a0*/  @P6 STG.E [R28.64], R19 ;  /* 0x000000131c006986 */ /* 0x0003e8000c101908 */
[----:B------:R1:W-:Y:S04]  /*2c8b0*/  @P1 STG.E [R20.64], R103 ;  /* 0x0000006714001986 */ /* 0x0003e8000c101908 */
[----:B------:R1:W-:Y:S04]  /*2c8c0*/  @P5 STG.E [R24.64], R30 ;  /* 0x0000001e18005986 */ /* 0x0003e8000c101908 */
[----:B------:R1:W-:Y:S04]  /*2c8d0*/  @P3 STG.E [R10.64], R78 ;  /* 0x0000004e0a003986 */ /* 0x0003e8000c101908 */
[----:B------:R-:W3:Y:S01]  /*2c8e0*/  LDL.LU R32, [R1+0x1054] ;  /* 0x0010540001207983 */ /* 0x000ee20000300800 */
[----:B--2---:R-:W-:-:S03]  /*2c8f0*/  ISETP.GE.AND P3, PT, R0, c[0x0][0x17c], PT ;  /* 0x00005f0000007a0c */ /* 0x004fc60003f66270 */
[----:B------:R-:W2:Y:S01]  /*2c900*/  LDL.LU R0, [R1+0x1050] ;  /* 0x0010500001007983 */ /* 0x000ea20000300800 */
[----:B------:R-:W-:Y:S02]  /*2c910*/  ISETP.GE.AND P4, PT, R46, c[0x0][0x17c], PT ;  /* 0x00005f002e007a0c */ /* 0x000fe40003f86270 */
[----:B------:R-:W-:Y:S01]  /*2c920*/  IADD3 R33, R39, c[0x0][0x198], RZ ;  /* 0x0000660027217a10 */ /* 0x000fe20007ffe0ff */
[----:B-1----:R-:W4:Y:S01]  /*2c930*/  LDL.LU R28, [R1+0x104c] ;  /* 0x00104c00011c7983 */ /* 0x002f220000300800 */
[C---:B------:R-:W-:Y:S02]  /*2c940*/  ISETP.LT.AND P6, PT, R141.reuse, c[0x0][0x178], !P2 ;  /* 0x00005e008d007a0c */ /* 0x040fe400057c1270 */
[----:B------:R-:W-:Y:S02]  /*2c950*/  ISETP.LT.AND P2, PT, R140, c[0x0][0x178], !P2 ;  /* 0x00005e008c007a0c */ /* 0x000fe40005741270 */
[----:B------:R-:W-:Y:S01]  /*2c960*/  ISETP.LT.AND P5, PT, R141, c[0x0][0x178], !P4 ;  /* 0x00005e008d007a0c */ /* 0x000fe200067a1270 */
[----:B------:R-:W-:-:S04]  /*2c970*/  IMAD.WIDE R16, R33, 0x4, R6 ;  /* 0x0000000421107825 */ /* 0x000fc800078e0206 */
[C---:B------:R-:W-:Y:S01]  /*2c980*/  IMAD.WIDE R18, R33.reuse, 0x4, R8 ;  /* 0x0000000421127825 */ /* 0x040fe200078e0208 */
[----:B------:R-:W-:Y:S02]  /*2c990*/  IADD3 R33, R33, c[0x0][0x198], RZ ;  /* 0x0000660021217a10 */ /* 0x000fe40007ffe0ff */
[----:B------:R-:W-:-:S03]  /*2c9a0*/  ISETP.GE.AND P0, PT, R40, c[0x0][0x17c], PT ;  /* 0x00005f0028007a0c */ /* 0x000fc60003f06270 */
[C---:B------:R-:W-:Y:S01]  /*2c9b0*/  IMAD.WIDE R20, R33.reuse, 0x4, R6 ;  /* 0x0000000421147825 */ /* 0x040fe200078e0206 */
[----:B------:R-:W-:Y:S01]  /*2c9c0*/  ISETP.GE.AND P1, PT, R38, c[0x0][0x17c], PT ;  /* 0x00005f0026007a0c */ /* 0x000fe20003f26270 */
[----:B------:R1:W-:Y:S01]  /*2c9d0*/  @P6 STG.E [R16.64], R31 ;  /* 0x0000001f10006986 */ /* 0x0003e2000c101908 */
[C---:B------:R-:W-:Y:S01]  /*2c9e0*/  ISETP.LT.AND P4, PT, R140.reuse, c[0x0][0x178], !P4 ;  /* 0x00005e008c007a0c */ /* 0x040fe20006781270 */
[----:B------:R-:W-:Y:S01]  /*2c9f0*/  IMAD.WIDE R24, R33, 0x4, R8 ;  /* 0x0000000421187825 */ /* 0x000fe200078e0208 */
[----:B------:R-:W-:Y:S01]  /*2ca00*/  ISETP.LT.AND P6, PT, R141, c[0x0][0x178], !P0 ;  /* 0x00005e008d007a0c */ /* 0x000fe200047c1270 */
[----:B------:R1:W-:Y:S01]  /*2ca10*/  @P2 STG.E [R18.64], R79 ;  /* 0x0000004f12002986 */ /* 0x0003e2000c101908 */
[----:B------:R-:W-:Y:S02]  /*2ca20*/  ISETP.LT.AND P0, PT, R140, c[0x0][0x178], !P0 ;  /* 0x00005e008c007a0c */ /* 0x000fe40004701270 */
[----:B------:R-:W-:Y:S01]  /*2ca30*/  IADD3 R33, R33, c[0x0][0x198], RZ ;  /* 0x0000660021217a10 */ /* 0x000fe20007ffe0ff */
[----:B------:R1:W-:Y:S01]  /*2ca40*/  @P5 STG.E [R20.64], R26 ;  /* 0x0000001a14005986 */ /* 0x0003e2000c101908 */
[----:B------:R-:W-:-:S02]  /*2ca50*/  ISETP.LT.AND P5, PT, R141, c[0x0][0x178], !P1 ;  /* 0x00005e008d007a0c */ /* 0x000fc40004fa1270 */
[----:B------:R-:W-:Y:S02]  /*2ca60*/  ISETP.LT.AND P1, PT, R140, c[0x0][0x178], !P1 ;  /* 0x00005e008c007a0c */ /* 0x000fe40004f21270 */
[C---:B------:R-:W-:Y:S01]  /*2ca70*/  IADD3 R29, R33.reuse, c[0x0][0x198], RZ ;  /* 0x00006600211d7a10 */ /* 0x040fe20007ffe0ff */
[C---:B------:R-:W-:Y:S01]  /*2ca80*/  IMAD.WIDE R10, R33.reuse, 0x4, R6 ;  /* 0x00000004210a7825 */ /* 0x040fe200078e0206 */
[----:B------:R-:W-:Y:S03]  /*2ca90*/  @P4 STG.E [R24.64], R42 ;  /* 0x0000002a18004986 */ /* 0x000fe6000c101908 */
[----:B-1----:R-:W-:Y:S01]  /*2caa0*/  IMAD.WIDE R16, R33, 0x4, R8 ;  /* 0x0000000421107825 */ /* 0x002fe200078e0208 */
[----:B------:R1:W-:Y:S03]  /*2cab0*/  @P6 STG.E [R10.64], R27 ;  /* 0x0000001b0a006986 */ /* 0x0003e6000c101908 */
[C---:B------:R-:W-:Y:S01]  /*2cac0*/  IMAD.WIDE R18, R29.reuse, 0x4, R6 ;  /* 0x000000041d127825 */ /* 0x040fe200078e0206 */
[----:B------:R1:W-:Y:S03]  /*2cad0*/  @P0 STG.E [R16.64], R43 ;  /* 0x0000002b10000986 */ /* 0x0003e6000c101908 */
[----:B------:R-:W-:Y:S01]  /*2cae0*/  IMAD.WIDE R20, R29, 0x4, R8 ;  /* 0x000000041d147825 */ /* 0x000fe200078e0208 */
[----:B------:R1:W-:Y:S04]  /*2caf0*/  @P5 STG.E [R18.64], R22 ;  /* 0x0000001612005986 */ /* 0x0003e8000c101908 */
[----:B------:R-:W4:Y:S04]  /*2cb00*/  LDL.LU R26, [R1+0x1048] ;  /* 0x00104800011a7983 */ /* 0x000f280000300800 */
[----:B------:R1:W-:Y:S04]  /*2cb10*/  @P1 STG.E [R20.64], R34 ;  /* 0x0000002214001986 */ /* 0x0003e8000c101908 */
[----:B------:R-:W4:Y:S01]  /*2cb20*/  LDL.LU R30, [R1+0x1044] ;  /* 0x00104400011e7983 */ /* 0x000f220000300800 */
[----:B--2---:R-:W-:-:S03]  /*2cb30*/  ISETP.GE.AND P1, PT, R0, c[0x0][0x17c], PT ;  /* 0x00005f0000007a0c */ /* 0x004fc60003f26270 */
[----:B------:R-:W2:Y:S01]  /*2cb40*/  LDL.LU R0, [R1+0x1040] ;  /* 0x0010400001007983 */ /* 0x000ea20000300800 */
[----:B---3--:R-:W-:Y:S02]  /*2cb50*/  ISETP.GE.AND P2, PT, R37, c[0x0][0x17c], PT ;  /* 0x00005f0025007a0c */ /* 0x008fe40003f46270 */
[----:B------:R-:W-:Y:S02]  /*2cb60*/  ISETP.LT.AND P6, PT, R141, c[0x0][0x178], !P3 ;  /* 0x00005e008d007a0c */ /* 0x000fe40005fc1270 */
[----:B------:R-:W-:Y:S02]  /*2cb70*/  IADD3 R29, R29, c[0x0][0x198], RZ ;  /* 0x000066001d1d7a10 */ /* 0x000fe40007ffe0ff */
[----:B------:R-:W-:Y:S02]  /*2cb80*/  ISETP.LT.AND P3, PT, R140, c[0x0][0x178], !P3 ;  /* 0x00005e008c007a0c */ /* 0x000fe40005f61270 */
[----:B------:R-:W-:Y:S02]  /*2cb90*/  ISETP.LT.AND P5, PT, R141, c[0x0][0x178], !P2 ;  /* 0x00005e008d007a0c */ /* 0x000fe400057a1270 */
[C---:B-1----:R-:W-:Y:S01]  /*2cba0*/  IADD3 R27, R29.reuse, c[0x0][0x198], RZ ;  /* 0x000066001d1b7a10 */ /* 0x042fe20007ffe0ff */
[----:B------:R-:W-:Y:S01]  /*2cbb0*/  IMAD.WIDE R24, R29, 0x4, R6 ;  /* 0x000000041d187825 */ /* 0x000fe200078e0206 */
[----:B----4-:R-:W-:-:S03]  /*2cbc0*/  ISETP.GE.AND P4, PT, R36, c[0x0][0x17c], PT ;  /* 0x00005f0024007a0c */ /* 0x010fc60003f86270 */
[----:B------:R-:W-:Y:S01]  /*2cbd0*/  IMAD.WIDE R10, R29, 0x4, R8 ;  /* 0x000000041d0a7825 */ /* 0x000fe200078e0208 */
[----:B------:R-:W-:-:S03]  /*2cbe0*/  ISETP.GE.AND P0, PT, R32, c[0x0][0x17c], PT ;  /* 0x00005f0020007a0c */ /* 0x000fc60003f06270 */
[C---:B------:R-:W-:Y:S01]  /*2cbf0*/  IMAD.WIDE R16, R27.reuse, 0x4, R6 ;  /* 0x000000041b107825 */ /* 0x040fe200078e0206 */
[C---:B------:R-:W-:Y:S01]  /*2cc00*/  ISETP.LT.AND P2, PT, R140.reuse, c[0x0][0x178], !P2 ;  /* 0x00005e008c007a0c */ /* 0x040fe20005741270 */
[----:B------:R1:W-:Y:S02]  /*2cc10*/  @P6 STG.E [R24.64], R23 ;  /* 0x0000001718006986 */ /* 0x0003e4000c101908 */
[C---:B------:R-:W-:Y:S01]  /*2cc20*/  IMAD.WIDE R18, R27.reuse, 0x4, R8 ;  /* 0x000000041b127825 */ /* 0x040fe200078e0208 */
[----:B------:R-:W-:Y:S01]  /*2cc30*/  IADD3 R27, R27, c[0x0][0x198], RZ ;  /* 0x000066001b1b7a10 */ /* 0x000fe20007ffe0ff */
[----:B------:R3:W-:Y:S01]  /*2cc40*/  @P3 STG.E [R10.64], R35 ;  /* 0x000000230a003986 */ /* 0x0007e2000c101908 */
[C---:B------:R-:W-:Y:S02]  /*2cc50*/  ISETP.LT.AND P6, PT, R141.reuse, c[0x0][0x178], !P4 ;  /* 0x00005e008d007a0c */ /* 0x040fe400067c1270 */
[C---:B------:R-:W-:Y:S01]  /*2cc60*/  ISETP.LT.AND P4, PT, R140.reuse, c[0x0][0x178], !P4 ;  /* 0x00005e008c007a0c */ /* 0x040fe20006781270 */
[----:B------:R4:W-:Y:S01]  /*2cc70*/  @P5 STG.E [R16.64], R96 ;  /* 0x0000006010005986 */ /* 0x0009e2000c101908 */
[----:B------:R-:W-:Y:S01]  /*2cc80*/  ISETP.LT.AND P5, PT, R141, c[0x0][0x178], !P0 ;  /* 0x00005e008d007a0c */ /* 0x000fe200047a1270 */
[----:B------:R-:W-:Y:S01]  /*2cc90*/  IMAD.WIDE R20, R27, 0x4, R6 ;  /* 0x000000041b147825 */ /* 0x000fe200078e0206 */
[----:B------:R-:W-:-:S03]  /*2cca0*/  ISETP.LT.AND P0, PT, R140, c[0x0][0x178], !P0 ;  /* 0x00005e008c007a0c */ /* 0x000fc60004701270 */
[C---:B-1----:R-:W-:Y:S01]  /*2ccb0*/  IMAD.WIDE R22, R27.reuse, 0x4, R8 ;  /* 0x000000041b167825 */ /* 0x042fe200078e0208 */
[----:B------:R-:W-:Y:S02]  /*2ccc0*/  IADD3 R27, R27, c[0x0][0x198], RZ ;  /* 0x000066001b1b7a10 */ /* 0x000fe40007ffe0ff */
[----:B------:R-:W-:Y:S01]  /*2ccd0*/  ISETP.GE.AND P3, PT, R28, c[0x0][0x17c], PT ;  /* 0x00005f001c007a0c */ /* 0x000fe20003f66270 */
[----:B------:R1:W-:Y:S02]  /*2cce0*/  @P2 STG.E [R18.64], R120 ;  /* 0x0000007812002986 */ /* 0x0003e4000c101908 */
[C---:B---3--:R-:W-:Y:S02]  /*2ccf0*/  IMAD.WIDE R10, R27.reuse, 0x4, R6 ;  /* 0x000000041b0a7825 */ /* 0x048fe400078e0206 */
[----:B------:R-:W3:Y:S02]  /*2cd00*/  LDL.LU R28, [R1+0x103c] ;  /* 0x00103c00011c7983 */ /* 0x000ee40000300800 */
[----:B----4-:R-:W-:-:S02]  /*2cd10*/  IMAD.WIDE R16, R27, 0x4, R8 ;  /* 0x000000041b107825 */ /* 0x010fc400078e0208 */
[----:B------:R4:W-:Y:S01]  /*2cd20*/  @P6 STG.E [R20.64], R97 ;  /* 0x0000006114006986 */ /* 0x0009e2000c101908 */
[----:B------:R-:W-:-:S03]  /*2cd30*/  ISETP.GE.AND P2, PT, R26, c[0x0][0x17c], PT ;  /* 0x00005f001a007a0c */ /* 0x000fc60003f46270 */
[----:B------:R1:W-:Y:S04]  /*2cd40*/  @P4 STG.E [R22.64], R121 ;  /* 0x0000007916004986 */ /* 0x0003e8000c101908 */
[----:B------:R-:W-:Y:S04]  /*2cd50*/  @P5 STG.E [R10.64], R56 ;  /* 0x000000380a005986 */ /* 0x000fe8000c101908 */
[----:B------:R-:W3:Y:S04]  /*2cd60*/  LDL.LU R26, [R1+0x1038] ;  /* 0x00103800011a7983 */ /* 0x000ee80000300800 */
[----:B------:R1:W-:Y:S04]  /*2cd70*/  @P0 STG.E [R16.64], R116 ;  /* 0x0000007410000986 */ /* 0x0003e8000c101908 */
[----:B------:R-:W3:Y:S01]  /*2cd80*/  LDL.LU R24, [R1+0x1034] ;  /* 0x0010340001187983 */ /* 0x000ee20000300800 */
[----:B--2---:R-:W-:-:S03]  /*2cd90*/  ISETP.GE.AND P0, PT, R0, c[0x0][0x17c], PT ;  /* 0x00005f0000007a0c */ /* 0x004fc60003f06270 */
[----:B------:R-:W2:Y:S01]  /*2cda0*/  LDL.LU R0, [R1+0x1030] ;  /* 0x0010300001007983 */ /* 0x000ea20000300800 */
[----:B------:R-:W-:Y:S02]  /*2cdb0*/  IADD3 R25, R27, c[0x0][0x198], RZ ;  /* 0x000066001b197a10 */ /* 0x000fe40007ffe0ff */
[C---:B------:R-:W-:Y:S02]  /*2cdc0*/  ISETP.LT.AND P6, PT, R141.reuse, c[0x0][0x178], !P1 ;  /* 0x00005e008d007a0c */ /* 0x040fe40004fc1270 */
[----:B------:R-:W-:Y:S02]  /*2cdd0*/  ISETP.LT.AND P1, PT, R140, c[0x0][0x178], !P1 ;  /* 0x00005e008c007a0c */ /* 0x000fe40004f21270 */
[----:B------:R-:W-:Y:S01]  /*2cde0*/  ISETP.LT.AND P5, PT, R141, c[0x0][0x178], !P3 ;  /* 0x00005e008d007a0c */ /* 0x000fe20005fa1270 */
[----:B-1----:R-:W-:-:S04]  /*2cdf0*/  IMAD.WIDE R18, R25, 0x4, R6 ;  /* 0x0000000419127825 */ /* 0x002fc800078e0206 */
[C---:B----4-:R-:W-:Y:S01]  /*2ce00*/  IMAD.WIDE R20, R25.reuse, 0x4, R8 ;  /* 0x0000000419147825 */ /* 0x050fe200078e0208 */
[----:B------:R-:W-:Y:S02]  /*2ce10*/  IADD3 R25, R25, c[0x0][0x198], RZ ;  /* 0x0000660019197a10 */ /* 0x000fe40007ffe0ff */
[----:B------:R-:W-:-:S03]  /*2ce20*/  ISETP.GE.AND P4, PT, R30, c[0x0][0x17c], PT ;  /* 0x00005f001e007a0c */ /* 0x000fc60003f86270 */
[C-C-:B------:R-:W-:Y:S01]  /*2ce30*/  IMAD.WIDE R22, R25.reuse, 0x4, R6.reuse ;  /* 0x0000000419167825 */ /* 0x140fe200078e0206 */
        /* <DEDUP_REMOVED lines=11> */
[----:B------:R-:W-:-:S03]  /*2cef0*/  IADD3 R27, R27, c[0x0][0x198], RZ ;  /* 0x000066001b1b7a10 */ /* 0x000fc60007ffe0ff */
[----:B------:R-:W-:-:S04]  /*2cf00*/  IMAD.WIDE R10, R25, 0x4, R8 ;  /* 0x00000004190a7825 */ /* 0x000fc800078e0208 */
[C---:B----4-:R-:W-:Y:S01]  /*2cf10*/  IMAD.WIDE R20, R27.reuse, 0x4, R6 ;  /* 0x000000041b147825 */ /* 0x050fe200078e0206 */
[----:B---3--:R-:W-:Y:S01]  /*2cf20*/  ISETP.GE.AND P1, PT, R28, c[0x0][0x17c], PT ;  /* 0x00005f001c007a0c */ /* 0x008fe20003f26270 */
[----:B------:R1:W-:Y:S02]  /*2cf30*/  @P3 STG.E [R10.64], R92 ;  /* 0x0000005c0a003986 */ /* 0x0003e4000c101908 */
[----:B------:R-:W-:Y:S02]  /*2cf40*/  IMAD.WIDE R22, R27, 0x4, R8 ;  /* 0x000000041b167825 */ /* 0x000fe400078e0208 */
[----:B------:R-:W3:Y:S04]  /*2cf50*/  LDL.LU R28, [R1+0x102c] ;  /* 0x00102c00011c7983 */ /* 0x000ee80000300800 */
[----:B------:R4:W-:Y:S04]  /*2cf60*/  @P6 STG.E [R16.64], R53 ;  /* 0x0000003510006986 */ /* 0x0009e8000c101908 */
[----:B------:R1:W-:Y:S01]  /*2cf70*/  @P2 STG.E [R18.64], R93 ;  /* 0x0000005d12002986 */ /* 0x0003e2000c101908 */
[----:B------:R-:W-:-:S03]  /*2cf80*/  ISETP.GE.AND P3, PT, R26, c[0x0][0x17c], PT ;  /* 0x00005f001a007a0c */ /* 0x000fc60003f66270 */
[----:B------:R1:W-:Y:S04]  /*2cf90*/  @P5 STG.E [R20.64], R48 ;  /* 0x0000003014005986 */ /* 0x0003e8000c101908 */
[----:B------:R-:W3:Y:S01]  /*2cfa0*/  LDL.LU R26, [R1+0x1028] ;  /* 0x00102800011a7983 */ /* 0x000ee20000300800 */
[----:B------:R-:W-:-:S03]  /*2cfb0*/  ISETP.GE.AND P2, PT, R24, c[0x0][0x17c], PT ;  /* 0x00005f0018007a0c */ /* 0x000fc60003f46270 */
[----:B------:R1:W-:Y:S04]  /*2cfc0*/  @P4 STG.E [R22.64], R80 ;  /* 0x0000005016004986 */ /* 0x0003e8000c101908 */
[----:B------:R-:W3:Y:S01]  /*2cfd0*/  LDL.LU R24, [R1+0x1024] ;  /* 0x0010240001187983 */ /* 0x000ee20000300800 */
[----:B--2---:R-:W-:-:S03]  /*2cfe0*/  ISETP.GE.AND P4, PT, R0, c[0x0][0x17c], PT ;  /* 0x00005f0000007a0c */ /* 0x004fc60003f86270 */
[----:B------:R-:W2:Y:S01]  /*2cff0*/  LDL.LU R0, [R1+0x1020] ;  /* 0x0010200001007983 */ /* 0x000ea20000300800 */
[----:B------:R-:W-:Y:S02]  /*2d000*/  ISETP.LT.AND P6, PT, R141, c[0x0][0x178], !P0 ;  /* 0x00005e008d007a0c */ /* 0x000fe400047c1270 */
[----:B------:R-:W-:Y:S02]  /*2d010*/  ISETP.LT.AND P0, PT, R140, c[0x0][0x178], !P0 ;  /* 0x00005e008c007a0c */ /* 0x000fe40004701270 */
[----:B------:R-:W-:Y:S02]  /*2d020*/  IADD3 R27, R27, c[0x0][0x198], RZ ;  /* 0x000066001b1b7a10 */ /* 0x000fe40007ffe0ff */
[----:B------:R-:W-:Y:S02]  /*2d030*/  ISETP.LT.AND P5, PT, R141, c[0x0][0x178], !P1 ;  /* 0x00005e008d007a0c */ /* 0x000fe40004fa1270 */
[C---:B------:R-:W-:Y:S01]  /*2d040*/  IADD3 R25, R27.reuse, c[0x0][0x198], RZ ;  /* 0x000066001b197a10 */ /* 0x040fe20007ffe0ff */
[----:B-1----:R-:W-:-:S04]  /*2d050*/  IMAD.WIDE R10, R27, 0x4, R6 ;  /* 0x000000041b0a7825 */ /* 0x002fc800078e0206 */
[----:B----4-:R-:W-:Y:S01]  /*2d060*/  IMAD.WIDE R16, R27, 0x4, R8 ;  /* 0x000000041b107825 */ /* 0x010fe200078e0208 */
[----:B------:R-:W-:-:S03]  /*2d070*/  ISETP.LT.AND P1, PT, R140, c[0x0][0x178], !P1 ;  /* 0x00005e008c007a0c */ /* 0x000fc60004f21270 */
[----:B------:R-:W-:Y:S01]  /*2d080*/  IMAD.WIDE R18, R25, 0x4, R6 ;  /* 0x0000000419127825 */ /* 0x000fe200078e0206 */
[----:B------:R1:W-:Y:S01]  /*2d090*/  @P6 STG.E [R10.64], R49 ;  /* 0x000000310a006986 */ /* 0x0003e2000c101908 */
[----:B------:R-:W-:Y:S02]  /*2d0a0*/  ISETP.LT.AND P6, PT, R141, c[0x0][0x178], !P3 ;  /* 0x00005e008d007a0c */ /* 0x000fe40005fc1270 */
[C---:B------:R-:W-:Y:S01]  /*2d0b0*/  IMAD.WIDE R20, R25.reuse, 0x4, R8 ;  /* 0x0000000419147825 */ /* 0x040fe200078e0208 */
[----:B------:R4:W-:Y:S01]  /*2d0c0*/  @P0 STG.E [R16.64], R81 ;  /* 0x0000005110000986 */ /* 0x0009e2000c101908 */
[----:B------:R-:W-:Y:S02]  /*2d0d0*/  IADD3 R25, R25, c[0x0][0x198], RZ ;  /* 0x0000660019197a10 */ /* 0x000fe40007ffe0ff */
[----:B------:R-:W-:Y:S01]  /*2d0e0*/  ISETP.LT.AND P3, PT, R140, c[0x0][0x178], !P3 ;  /* 0x00005e008c007a0c */ /* 0x000fe20005f61270 */
[----:B------:R3:W-:Y:S01]  /*2d0f0*/  @P5 STG.E [R18.64], R98 ;  /* 0x0000006212005986 */ /* 0x0007e2000c101908 */
[----:B------:R-:W-:-:S02]  /*2d100*/  ISETP.LT.AND P5, PT, R141, c[0x0][0x178], !P2 ;  /* 0x00005e008d007a0c */ /* 0x000fc400057a1270 */
[----:B------:R-:W-:Y:S02]  /*2d110*/  ISETP.LT.AND P2, PT, R140, c[0x0][0x178], !P2 ;  /* 0x00005e008c007a0c */ /* 0x000fe40005741270 */
[C---:B------:R-:W-:Y:S01]  /*2d120*/  IADD3 R27, R25.reuse, c[0x0][0x198], RZ ;  /* 0x00006600191b7a10 */ /* 0x040fe20007ffe0ff */
[C---:B------:R-:W-:Y:S01]  /*2d130*/  IMAD.WIDE R22, R25.reuse, 0x4, R6 ;  /* 0x0000000419167825 */ /* 0x040fe200078e0206 */
[----:B------:R2:W-:Y:S03]  /*2d140*/  @P1 STG.E [R20.64], R122 ;  /* 0x0000007a14001986 */ /* 0x0005e6000c101908 */
[----:B-1----:R-:W-:Y:S01]  /*2d150*/  IMAD.WIDE R10, R25, 0x4, R8 ;  /* 0x00000004190a7825 */ /* 0x002fe200078e0208 */
[----:B------:R1:W-:Y:S03]  /*2d160*/  @P6 STG.E [R22.64], R99 ;  /* 0x0000006316006986 */ /* 0x0003e6000c101908 */
[----:B----4-:R-:W-:Y:S01]  /*2d170*/  IMAD.WIDE R16, R27, 0x4, R6 ;  /* 0x000000041b107825 */ /* 0x010fe200078e0206 */
[----:B---3--:R-:W-:-:S03]  /*2d180*/  ISETP.GE.AND P0, PT, R28, c[0x0][0x17c], PT ;  /* 0x00005f001c007a0c */ /* 0x008fc60003f06270 */
[----:B------:R-:W-:Y:S01]  /*2d190*/  IMAD.WIDE R18, R27, 0x4, R8 ;  /* 0x000000041b127825 */ /* 0x000fe200078e0208 */
[----:B------:R-:W3:Y:S04]  /*2d1a0*/  LDL.LU R28, [R1+0x101c] ;  /* 0x00101c00011c7983 */ /* 0x000ee80000300800 */
[----:B------:R4:W-:Y:S04]  /*2d1b0*/  @P3 STG.E [R10.64], R123 ;  /* 0x0000007b0a003986 */ /* 0x0009e8000c101908 */
[----:B------:R-:W-:Y:S04]  /*2d1c0*/  @P5 STG.E [R16.64], R58 ;  /* 0x0000003a10005986 */ /* 0x000fe8000c101908 */
[----:B------:R1:W-:Y:S01]  /*2d1d0*/  @P2 STG.E [R18.64], R118 ;  /* 0x0000007612002986 */ /* 0x0003e2000c101908 */
[----:B------:R-:W-:-:S03]  /*2d1e0*/  ISETP.GE.AND P1, PT, R26, c[0x0][0x17c], PT ;  /* 0x00005f001a007a0c */ /* 0x000fc60003f26270 */
[----:B------:R-:W3:Y:S01]  /*2d1f0*/  LDL.LU R26, [R1+0x1018] ;  /* 0x00101800011a7983 */ /* 0x000ee20000300800 */
[----:B------:R-:W-:-:S03]  /*2d200*/  ISETP.GE.AND P3, PT, R24, c[0x0][0x17c], PT ;  /* 0x00005f0018007a0c */ /* 0x000fc60003f66270 */
[----:B------:R-:W3:Y:S01]  /*2d210*/  LDL.LU R24, [R1+0x1014] ;  /* 0x0010140001187983 */ /* 0x000ee20000300800 */
[----:B--2---:R-:W-:-:S03]  /*2d220*/  ISETP.GE.AND P2, PT, R0, c[0x0][0x17c], PT ;  /* 0x00005f0000007a0c */ /* 0x004fc60003f46270 */
[----:B------:R-:W2:Y:S01]  /*2d230*/  LDL.LU R0, [R1+0x1010] ;  /* 0x0010100001007983 */ /* 0x000ea20000300800 */
[----:B------:R-:W-:Y:S02]  /*2d240*/  IADD3 R27, R27, c[0x0][0x198], RZ ;  /* 0x000066001b1b7a10 */ /* 0x000fe40007ffe0ff */
[C---:B------:R-:W-:Y:S02]  /*2d250*/  ISETP.LT.AND P6, PT, R141.reuse, c[0x0][0x178], !P4 ;  /* 0x00005e008d007a0c */ /* 0x040fe400067c1270 */
[----:B------:R-:W-:Y:S02]  /*2d260*/  ISETP.LT.AND P4, PT, R140, c[0x0][0x178], !P4 ;  /* 0x00005e008c007a0c */ /* 0x000fe40006781270 */
[----:B------:R-:W-:Y:S01]  /*2d270*/  ISETP.LT.AND P5, PT, R141, c[0x0][0x178], !P0 ;  /* 0x00005e008d007a0c */ /* 0x000fe200047a1270 */
[----:B------:R-:W-:-:S04]  /*2d280*/  IMAD.WIDE R20, R27, 0x4, R6 ;  /* 0x000000041b147825 */ /* 0x000fc800078e0206 */
[C---:B-1----:R-:W-:Y:S01]  /*2d290*/  IMAD.WIDE R22, R27.reuse, 0x4, R8 ;  /* 0x000000041b167825 */ /* 0x042fe200078e0208 */
[----:B------:R-:W-:Y:S02]  /*2d2a0*/  IADD3 R27, R27, c[0x0][0x198], RZ ;  /* 0x000066001b1b7a10 */ /* 0x000fe40007ffe0ff */
[----:B------:R-:W-:-:S03]  /*2d2b0*/  ISETP.LT.AND P0, PT, R140, c[0x0][0x178], !P0 ;  /* 0x00005e008c007a0c */ /* 0x000fc60004701270 */
[C---:B----4-:R-:W-:Y:S01]  /*2d2c0*/  IMAD.WIDE R10, R27.reuse, 0x4, R6 ;  /* 0x000000041b0a7825 */ /* 0x050fe200078e0206 */
[----:B------:R1:W-:Y:S01]  /*2d2d0*/  @P6 STG.E [R20.64], R59 ;  /* 0x0000003b14006986 */ /* 0x0003e2000c101908 */
[----:B------:R-:W-:Y:S02]  /*2d2e0*/  IADD3 R25, R27, c[0x0][0x198], RZ ;  /* 0x000066001b197a10 */ /* 0x000fe40007ffe0ff */
[----:B------:R-:W-:Y:S01]  /*2d2f0*/  ISETP.LT.AND P6, PT, R141, c[0x0][0x178], !P1 ;  /* 0x00005e008d007a0c */ /* 0x000fe20004fc1270 */
[----:B------:R4:W-:Y:S01]  /*2d300*/  @P4 STG.E [R22.64], R119 ;  /* 0x0000007716004986 */ /* 0x0009e2000c101908 */
[----:B------:R-:W-:-:S03]  /*2d310*/  ISETP.LT.AND P1, PT, R140, c[0x0][0x178], !P1 ;  /* 0x00005e008c007a0c */ /* 0x000fc60004f21270 */
        /* <DEDUP_REMOVED lines=8> */
[----:B------:R1:W-:Y:S01]  /*2d3a0*/  @P0 STG.E [R16.64], R94 ;  /* 0x0000005e10000986 */ /* 0x0003e2000c101908 */
[----:B---3--:R-:W-:Y:S02]  /*2d3b0*/  ISETP.GE.AND P4, PT, R28, c[0x0][0x17c], PT ;  /* 0x00005f001c007a0c */ /* 0x008fe40003f86270 */
[----:B------:R-:W-:Y:S01]  /*2d3c0*/  IMAD.WIDE R10, R25, 0x4, R8 ;  /* 0x00000004190a7825 */ /* 0x000fe200078e0208 */
[----:B------:R-:W3:Y:S04]  /*2d3d0*/  LDL.LU R28, [R1+0x100c] ;  /* 0x00100c00011c7983 */ /* 0x000ee80000300800 */
[----:B------:R4:W-:Y:S04]  /*2d3e0*/  @P6 STG.E [R18.64], R55 ;  /* 0x0000003712006986 */ /* 0x0009e8000c101908 */
[----:B------:R1:W-:Y:S04]  /*2d3f0*/  @P1 STG.E [R20.64], R95 ;  /* 0x0000005f14001986 */ /* 0x0003e8000c101908 */
[----:B------:R1:W-:Y:S01]  /*2d400*/  @P5 STG.E [R22.64], R50 ;  /* 0x0000003216005986 */ /* 0x0003e2000c101908 */
[----:B------:R-:W-:-:S03]  /*2d410*/  ISETP.GE.AND P0, PT, R26, c[0x0][0x17c], PT ;  /* 0x00005f001a007a0c */ /* 0x000fc60003f06270 */
[----:B------:R-:W3:Y:S04]  /*2d420*/  LDL.LU R26, [R1+0x1008] ;  /* 0x00100800011a7983 */ /* 0x000ee80000300800 */
[----:B------:R1:W-:Y:S01]  /*2d430*/  @P3 STG.E [R10.64], R82 ;  /* 0x000000520a003986 */ /* 0x0003e2000c101908 */
[----:B------:R-:W-:-:S03]  /*2d440*/  ISETP.GE.AND P1, PT, R24, c[0x0][0x17c], PT ;  /* 0x00005f0018007a0c */ /* 0x000fc60003f26270 */
[----:B------:R-:W3:Y:S01]  /*2d450*/  LDL.LU R24, [R1+0x1004] ;  /* 0x0010040001187983 */ /* 0x000ee20000300800 */
[----:B--2---:R-:W-:-:S03]  /*2d460*/  ISETP.GE.AND P3, PT, R0, c[0x0][0x17c], PT ;  /* 0x00005f0000007a0c */ /* 0x004fc60003f66270 */
[----:B------:R-:W2:Y:S01]  /*2d470*/  LDL.LU R0, [R1+0x1000] ;  /* 0x0010000001007983 */ /* 0x000ea20000300800 */
[----:B------:R-:W-:Y:S02]  /*2d480*/  IADD3 R27, R25, c[0x0][0x198], RZ ;  /* 0x00006600191b7a10 */ /* 0x000fe40007ffe0ff */
[C---:B------:R-:W-:Y:S02]  /*2d490*/  ISETP.LT.AND P6, PT, R141.reuse, c[0x0][0x178], !P2 ;  /* 0x00005e008d007a0c */ /* 0x040fe400057c1270 */
[C---:B------:R-:W-:Y:S02]  /*2d4a0*/  ISETP.LT.AND P2, PT, R140.reuse, c[0x0][0x178], !P2 ;  /* 0x00005e008c007a0c */ /* 0x040fe40005741270 */
[----:B------:R-:W-:Y:S01]  /*2d4b0*/  ISETP.LT.AND P5, PT, R141, c[0x0][0x178], !P4 ;  /* 0x00005e008d007a0c */ /* 0x000fe200067a1270 */
[----:B-1----:R-:W-:Y:S01]  /*2d4c0*/  IMAD.WIDE R16, R27, 0x4, R6 ;  /* 0x000000041b107825 */ /* 0x002fe200078e0206 */
[----:B------:R-:W-:-:S03]  /*2d4d0*/  ISETP.LT.AND P4, PT, R140, c[0x0][0x178], !P4 ;  /* 0x00005e008c007a0c */ /* 0x000fc60006781270 */
[C---:B----4-:R-:W-:Y:S01]  /*2d4e0*/  IMAD.WIDE R18, R27.reuse, 0x4, R8 ;  /* 0x000000041b127825 */ /* 0x050fe200078e0208 */
[----:B------:R-:W-:-:S05]  /*2d4f0*/  IADD3 R27, R27, c[0x0][0x198], RZ ;  /* 0x000066001b1b7a10 */ /* 0x000fca0007ffe0ff */
[C---:B------:R-:W-:Y:S01]  /*2d500*/  IMAD.WIDE R20, R27.reuse, 0x4, R6 ;  /* 0x000000041b147825 */ /* 0x040fe200078e0206 */
[----:B------:R1:W-:Y:S03]  /*2d510*/  @P6 STG.E [R16.64], R51 ;  /* 0x0000003310006986 */ /* 0x0003e6000c101908 */
[----:B------:R-:W-:Y:S01]  /*2d520*/  IMAD.WIDE R22, R27, 0x4, R8 ;  /* 0x000000041b167825 */ /* 0x000fe200078e0208 */
[----:B------:R4:W-:Y:S01]  /*2d530*/  @P2 STG.E [R18.64], R83 ;  /* 0x0000005312002986 */ /* 0x0009e2000c101908 */
[----:B------:R-:W-:Y:S02]  /*2d540*/  ISETP.LT.AND P2, PT, R141, c[0x0][0x178], !P0 ;  /* 0x00005e008d007a0c */ /* 0x000fe40004741270 */
[----:B------:R-:W-:Y:S01]  /*2d550*/  ISETP.LT.AND P0, PT, R140, c[0x0][0x178], !P0 ;  /* 0x00005e008c007a0c */ /* 0x000fe20004701270 */
[----:B------:R1:W-:Y:S01]  /*2d560*/  @P5 STG.E [R20.64], R124 ;  /* 0x0000007c14005986 */ /* 0x0003e2000c101908 */
[----:B------:R-:W-:-:S03]  /*2d570*/  IADD3 R27, R27, c[0x0][0x198], RZ ;  /* 0x000066001b1b7a10 */ /* 0x000fc60007ffe0ff */
[----:B------:R2:W-:Y:S01]  /*2d580*/  @P4 STG.E [R22.64], R128 ;  /* 0x0000008016004986 */ /* 0x0005e2000c101908 */
[----:B------:R-:W-:Y:S02]  /*2d590*/  ISETP.LT.AND P4, PT, R141, c[0x0][0x178], !P1 ;  /* 0x00005e008d007a0c */ /* 0x000fe40004f81270 */
[C---:B------:R-:W-:Y:S01]  /*2d5a0*/  IADD3 R25, R27.reuse, c[0x0][0x198], RZ ;  /* 0x000066001b197a10 */ /* 0x040fe20007ffe0ff */
[----:B------:R-:W-:-:S04]  /*2d5b0*/  IMAD.WIDE R10, R27, 0x4, R6 ;  /* 0x000000041b0a7825 */ /* 0x000fc800078e0206 */
[----:B-1----:R-:W-:Y:S01]  /*2d5c0*/  IMAD.WIDE R16, R27, 0x4, R8 ;  /* 0x000000041b107825 */ /* 0x002fe200078e0208 */
[----:B------:R-:W-:-:S03]  /*2d5d0*/  ISETP.LT.AND P5, PT, R140, c[0x0][0x178], !P1 ;  /* 0x00005e008c007a0c */ /* 0x000fc60004fa1270 */
[----:B----4-:R-:W-:Y:S01]  /*2d5e0*/  IMAD.WIDE R18, R25, 0x4, R6 ;  /* 0x0000000419127825 */ /* 0x010fe200078e0206 */
[----:B---3--:R-:W-:Y:S02]  /*2d5f0*/  ISETP.GE.AND P6, PT, R28, c[0x0][0x17c], PT ;  /* 0x00005f001c007a0c */ /* 0x008fe40003fc6270 */
[----:B------:R-:W3:Y:S04]  /*2d600*/  LDL.LU R28, [R1+0xffc] ;  /* 0x000ffc00011c7983 */ /* 0x000ee80000300800 */
[----:B------:R1:W-:Y:S04]  /*2d610*/  @P2 STG.E [R10.64], R125 ;  /* 0x0000007d0a002986 */ /* 0x0003e8000c101908 */
[----:B------:R4:W-:Y:S04]  /*2d620*/  @P0 STG.E [R16.64], R129 ;  /* 0x0000008110000986 */ /* 0x0009e8000c101908 */
[----:B------:R1:W-:Y:S01]  /*2d630*/  @P4 STG.E [R18.64], R88 ;  /* 0x0000005812004986 */ /* 0x0003e2000c101908 */
[----:B------:R-:W-:-:S03]  /*2d640*/  ISETP.GE.AND P1, PT, R26, c[0x0][0x17c], PT ;  /* 0x00005f001a007a0c */ /* 0x000fc60003f26270 */
[----:B------:R-:W3:Y:S01]  /*2d650*/  LDL.LU R26, [R1+0xff8] ;  /* 0x000ff800011a7983 */ /* 0x000ee20000300800 */
[----:B------:R-:W-:-:S03]  /*2d660*/  ISETP.GE.AND P0, PT, R24, c[0x0][0x17c], PT ;  /* 0x00005f0018007a0c */ /* 0x000fc60003f06270 */
[----:B------:R-:W3:Y:S01]  /*2d670*/  LDL.LU R24, [R1+0xfe8] ;  /* 0x000fe80001187983 */ /* 0x000ee20000300800 */
[----:B--2---:R-:W-:-:S03]  /*2d680*/  ISETP.GE.AND P4, PT, R0, c[0x0][0x17c], PT ;  /* 0x00005f0000007a0c */ /* 0x004fc60003f86270 */
[----:B------:R-:W2:Y:S01]  /*2d690*/  LDL.LU R0, [R1+0xfe4] ;  /* 0x000fe40001007983 */ /* 0x000ea20000300800 */
[----:B------:R-:W-:Y:S01]  /*2d6a0*/  IMAD.WIDE R20, R25, 0x4, R8 ;  /* 0x0000000419147825 */ /* 0x000fe200078e0208 */
[----:B------:R-:W-:Y:S02]  /*2d6b0*/  ISETP.LT.AND P2, PT, R141, c[0x0][0x178], !P3 ;  /* 0x00005e008d007a0c */ /* 0x000fe40005f41270 */
[----:B------:R-:W-:Y:S02]  /*2d6c0*/  IADD3 R25, R25, c[0x0][0x198], RZ ;  /* 0x0000660019197a10 */ /* 0x000fe40007ffe0ff */
[C---:B------:R-:W-:Y:S01]  /*2d6d0*/  ISETP.LT.AND P3, PT, R140.reuse, c[0x0][0x178], !P3 ;  /* 0x00005e008c007a0c */ /* 0x040fe20005f61270 */
[----:B------:R4:W-:Y:S01]  /*2d6e0*/  @P5 STG.E [R20.64], R112 ;  /* 0x0000007014005986 */ /* 0x0009e2000c101908 */
[----:B------:R-:W-:Y:S02]  /*2d6f0*/  ISETP.LT.AND P5, PT, R141, c[0x0][0x178], !P6 ;  /* 0x00005e008d007a0c */ /* 0x000fe400077a1270 */
[----:B------:R-:W-:-:S02]  /*2d700*/  ISETP.LT.AND P6, PT, R140, c[0x0][0x178], !P6 ;  /* 0x00005e008c007a0c */ /* 0x000fc400077c1270 */
[C---:B------:R-:W-:Y:S01]  /*2d710*/  IADD3 R27, R25.reuse, c[0x0][0x198], RZ ;  /* 0x00006600191b7a10 */ /* 0x040fe20007ffe0ff */
[----:B------:R-:W-:-:S04]  /*2d720*/  IMAD.WIDE R22, R25, 0x4, R6 ;  /* 0x0000000419167825 */ /* 0x000fc800078e0206 */
[----:B-1----:R-:W-:Y:S01]  /*2d730*/  IMAD.WIDE R10, R25, 0x4, R8 ;  /* 0x00000004190a7825 */ /* 0x002fe200078e0208 */
[----:B------:R1:W-:Y:S03]  /*2d740*/  @P2 STG.E [R22.64], R89 ;  /* 0x0000005916002986 */ /* 0x0003e6000c101908 */
[----:B----4-:R-:W-:Y:S01]  /*2d750*/  IMAD.WIDE R16, R27, 0x4, R6 ;  /* 0x000000041b107825 */ /* 0x010fe200078e0206 */
[----:B------:R-:W-:-:S03]  /*2d760*/  ISETP.LT.AND P2, PT, R141, c[0x0][0x178], !P1 ;  /* 0x00005e008d007a0c */ /* 0x000fc60004f41270 */
[C---:B------:R-:W-:Y:S01]  /*2d770*/  IMAD.WIDE R18, R27.reuse, 0x4, R8 ;  /* 0x000000041b127825 */ /* 0x040fe200078e0208 */
[----:B------:R-:W-:Y:S01]  /*2d780*/  IADD3 R27, R27, c[0x0][0x198], RZ ;  /* 0x000066001b1b7a10 */ /* 0x000fe20007ffe0ff */
[----:B------:R4:W-:Y:S01]  /*2d790*/  @P3 STG.E [R10.64], R113 ;  /* 0x000000710a003986 */ /* 0x0009e2000c101908 */
[----:B------:R-:W-:-:S03]  /*2d7a0*/  ISETP.LT.AND P1, PT, R140, c[0x0][0x178], !P1 ;  /* 0x00005e008c007a0c */ /* 0x000fc60004f21270 */
[----:B------:R3:W-:Y:S01]  /*2d7b0*/  @P5 STG.E [R16.64], R68 ;  /* 0x0000004410005986 */ /* 0x0007e2000c101908 */
[----:B------:R-:W-:Y:S01]  /*2d7c0*/  ISETP.LT.AND P5, PT, R141, c[0x0][0x178], !P0 ;  /* 0x00005e008d007a0c */ /* 0x000fe200047a1270 */
[C---:B------:R-:W-:Y:S02]  /*2d7d0*/  IMAD.WIDE R20, R27.reuse, 0x4, R6 ;  /* 0x000000041b147825 */ /* 0x040fe400078e0206 */
[----:B------:R2:W-:Y:S01]  /*2d7e0*/  @P6 STG.E [R18.64], R108 ;  /* 0x0000006c12006986 */ /* 0x0005e2000c101908 */
[----:B------:R-:W-:Y:S01]  /*2d7f0*/  ISETP.LT.AND P6, PT, R140, c[0x0][0x178], !P0 ;  /* 0x00005e008c007a0c */ /* 0x000fe200047c1270 */
[C---:B-1----:R-:W-:Y:S01]  /*2d800*/  IMAD.WIDE R22, R27.reuse, 0x4, R8 ;  /* 0x000000041b167825 */ /* 0x042fe200078e0208 */
[----:B------:R-:W-:Y:S01]  /*2d810*/  IADD3 R27, R27, c[0x0][0x198], RZ ;  /* 0x000066001b1b7a10 */ /* 0x000fe20007ffe0ff */
[----:B------:R1:W-:Y:S04]  /*2d820*/  @P2 STG.E [R20.64], R69 ;  /* 0x0000004514002986 */ /* 0x0003e8000c101908 */
[----:B----4-:R-:W-:Y:S01]  /*2d830*/  IMAD.WIDE R10, R27, 0x4, R6 ;  /* 0x000000041b0a7825 */ /* 0x010fe200078e0206 */
[----:B---3--:R-:W-:-:S02]  /*2d840*/  ISETP.GE.AND P3, PT, R28, c[0x0][0x17c], PT ;  /* 0x00005f001c007a0c */ /* 0x008fc40003f66270 */
[----:B------:R-:W3:Y:S01]  /*2d850*/  LDL.LU R28, [R1+0xfe0] ;  /* 0x000fe000011c7983 */ /* 0x000ee20000300800 */
[----:B------:R-:W-:-:S03]  /*2d860*/  IMAD.WIDE R16, R27, 0x4, R8 ;  /* 0x000000041b107825 */ /* 0x000fc600078e0208 */
        /* <DEDUP_REMOVED lines=35> */
[----:B------:R-:W-:Y:S04]  /*2daa0*/  @P1 STG.E [R16.64], R127 ;  /* 0x0000007f10001986 */ /* 0x000fe8000c101908 */
[----:B------:R-:W-:Y:S04]  /*2dab0*/  @P4 STG.E [R18.64], R131 ;  /* 0x0000008312004986 */ /* 0x000fe8000c101908 */
[----:B------:R-:W-:Y:S04]  /*2dac0*/  @P5 STG.E [R20.64], R90 ;  /* 0x0000005a14005986 */ /* 0x000fe8000c101908 */
[----:B------:R-:W4:Y:S04]  /*2dad0*/  LDL.LU R32, [R1+0xfcc] ;  /* 0x000fcc0001207983 */ /* 0x000f280000300800 */
[----:B------:R-:W-:Y:S04]  /*2dae0*/  @P2 STG.E [R22.64], R114 ;  /* 0x0000007216002986 */ /* 0x000fe8000c101908 */
[----:B------:R-:W4:Y:S01]  /*2daf0*/  LDL.LU R30, [R1+0xfc8] ;  /* 0x000fc800011e7983 */ /* 0x000f220000300800 */
[----:B------:R-:W-:-:S02]  /*2db00*/  ISETP.LT.AND P1, PT, R141, c[0x0][0x178], !P6 ;  /* 0x00005e008d007a0c */ /* 0x000fc40007721270 */
[----:B------:R-:W-:Y:S01]  /*2db10*/  IADD3 R27, R27, c[0x0][0x198], RZ ;  /* 0x000066001b1b7a10 */ /* 0x000fe20007ffe0ff */
[----:B------:R1:W1:Y:S01]  /*2db20*/  LDS.128 R16, [R2] ;  /* 0x0000000002107984 */ /* 0x0002620000000c00 */
[----:B--2---:R-:W-:-:S03]  /*2db30*/  ISETP.GE.AND P2, PT, R0, c[0x0][0x17c], PT ;  /* 0x00005f0000007a0c */ /* 0x004fc60003f46270 */
[----:B------:R-:W2:Y:S01]  /*2db40*/  LDL.LU R0, [R1+0xfc4] ;  /* 0x000fc40001007983 */ /* 0x000ea20000300800 */
[----:B------:R-:W-:Y:S01]  /*2db50*/  ISETP.LT.AND P6, PT, R140, c[0x0][0x178], !P6 ;  /* 0x00005e008c007a0c */ /* 0x000fe200077c1270 */
[----:B-1----:R-:W-:Y:S01]  /*2db60*/  IMAD.WIDE R10, R27, 0x4, R6 ;  /* 0x000000041b0a7825 */ /* 0x002fe200078e0206 */
[----:B------:R-:W-:Y:S01]  /*2db70*/  ISETP.GE.AND P4, PT, R24, c[0x0][0x17c], PT ;  /* 0x00005f0018007a0c */ /* 0x000fe20003f86270 */
[----:B------:R-:W4:Y:S01]  /*2db80*/  LDL.LU R34, [R1+0xfc0] ;  /* 0x000fc00001227983 */ /* 0x000f220000300800 */
[----:B------:R-:W-:Y:S01]  /*2db90*/  ISETP.LT.AND P5, PT, R141, c[0x0][0x178], !P0 ;  /* 0x00005e008d007a0c */ /* 0x000fe200047a1270 */
[C---:B------:R-:W-:Y:S01]  /*2dba0*/  IMAD.WIDE R24, R27.reuse, 0x4, R8 ;  /* 0x000000041b187825 */ /* 0x040fe200078e0208 */
[----:B------:R-:W-:Y:S01]  /*2dbb0*/  ISETP.GE.AND P3, PT, R26, c[0x0][0x17c], PT ;  /* 0x00005f001a007a0c */ /* 0x000fe20003f66270 */
[----:B------:R1:W-:Y:S01]  /*2dbc0*/  @P1 STG.E [R10.64], R91 ;  /* 0x0000005b0a001986 */ /* 0x0003e2000c101908 */
[----:B------:R-:W-:Y:S02]  /*2dbd0*/  IADD3 R27, R27, c[0x0][0x198], RZ ;  /* 0x000066001b1b7a10 */ /* 0x000fe40007ffe0ff */
[----:B------:R-:W-:Y:S01]  /*2dbe0*/  ISETP.LT.AND P0, PT, R140, c[0x0][0x178], !P0 ;  /* 0x00005e008c007a0c */ /* 0x000fe20004701270 */
[----:B------:R-:W4:Y:S01]  /*2dbf0*/  LDL.LU R2, [R1+0xfbc] ;  /* 0x000fbc0001027983 */ /* 0x000f220000300800 */
[----:B------:R-:W-:-:S02]  /*2dc00*/  ISETP.LT.AND P1, PT, R141, c[0x0][0x178], !P3 ;  /* 0x00005e008d007a0c */ /* 0x000fc40005f21270 */
[C---:B------:R-:W-:Y:S01]  /*2dc10*/  IADD3 R29, R27.reuse, c[0x0][0x198], RZ ;  /* 0x000066001b1d7a10 */ /* 0x040fe20007ffe0ff */
[----:B------:R-:W-:Y:S01]  /*2dc20*/  @P6 STG.E [R24.64], R115 ;  /* 0x0000007318006986 */ /* 0x000fe2000c101908 */
[----:B------:R-:W-:Y:S01]  /*2dc30*/  ISETP.LT.AND P3, PT, R140, c[0x0][0x178], !P3 ;  /* 0x00005e008c007a0c */ /* 0x000fe20005f61270 */
[----:B------:R-:W-:Y:S01]  /*2dc40*/  IMAD.WIDE R20, R27, 0x4, R6 ;  /* 0x000000041b147825 */ /* 0x000fe200078e0206 */
[----:B------:R-:W-:Y:S02]  /*2dc50*/  ISETP.LT.AND P6, PT, R141, c[0x0][0x178], !P4 ;  /* 0x00005e008d007a0c */ /* 0x000fe400067c1270 */
[----:B------:R-:W-:Y:S01]  /*2dc60*/  IADD3 R31, R29, c[0x0][0x198], RZ ;  /* 0x000066001d1f7a10 */ /* 0x000fe20007ffe0ff */
[----:B------:R-:W-:Y:S01]  /*2dc70*/  IMAD.WIDE R22, R27, 0x4, R8 ;  /* 0x000000041b167825 */ /* 0x000fe200078e0208 */
[----:B------:R2:W-:Y:S03]  /*2dc80*/  @P5 STG.E [R20.64], R70 ;  /* 0x0000004614005986 */ /* 0x0005e6000c101908 */
[C---:B------:R-:W-:Y:S01]  /*2dc90*/  IMAD.WIDE R26, R29.reuse, 0x4, R6 ;  /* 0x000000041d1a7825 */ /* 0x040fe200078e0206 */
[----:B------:R-:W-:Y:S03]  /*2dca0*/  @P0 STG.E [R22.64], R110 ;  /* 0x0000006e16000986 */ /* 0x000fe6000c101908 */
[----:B-1----:R-:W-:Y:S01]  /*2dcb0*/  IMAD.WIDE R10, R29, 0x4, R8 ;  /* 0x000000041d0a7825 */ /* 0x002fe200078e0208 */
[----:B------:R-:W-:Y:S04]  /*2dcc0*/  @P1 STG.E [R26.64], R71 ;  /* 0x000000471a001986 */ /* 0x000fe8000c101908 */
[----:B------:R1:W-:Y:S01]  /*2dcd0*/  @P3 STG.E [R10.64], R111 ;  /* 0x0000006f0a003986 */ /* 0x0003e2000c101908 */
[----:B---3--:R-:W-:Y:S01]  /*2dce0*/  ISETP.GE.AND P5, PT, R28, c[0x0][0x17c], PT ;  /* 0x00005f001c007a0c */ /* 0x008fe20003fa6270 */
[----:B------:R-:W-:Y:S01]  /*2dcf0*/  IMAD.WIDE R28, R31, 0x4, R6 ;  /* 0x000000041f1c7825 */ /* 0x000fe200078e0206 */
[----:B------:R-:W-:Y:S01]  /*2dd00*/  ISETP.LT.AND P4, PT, R140, c[0x0][0x178], !P4 ;  /* 0x00005e008c007a0c */ /* 0x000fe20006781270 */
[----:B------:R-:W3:Y:S04]  /*2dd10*/  LDS.128 R24, [R4] ;  /* 0x0000000004187984 */ /* 0x000ee80000000c00 */
[----:B------:R1:W-:Y:S01]  /*2dd20*/  @P6 STG.E [R28.64], R62 ;  /* 0x0000003e1c006986 */ /* 0x0003e2000c101908 */
[----:B--2---:R-:W-:-:S03]  /*2dd30*/  ISETP.GE.AND P6, PT, R0, c[0x0][0x17c], PT ;  /* 0x00005f0000007a0c */ /* 0x004fc60003fc6270 */
[----:B------:R-:W2:Y:S01]  /*2dd40*/  LDL.LU R0, [R1+0xfb8] ;  /* 0x000fb80001007983 */ /* 0x000ea20000300800 */
[C---:B------:R-:W-:Y:S02]  /*2dd50*/  IADD3 R21, R31.reuse, c[0x0][0x198], RZ ;  /* 0x000066001f157a10 */ /* 0x040fe40007ffe0ff */
[----:B----4-:R-:W-:Y:S01]  /*2dd60*/  ISETP.GE.AND P3, PT, R30, c[0x0][0x17c], PT ;  /* 0x00005f001e007a0c */ /* 0x010fe20003f66270 */
[----:B------:R-:W-:Y:S01]  /*2dd70*/  IMAD.WIDE R30, R31, 0x4, R8 ;  /* 0x000000041f1e7825 */ /* 0x000fe200078e0208 */
[----:B------:R-:W-:Y:S01]  /*2dd80*/  ISETP.LT.AND P1, PT, R141, c[0x0][0x178], !P2 ;  /* 0x00005e008d007a0c */ /* 0x000fe20005721270 */
[----:B------:R-:W4:Y:S01]  /*2dd90*/  LDL.LU R40, [R1+0xfb4] ;  /* 0x000fb40001287983 */ /* 0x000f220000300800 */
[----:B------:R-:W-:-:S03]  /*2dda0*/  ISETP.LT.AND P2, PT, R140, c[0x0][0x178], !P2 ;  /* 0x00005e008c007a0c */ /* 0x000fc60005741270 */
[----:B------:R-:W-:Y:S01]  /*2ddb0*/  @P4 STG.E [R30.64], R86 ;  /* 0x000000561e004986 */ /* 0x000fe2000c101908 */
[----:B------:R-:W-:Y:S02]  /*2ddc0*/  ISETP.LT.AND P4, PT, R141, c[0x0][0x178], !P5 ;  /* 0x00005e008d007a0c */ /* 0x000fe40006f81270 */
[----:B------:R-:W-:Y:S02]  /*2ddd0*/  ISETP.LT.AND P5, PT, R140, c[0x0][0x178], !P5 ;  /* 0x00005e008c007a0c */ /* 0x000fe40006fa1270 */
[----:B------:R-:W-:Y:S01]  /*2dde0*/  ISETP.GE.AND P0, PT, R32, c[0x0][0x17c], PT ;  /* 0x00005f0020007a0c */ /* 0x000fe20003f06270 */
[C---:B------:R-:W-:Y:S01]  /*2ddf0*/  IMAD.WIDE R32, R21.reuse, 0x4, R6 ;  /* 0x0000000415207825 */ /* 0x040fe200078e0206 */
[----:B------:R-:W-:-:S03]  /*2de00*/  IADD3 R35, R21, c[0x0][0x198], RZ ;  /* 0x0000660015237a10 */ /* 0x000fc60007ffe0ff */
[----:B-1----:R-:W-:Y:S01]  /*2de10*/  IMAD.WIDE R10, R21, 0x4, R8 ;  /* 0x00000004150a7825 */ /* 0x002fe200078e0208 */
[----:B------:R1:W-:Y:S03]  /*2de20*/  @P1 STG.E [R32.64], R63 ;  /* 0x0000003f20001986 */ /* 0x0003e6000c101908 */
[----:B------:R-:W-:Y:S01]  /*2de30*/  IMAD.WIDE R28, R35, 0x4, R6 ;  /* 0x00000004231c7825 */ /* 0x000fe200078e0206 */
[----:B------:R-:W-:Y:S01]  /*2de40*/  @P2 STG.E [R10.64], R87 ;  /* 0x000000570a002986 */ /* 0x000fe2000c101908 */
[----:B------:R-:W-:-:S03]  /*2de50*/  ISETP.LT.AND P1, PT, R141, c[0x0][0x178], !P0 ;  /* 0x00005e008d007a0c */ /* 0x000fc60004721270 */
[----:B------:R-:W-:Y:S01]  /*2de60*/  @P4 STG.E [R28.64], R12 ;  /* 0x0000000c1c004986 */ /* 0x000fe2000c101908 */
[C---:B-1----:R-:W-:Y:S01]  /*2de70*/  IMAD.WIDE R32, R35.reuse, 0x4, R8 ;  /* 0x0000000423207825 */ /* 0x042fe200078e0208 */
[----:B------:R-:W-:Y:S02]  /*2de80*/  ISETP.LT.AND P0, PT, R140, c[0x0][0x178], !P0 ;  /* 0x00005e008c007a0c */ /* 0x000fe40004701270 */
[----:B------:R-:W1:Y:S01]  /*2de90*/  LDS.128 R20, [R5] ;  /* 0x0000000005147984 */ /* 0x000e620000000c00 */
[----:B------:R-:W-:-:S03]  /*2dea0*/  IADD3 R31, R35, c[0x0][0x198], RZ ;  /* 0x00006600231f7a10 */ /* 0x000fc60007ffe0ff */
[----:B------:R3:W-:Y:S01]  /*2deb0*/  @P5 STG.E [R32.64], R16 ;  /* 0x0000001020005986 */ /* 0x0007e2000c101908 */
[----:B------:R-:W-:Y:S02]  /*2dec0*/  ISETP.LT.AND P4, PT, R141, c[0x0][0x178], !P3 ;  /* 0x00005e008d007a0c */ /* 0x000fe40005f81270 */
[C---:B------:R-:W-:Y:S01]  /*2ded0*/  IADD3 R39, R31.reuse, c[0x0][0x198], RZ ;  /* 0x000066001f277a10 */ /* 0x040fe20007ffe0ff */
[----:B---3--:R-:W3:Y:S01]  /*2dee0*/  LDL.LU R32, [R1+0xfb0] ;  /* 0x000fb00001207983 */ /* 0x008ee20000300800 */
[----:B------:R-:W-:Y:S01]  /*2def0*/  ISETP.GE.AND P2, PT, R34, c[0x0][0x17c], PT ;  /* 0x00005f0022007a0c */ /* 0x000fe20003f46270 */
[C---:B------:R-:W-:Y:S02]  /*2df00*/  IMAD.WIDE R34, R31.reuse, 0x4, R6 ;  /* 0x000000041f227825 */ /* 0x040fe400078e0206 */
[----:B------:R-:W4:Y:S02]  /*2df10*/  LDL.LU R38, [R1+0xfac] ;  /* 0x000fac0001267983 */ /* 0x000f240000300800 */
[----:B------:R-:W-:-:S04]  /*2df20*/  IMAD.WIDE R36, R31, 0x4, R8 ;  /* 0x000000041f247825 */ /* 0x000fc800078e0208 */
[----:B------:R-:W-:Y:S01]  /*2df30*/  IMAD.WIDE R4, R39, 0x4, R6 ;  /* 0x0000000427047825 */ /* 0x000fe200078e0206 */
[----:B------:R1:W-:Y:S04]  /*2df40*/  @P1 STG.E [R34.64], R13 ;  /* 0x0000000d22001986 */ /* 0x0003e8000c101908 */
[----:B------:R1:W-:Y:S04]  /*2df50*/  @P0 STG.E [R36.64], R17 ;  /* 0x0000001124000986 */ /* 0x0003e8000c101908 */
[----:B------:R-:W-:Y:S01]  /*2df60*/  @P4 STG.E [R4.64], R72 ;  /* 0x0000004804004986 */ /* 0x000fe2000c101908 */
[----:B------:R-:W-:-:S02]  /*2df70*/  ISETP.LT.AND P3, PT, R140, c[0x0][0x178], !P3 ;  /* 0x00005e008c007a0c */ /* 0x000fc40005f61270 */
[C---:B------:R-:W-:Y:S01]  /*2df80*/  IADD3 R41, R39.reuse, c[0x0][0x198], RZ ;  /* 0x0000660027297a10 */ /* 0x040fe20007ffe0ff */
[----:B------:R-:W-:Y:S01]  /*2df90*/  IMAD.WIDE R10, R39, 0x4, R8 ;  /* 0x00000004270a7825 */ /* 0x000fe200078e0208 */
[----:B------:R-:W-:Y:S01]  /*2dfa0*/  ISETP.GE.AND P5, PT, R2, c[0x0][0x17c], PT ;  /* 0x00005f0002007a0c */ /* 0x000fe20003fa6270 */
[----:B------:R1:W1:Y:S01]  /*2dfb0*/  LDS.128 R28, [R3] ;  /* 0x00000000031c7984 */ /* 0x0002620000000c00 */
[----:B--2---:R-:W-:-:S03]  /*2dfc0*/  ISETP.GE.AND P4, PT, R0, c[0x0][0x17c], PT ;  /* 0x00005f0000007a0c */ /* 0x004fc60003f86270 */
[----:B------:R-:W2:Y:S01]  /*2dfd0*/  LDL.LU R0, [R1+0xfa8] ;  /* 0x000fa80001007983 */ /* 0x000ea20000300800 */
[C---:B------:R-:W-:Y:S02]  /*2dfe0*/  ISETP.LT.AND P0, PT, R141.reuse, c[0x0][0x178], !P6 ;  /* 0x00005e008d007a0c */ /* 0x040fe40007701270 */
[C---:B------:R-:W-:Y:S02]  /*2dff0*/  ISETP.LT.AND P6, PT, R140.reuse, c[0x0][0x178], !P6 ;  /* 0x00005e008c007a0c */ /* 0x040fe400077c1270 */
[----:B------:R-:W-:Y:S02]  /*2e000*/  ISETP.LT.AND P1, PT, R141, c[0x0][0x178], !P2 ;  /* 0x00005e008d007a0c */ /* 0x000fe40005721270 */
[C---:B------:R-:W-:Y:S01]  /*2e010*/  IADD3 R33, R41.reuse, c[0x0][0x198], RZ ;  /* 0x0000660029217a10 */ /* 0x040fe20007ffe0ff */
[C---:B-1----:R-:W-:Y:S01]  /*2e020*/  IMAD.WIDE R12, R41.reuse, 0x4, R6 ;  /* 0x00000004290c7825 */ /* 0x042fe200078e0206 */
[----:B------:R1:W-:Y:S03]  /*2e030*/  @P3 STG.E [R10.64], R24 ;  /* 0x000000180a003986 */ /* 0x0003e6000c101908 */
[----:B------:R-:W-:Y:S01]  /*2e040*/  IMAD.WIDE R16, R41, 0x4, R8 ;  /* 0x0000000429107825 */ /* 0x000fe200078e0208 */
[----:B------:R-:W4:Y:S03]  /*2e050*/  LDL.LU R34, [R1+0xfa4] ;  /* 0x000fa40001227983 */ /* 0x000f260000300800 */
[----:B------:R-:W-:Y:S01]  /*2e060*/  IMAD.WIDE R2, R33, 0x4, R6 ;  /* 0x0000000421027825 */ /* 0x000fe200078e0206 */
[----:B------:R-:W-:Y:S01]  /*2e070*/  @P0 STG.E [R12.64], R73 ;  /* 0x000000490c000986 */ /* 0x000fe2000c101908 */
[----:B------:R-:W-:-:S03]  /*2e080*/  ISETP.LT.AND P2, PT, R140, c[0x0][0x178], !P2 ;  /* 0x00005e008c007a0c */ /* 0x000fc60005741270 */
[----:B------:R-:W-:Y:S01]  /*2e090*/  @P6 STG.E [R16.64], R25 ;  /* 0x0000001910006986 */ /* 0x000fe2000c101908 */
[----:B------:R-:W-:-:S03]  /*2e0a0*/  IMAD.WIDE R4, R33, 0x4, R8 ;  /* 0x0000000421047825 */ /* 0x000fc600078e0208 */
[----:B------:R3:W-:Y:S01]  /*2e0b0*/  @P1 STG.E [R2.64], R104 ;  /* 0x0000006802001986 */ /* 0x0007e2000c101908 */
[----:B------:R-:W-:Y:S02]  /*2e0c0*/  ISETP.LT.AND P1, PT, R141, c[0x0][0x178], !P5 ;  /* 0x00005e008d007a0c */ /* 0x000fe40006f21270 */
[----:B------:R-:W-:Y:S02]  /*2e0d0*/  ISETP.LT.AND P5, PT, R140, c[0x0][0x178], !P5 ;  /* 0x00005e008c007a0c */ /* 0x000fe40006fa1270 */
[----:B------:R-:W-:Y:S01]  /*2e0e0*/  IADD3 R33, R33, c[0x0][0x198], RZ ;  /* 0x0000660021217a10 */ /* 0x000fe20007ffe0ff */
[----:B------:R3:W-:Y:S04]  /*2e0f0*/  @P2 STG.E [R4.64], R20 ;  /* 0x0000001404002986 */ /* 0x0007e8000c101908 */
[----:B-1----:R-:W-:Y:S01]  /*2e100*/  IMAD.WIDE R10, R33, 0x4, R6 ;  /* 0x00000004210a7825 */ /* 0x002fe200078e0206 */
[----:B---3--:R-:W-:-:S02]  /*2e110*/  ISETP.GE.AND P0, PT, R32, c[0x0][0x17c], PT ;  /* 0x00005f0020007a0c */ /* 0x008fc40003f06270 */
[----:B------:R-:W3:Y:S01]  /*2e120*/  LDL.LU R32, [R1+0xfa0] ;  /* 0x000fa00001207983 */ /* 0x000ee20000300800 */
[----:B------:R-:W-:-:S03]  /*2e130*/  IMAD.WIDE R2, R33, 0x4, R8 ;  /* 0x0000000421027825 */ /* 0x000fc600078e0208 */
[----:B------:R-:W3:Y:S04]  /*2e140*/  LDL.LU R24, [R1+0xf9c] ;  /* 0x000f9c0001187983 */ /* 0x000ee80000300800 */
[----:B------:R-:W-:Y:S04]  /*2e150*/  @P1 STG.E [R10.64], R105 ;  /* 0x000000690a001986 */ /* 0x000fe8000c101908 */
[----:B------:R1:W-:Y:S04]  /*2e160*/  @P5 STG.E [R2.64], R21 ;  /* 0x0000001502005986 */ /* 0x0003e8000c101908 */
[----:B------:R-:W3:Y:S01]  /*2e170*/  LDL.LU R20, [R1+0xf98] ;  /* 0x000f980001147983 */ /* 0x000ee20000300800 */
[----:B--2---:R-:W-:-:S03]  /*2e180*/  ISETP.GE.AND P5, PT, R0, c[0x0][0x17c], PT ;  /* 0x00005f0000007a0c */ /* 0x004fc60003fa6270 */
[----:B------:R-:W2:Y:S01]  /*2e190*/  LDL.LU R0, [R1+0xc24] ;  /* 0x000c240001007983 */ /* 0x000ea20000300800 */
[----:B----4-:R-:W-:Y:S02]  /*2e1a0*/  ISETP.GE.AND P3, PT, R40, c[0x0][0x17c], PT ;  /* 0x00005f0028007a0c */ /* 0x010fe40003f66270 */
[----:B------:R-:W-:Y:S02]  /*2e1b0*/  ISETP.LT.AND P6, PT, R141, c[0x0][0x178], !P4 ;  /* 0x00005e008d007a0c */ /* 0x000fe400067c1270 */
[----:B------:R-:W-:Y:S02]  /*2e1c0*/  IADD3 R35, R33, c[0x0][0x198], RZ ;  /* 0x0000660021237a10 */ /* 0x000fe40007ffe0ff */
[----:B------:R-:W-:Y:S02]  /*2e1d0*/  ISETP.LT.AND P4, PT, R140, c[0x0][0x178], !P4 ;  /* 0x00005e008c007a0c */ /* 0x000fe40006781270 */
[----:B------:R-:W-:Y:S02]  /*2e1e0*/  ISETP.LT.AND P2, PT, R141, c[0x0][0x178], !P3 ;  /* 0x00005e008d007a0c */ /* 0x000fe40005f41270 */
[C---:B------:R-:W-:Y:S01]  /*2e1f0*/  IADD3 R25, R35.reuse, c[0x0][0x198], RZ ;  /* 0x0000660023197a10 */ /* 0x040fe20007ffe0ff */
[----:B------:R-:W-:Y:S01]  /*2e200*/  IMAD.WIDE R12, R35, 0x4, R6 ;  /* 0x00000004230c7825 */ /* 0x000fe200078e0206 */
[----:B------:R-:W-:-:S03]  /*2e210*/  ISETP.GE.AND P1, PT, R38, c[0x0][0x17c], PT ;  /* 0x00005f0026007a0c */ /* 0x000fc60003f26270 */
[----:B------:R-:W-:Y:S01]  /*2e220*/  IMAD.WIDE R4, R35, 0x4, R8 ;  /* 0x0000000423047825 */ /* 0x000fe200078e0208 */
[----:B------:R-:W-:Y:S03]  /*2e230*/  @P6 STG.E [R12.64], R132 ;  /* 0x000000840c006986 */ /* 0x000fe6000c101908 */
[----:B------:R-:W-:Y:S01]  /*2e240*/  IMAD.WIDE R16, R25, 0x4, R6 ;  /* 0x0000000419107825 */ /* 0x000fe200078e0206 */
[C---:B------:R-:W-:Y:S01]  /*2e250*/  ISETP.LT.AND P3, PT, R140.reuse, c[0x0][0x178], !P3 ;  /* 0x00005e008c007a0c */ /* 0x040fe20005f61270 */
[----:B------:R4:W-:Y:S01]  /*2e260*/  @P4 STG.E [R4.64], R28 ;  /* 0x0000001c04004986 */ /* 0x0009e2000c101908 */
[----:B------:R-:W-:Y:S02]  /*2e270*/  ISETP.LT.AND P6, PT, R141, c[0x0][0x178], !P0 ;  /* 0x00005e008d007a0c */ /* 0x000fe400047c1270 */
[----:B------:R-:W-:Y:S01]  /*2e280*/  IADD3 R33, R25, c[0x0][0x198], RZ ;  /* 0x0000660019217a10 */ /* 0x000fe20007ffe0ff */
[----:B------:R4:W-:Y:S01]  /*2e290*/  @P2 STG.E [R16.64], R133 ;  /* 0x0000008510002986 */ /* 0x0009e2000c101908 */
[----:B------:R-:W-:-:S02]  /*2e2a0*/  ISETP.LT.AND P0, PT, R140, c[0x0][0x178], !P0 ;  /* 0x00005e008c007a0c */ /* 0x000fc40004701270 */
[----:B------:R-:W-:Y:S02]  /*2e2b0*/  ISETP.LT.AND P2, PT, R141, c[0x0][0x178], !P1 ;  /* 0x00005e008d007a0c */ /* 0x000fe40004f41270 */
[----:B------:R-:W-:Y:S02]  /*2e2c0*/  ISETP.LT.AND P4, PT, R140, c[0x0][0x178], !P1 ;  /* 0x00005e008c007a0c */ /* 0x000fe40004f81270 */
[----:B-1----:R-:W-:Y:S01]  /*2e2d0*/  IADD3 R21, R33, c[0x0][0x198], RZ ;  /* 0x0000660021157a10 */ /* 0x002fe20007ffe0ff */
[----:B------:R-:W-:-:S04]  /*2e2e0*/  IMAD.WIDE R2, R25, 0x4, R8 ;  /* 0x0000000419027825 */ /* 0x000fc800078e0208 */
[----:B------:R-:W-:Y:S01]  /*2e2f0*/  IMAD.WIDE R10, R33, 0x4, R6 ;  /* 0x00000004210a7825 */ /* 0x000fe200078e0206 */
[----:B------:R-:W-:-:S03]  /*2e300*/  ISETP.GE.AND P1, PT, R34, c[0x0][0x17c], PT ;  /* 0x00005f0022007a0c */ /* 0x000fc60003f26270 */
[----:B----4-:R-:W-:Y:S01]  /*2e310*/  IMAD.WIDE R4, R33, 0x4, R8 ;  /* 0x0000000421047825 */ /* 0x010fe200078e0208 */
[----:B------:R1:W-:Y:S03]  /*2e320*/  @P3 STG.E [R2.64], R29 ;  /* 0x0000001d02003986 */ /* 0x0003e6000c101908 */
[----:B------:R-:W-:Y:S01]  /*2e330*/  IMAD.WIDE R12, R21, 0x4, R6 ;  /* 0x00000004150c7825 */ /* 0x000fe200078e0206 */
[----:B------:R-:W-:Y:S01]  /*2e340*/  @P6 STG.E [R10.64], R14 ;  /* 0x0000000e0a006986 */ /* 0x000fe2000c101908 */
[----:B------:R-:W-:Y:S02]  /*2e350*/  ISETP.LT.AND P6, PT, R141, c[0x0][0x178], !P5 ;  /* 0x00005e008d007a0c */ /* 0x000fe40006fc1270 */
[C---:B------:R-:W-:Y:S01]  /*2e360*/  IMAD.WIDE R16, R21.reuse, 0x4, R8 ;  /* 0x0000000415107825 */ /* 0x040fe200078e0208 */
[----:B------:R-:W-:Y:S01]  /*2e370*/  IADD3 R21, R21, c[0x0][0x198], RZ ;  /* 0x0000660015157a10 */ /* 0x000fe20007ffe0ff */
[----:B------:R4:W-:Y:S01]  /*2e380*/  @P0 STG.E [R4.64], R18 ;  /* 0x0000001204000986 */ /* 0x0009e2000c101908 */
[----:B---3--:R-:W-:-:S02]  /*2e390*/  ISETP.GE.AND P3, PT, R32, c[0x0][0x17c], PT ;  /* 0x00005f0020007a0c */ /* 0x008fc40003f66270 */
[C---:B------:R-:W-:Y:S01]  /*2e3a0*/  ISETP.LT.AND P5, PT, R140.reuse, c[0x0][0x178], !P5 ;  /* 0x00005e008c007a0c */ /* 0x040fe20006fa1270 */
[----:B------:R3:W-:Y:S01]  /*2e3b0*/  @P2 STG.E [R12.64], R15 ;  /* 0x0000000f0c002986 */ /* 0x0007e2000c101908 */
[----:B------:R-:W-:Y:S02]  /*2e3c0*/  ISETP.LT.AND P2, PT, R141, c[0x0][0x178], !P1 ;  /* 0x00005e008d007a0c */ /* 0x000fe40004f41270 */
[----:B------:R-:W-:Y:S01]  /*2e3d0*/  ISETP.LT.AND P1, PT, R140, c[0x0][0x178], !P1 ;  /* 0x00005e008c007a0c */ /* 0x000fe20004f21270 */
[----:B------:R3:W-:Y:S01]  /*2e3e0*/  @P4 STG.E [R16.64], R19 ;  /* 0x0000001310004986 */ /* 0x0007e2000c101908 */
[----:B------:R-:W-:Y:S02]  /*2e3f0*/  IADD3 R25, R21, c[0x0][0x198], RZ ;  /* 0x0000660015197a10 */ /* 0x000fe40007ffe0ff */
[----:B------:R-:W-:Y:S01]  /*2e400*/  ISETP.LT.AND P4, PT, R141, c[0x0][0x178], !P3 ;  /* 0x00005e008d007a0c */ /* 0x000fe20005f81270 */
[----:B-1----:R-:W-:Y:S01]  /*2e410*/  IMAD.WIDE R2, R21, 0x4, R6 ;  /* 0x0000000415027825 */ /* 0x002fe200078e0206 */
[----:B------:R-:W-:-:S03]  /*2e420*/  IADD3 R29, R25, c[0x0][0x198], RZ ;  /* 0x00006600191d7a10 */ /* 0x000fc60007ffe0ff */
[----:B----4-:R-:W-:Y:S01]  /*2e430*/  IMAD.WIDE R4, R21, 0x4, R8 ;  /* 0x0000000415047825 */ /* 0x010fe200078e0208 */
[----:B------:R1:W-:Y:S03]  /*2e440*/  @P6 STG.E [R2.64], R74 ;  /* 0x0000004a02006986 */ /* 0x0003e6000c101908 */
[----:B------:R-:W-:Y:S01]  /*2e450*/  IMAD.WIDE R10, R25, 0x4, R6 ;  /* 0x00000004190a7825 */ /* 0x000fe200078e0206 */
[----:B------:R-:W-:-:S03]  /*2e460*/  ISETP.GE.AND P0, PT, R24, c[0x0][0x17c], PT ;  /* 0x00005f0018007a0c */ /* 0x000fc60003f06270 */
[----:B---3--:R-:W-:Y:S01]  /*2e470*/  IMAD.WIDE R12, R25, 0x4, R8 ;  /* 0x00000004190c7825 */ /* 0x008fe200078e0208 */
[----:B------:R3:W-:Y:S03]  /*2e480*/  @P5 STG.E [R4.64], R26 ;  /* 0x0000001a04005986 */ /* 0x0007e6000c101908 */
[C---:B------:R-:W-:Y:S01]  /*2e490*/  IMAD.WIDE R14, R29.reuse, 0x4, R6 ;  /* 0x000000041d0e7825 */ /* 0x040fe200078e0206 */
[----:B------:R4:W-:Y:S01]  /*2e4a0*/  @P2 STG.E [R10.64], R75 ;  /* 0x0000004b0a002986 */ /* 0x0009e2000c101908 */
[----:B------:R-:W-:Y:S02]  /*2e4b0*/  ISETP.GE.AND P6, PT, R20, c[0x0][0x17c], PT ;  /* 0x00005f0014007a0c */ /* 0x000fe40003fc6270 */
[----:B------:R-:W-:Y:S01]  /*2e4c0*/  IADD3 R17, R29, c[0x0][0x198], RZ ;  /* 0x000066001d117a10 */ /* 0x000fe20007ffe0ff */
[----:B------:R1:W-:Y:S01]  /*2e4d0*/  @P1 STG.E [R12.64], R27 ;  /* 0x0000001b0c001986 */ /* 0x0003e2000c101908 */
[----:B------:R-:W-:-:S03]  /*2e4e0*/  ISETP.LT.AND P3, PT, R140, c[0x0][0x178], !P3 ;  /* 0x00005e008c007a0c */ /* 0x000fc60005f61270 */
[----:B------:R3:W-:Y:S01]  /*2e4f0*/  @P4 STG.E [R14.64], R106 ;  /* 0x0000006a0e004986 */ /* 0x0007e2000c101908 */
[C---:B------:R-:W-:Y:S02]  /*2e500*/  ISETP.LT.AND P4, PT, R141.reuse, c[0x0][0x178], !P0 ;  /* 0x00005e008d007a0c */ /* 0x040fe40004781270 */
[C---:B------:R-:W-:Y:S02]  /*2e510*/  ISETP.LT.AND P0, PT, R140.reuse, c[0x0][0x178], !P0 ;  /* 0x00005e008c007a0c */ /* 0x040fe40004701270 */
[----:B------:R-:W-:Y:S02]  /*2e520*/  ISETP.LT.AND P2, PT, R141, c[0x0][0x178], !P6 ;  /* 0x00005e008d007a0c */ /* 0x000fe40007741270 */
[----:B------:R-:W-:Y:S02]  /*2e530*/  IADD3 R19, R17, c[0x0][0x198], RZ ;  /* 0x0000660011137a10 */ /* 0x000fe40007ffe0ff */
[----:B------:R-:W-:Y:S01]  /*2e540*/  ISETP.LT.AND P6, PT, R140, c[0x0][0x178], !P6 ;  /* 0x00005e008c007a0c */ /* 0x000fe200077c1270 */
[----:B-1----:R-:W-:Y:S01]  /*2e550*/  IMAD.WIDE R2, R29, 0x4, R8 ;  /* 0x000000041d027825 */ /* 0x002fe200078e0208 */
[----:B------:R-:W-:-:S03]  /*2e560*/  IADD3 R21, R19, c[0x0][0x198], RZ ;  /* 0x0000660013157a10 */ /* 0x000fc60007ffe0ff */
[C---:B---3--:R-:W-:Y:S01]  /*2e570*/  IMAD.WIDE R4, R17.reuse, 0x4, R6 ;  /* 0x0000000411047825 */ /* 0x048fe200078e0206 */
[----:B------:R1:W-:Y:S03]  /*2e580*/  @P3 STG.E [R2.64], R22 ;  /* 0x0000001602003986 */ /* 0x0003e6000c101908 */
[----:B----4-:R-:W-:Y:S01]  /*2e590*/  IMAD.WIDE R10, R17, 0x4, R8 ;  /* 0x00000004110a7825 */ /* 0x010fe200078e0208 */
[----:B------:R1:W-:Y:S03]  /*2e5a0*/  @P4 STG.E [R4.64], R107 ;  /* 0x0000006b04004986 */ /* 0x0003e6000c101908 */
[C---:B------:R-:W-:Y:S01]  /*2e5b0*/  IMAD.WIDE R12, R19.reuse, 0x4, R6 ;  /* 0x00000004130c7825 */ /* 0x040fe200078e0206 */
[----:B------:R1:W-:Y:S03]  /*2e5c0*/  @P0 STG.E [R10.64], R23 ;  /* 0x000000170a000986 */ /* 0x0003e6000c101908 */
[----:B------:R-:W-:Y:S01]  /*2e5d0*/  IMAD.WIDE R14, R19, 0x4, R8 ;  /* 0x00000004130e7825 */ /* 0x000fe200078e0208 */
[----:B------:R1:W-:Y:S03]  /*2e5e0*/  @P2 STG.E [R12.64], R134 ;  /* 0x000000860c002986 */ /* 0x0003e6000c101908 */
[C---:B------:R-:W-:Y:S01]  /*2e5f0*/  IMAD.WIDE R6, R21.reuse, 0x4, R6 ;  /* 0x0000000415067825 */ /* 0x040fe200078e0206 */
[----:B------:R1:W-:Y:S03]  /*2e600*/  @P6 STG.E [R14.64], R30 ;  /* 0x0000001e0e006986 */ /* 0x0003e6000c101908 */
[----:B------:R-:W-:Y:S01]  /*2e610*/  IMAD.WIDE R8, R21, 0x4, R8 ;  /* 0x0000000415087825 */ /* 0x000fe200078e0208 */
[----:B--2---:R-:W-:-:S04]  /*2e620*/  ISETP.GE.AND P5, PT, R0, c[0x0][0x17c], PT ;  /* 0x00005f0000007a0c */ /* 0x004fc80003fa6270 */
[----:B------:R-:W-:Y:S02]  /*2e630*/  ISETP.LT.AND P1, PT, R141, c[0x0][0x178], !P5 ;  /* 0x00005e008d007a0c */ /* 0x000fe40006f21270 */
[----:B------:R-:W-:-:S11]  /*2e640*/  ISETP.LT.AND P5, PT, R140, c[0x0][0x178], !P5 ;  /* 0x00005e008c007a0c */ /* 0x000fd60006fa1270 */
[----:B------:R1:W-:Y:S02]  /*2e650*/  @P1 STG.E [R6.64], R135 ;  /* 0x0000008706001986 */ /* 0x0003e4000c101908 */
[----:B------:R-:W-:Y:S05]  /*2e660*/  @!P5 EXIT ;  /* 0x000000000000d94d */ /* 0x000fea0003800000 */
[----:B------:R-:W-:Y:S01]  /*2e670*/  STG.E [R8.64], R31 ;  /* 0x0000001f08007986 */ /* 0x000fe2000c101908 */
[----:B------:R-:W-:Y:S05]  /*2e680*/  EXIT ;  /* 0x000000000000794d */ /* 0x000fea0003800000 */
.L_x_2:
[----:B------:R-:W-:-:S00]  /*2e690*/  BRA `(.L_x_2) ;  /* 0xfffffff000007947 */ /* 0x000fc0000383ffff */
[----:B------:R-:W-:-:S00]  /*2e6a0*/  NOP ;  /* 0x0000000000007918 */ /* 0x000fc00000000000 */
        /* <DEDUP_REMOVED lines=13> */
.L_x_3:


//--------------------- .nv.shared.matmul_kernel  --------------------------
	.section	.nv.shared.matmul_kernel,"aw",@nobits
	.sectionflags	@""
	.align	16
